	.target	sm_100a

	.elftype	@"ET_EXEC"


//--------------------- .note.nv.tkinfo           --------------------------
	.section	.note.nv.tkinfo,"",@"SHT_NOTE"
	.sectionflags	@"SHF_NOTE_NV_TKINFO"
	.tkinfo
        /*0018*/ 	.word	0x00000002
        /*0030*/ 	.string	""
        /*0030*/ 	.string	"ptxas"
        /*0030*/ 	.string	"Cuda compilation tools, release 13.0, V13.0.88"
        /*0030*/ 	.string	"Build cuda_13.0.r13.0/compiler.36424714_0"
        /*0030*/ 	.string	"-arch sm_100a -m 64 "



//--------------------- .note.nv.cuinfo           --------------------------
	.section	.note.nv.cuinfo,"",@"SHT_NOTE"
	.sectionflags	@"SHF_NOTE_NV_CUINFO"
        /*0018*/ 	.short	0x0002
        /*001a*/ 	.short	0x0064
        /*001c*/ 	.short	0x0082
	.zero		2


//--------------------- .nv.info                  --------------------------
	.section	.nv.info,"",@"SHT_CUDA_INFO"
	.align	4


	//----- nvinfo : EIATTR_REGCOUNT
	.align		4
        /*0000*/ 	.byte	0x04, 0x2f
        /*0002*/ 	.short	(.L_19 - .L_18)
	.align		4
.L_18:
        /*0004*/ 	.word	index@(_ZN7cutlass13device_kernelINS_4gemm6kernel13GemmUniversalIN4cute5tupleIJiiiiEEENS1_10collective13CollectiveMmaINS1_46MainloopSm100TmaUmmaWarpSpecializedBlockScaledILi6ELi2ELi1ENS5_IJNS4_1CILi1EEENSA_ILi4EEESB_EEEEENS5_IJNSA_ILi128EEENSA_ILi256EEESF_EEENS5_IJNS_12float_e2m1_tENS_13float_ue8m0_tEEEENS5_IJNS5_IJlSB_lEEENS4_6LayoutINS5_IJNS5_IJNS5_IJNSA_ILi32EEESC_EEEiEEESP_NS5_IJSB_iEEEEEENS5_IJNS5_IJNS5_IJNSA_ILi16EEESC_EEEiEEENS5_IJNS5_IJNSA_ILi0EEESB_EEENSA_ILi512EEEEEENS5_IJSV_iEEEEEEEEEEESK_S12_NS4_8TiledMMAINS4_8MMA_AtomIJNS4_17SM100_MMA_MXF4_SSISI_SI_fSJ_Li128ELi256ELi32ELNS4_4UMMA5MajorE0ELS17_0ELNS16_7ScaleInE0ELS18_0EEEEEENSM_INS5_IJSB_SB_SB_EEENS5_IJSV_SV_SV_EEEEENS5_IJNS4_10UnderscoreES1E_S1E_EEEEENS5_IJNS4_23SM90_TMA_LOAD_MULTICASTES1H_EEENS5_IJNS4_14ComposedLayoutINS4_7SwizzleILi2ELi4ELi3EEENS4_18smem_ptr_flag_bitsILi4EEENSM_INS5_IJNSA_ILi8EEESF_EEENS5_IJSF_SB_EEEEEEENSM_INS5_IJNS5_IJNS5_IJSO_SB_EEENS5_IJSN_NSA_ILi2EEEEEEEEESB_NS5_IJS1U_SB_EEEEEENS5_IJNS5_IJNS5_IJST_SX_EEESW_EEESV_NS5_IJS1U_SX_EEEEEEEEEEEvNS4_8identityENS5_IJNS4_13SM90_TMA_LOADES26_EEENS5_IJS1S_NSM_INS5_IJNS5_IJNS5_IJSO_S1U_EEES1V_EEESB_S1X_EEENS5_IJS20_SV_NS5_IJS1U_NSA_ILi1024EEEEEEEEEEEEEEvS25_EENS_8epilogue10collective18CollectiveEpilogueINS2H_23Sm100TmaWarpSpecializedILi4ELi2ELi64ELb1ELb0EEEJSH_NS5_IJNSM_ISF_SB_EENSM_INSA_ILi64EEESB_EEEEENS_10bfloat16_tESL_S2Q_SL_NS2H_6fusion15FusionCallbacksIS2L_NS2R_17LinearCombinationIS2Q_fS2Q_fLNS_15FloatRoundStyleE2EEESH_S2P_JEEENS4_5SM1004TMEM4LOAD26SM100_TMEM_LOAD_32dp32b64xES26_NS1J_INS1K_ILi3ELi4ELi3EEENS1M_ILi16EEENSM_INS5_IJS1O_S2N_EEENS5_IJS2N_SB_EEEEEEENS4_39AutoVectorizingCopyWithAssumedAlignmentILi128EEENS4_14SM90_TMA_STOREES36_S38_S38_EEEvvEEEEvNT_6ParamsE)
        /*0008*/ 	.word	0x000000ba


	//----- nvinfo : EIATTR_FRAME_SIZE
	.align		4
.L_19:
        /*000c*/ 	.byte	0x04, 0x11
        /*000e*/ 	.short	(.L_21 - .L_20)
	.align		4
.L_20:
        /*0010*/ 	.word	index@($__internal_2_$__cuda_sm10x_tcgen05_guardrail_trap_unallocated_columns_being_dealloced)
        /*0014*/ 	.word	0x00000000


	//----- nvinfo : EIATTR_FRAME_SIZE
	.align		4
.L_21:
        /*0018*/ 	.byte	0x04, 0x11
        /*001a*/ 	.short	(.L_23 - .L_22)
	.align		4
.L_22:
        /*001c*/ 	.word	index@($__internal_1_$__cuda_sm10x_tcgen05_guardrail_trap_phase_invalid_during_alloc)
        /*0020*/ 	.word	0x00000000


	//----- nvinfo : EIATTR_FRAME_SIZE
	.align		4
.L_23:
        /*0024*/ 	.byte	0x04, 0x11
        /*0026*/ 	.short	(.L_25 - .L_24)
	.align		4
.L_24:
        /*0028*/ 	.word	index@($__internal_0_$__cuda_sm10x_tcgen05_guardrail_trap_col_being_dealloced_not_returned_by_alloc)
        /*002c*/ 	.word	0x00000000


	//----- nvinfo : EIATTR_FRAME_SIZE
	.align		4
.L_25:
        /*0030*/ 	.byte	0x04, 0x11
        /*0032*/ 	.short	(.L_27 - .L_26)
	.align		4
.L_26:
        /*0034*/ 	.word	index@(_ZN7cutlass13device_kernelINS_4gemm6kernel13GemmUniversalIN4cute5tupleIJiiiiEEENS1_10collective13CollectiveMmaINS1_46MainloopSm100TmaUmmaWarpSpecializedBlockScaledILi6ELi2ELi1ENS5_IJNS4_1CILi1EEENSA_ILi4EEESB_EEEEENS5_IJNSA_ILi128EEENSA_ILi256EEESF_EEENS5_IJNS_12float_e2m1_tENS_13float_ue8m0_tEEEENS5_IJNS5_IJlSB_lEEENS4_6LayoutINS5_IJNS5_IJNS5_IJNSA_ILi32EEESC_EEEiEEESP_NS5_IJSB_iEEEEEENS5_IJNS5_IJNS5_IJNSA_ILi16EEESC_EEEiEEENS5_IJNS5_IJNSA_ILi0EEESB_EEENSA_ILi512EEEEEENS5_IJSV_iEEEEEEEEEEESK_S12_NS4_8TiledMMAINS4_8MMA_AtomIJNS4_17SM100_MMA_MXF4_SSISI_SI_fSJ_Li128ELi256ELi32ELNS4_4UMMA5MajorE0ELS17_0ELNS16_7ScaleInE0ELS18_0EEEEEENSM_INS5_IJSB_SB_SB_EEENS5_IJSV_SV_SV_EEEEENS5_IJNS4_10UnderscoreES1E_S1E_EEEEENS5_IJNS4_23SM90_TMA_LOAD_MULTICASTES1H_EEENS5_IJNS4_14ComposedLayoutINS4_7SwizzleILi2ELi4ELi3EEENS4_18smem_ptr_flag_bitsILi4EEENSM_INS5_IJNSA_ILi8EEESF_EEENS5_IJSF_SB_EEEEEEENSM_INS5_IJNS5_IJNS5_IJSO_SB_EEENS5_IJSN_NSA_ILi2EEEEEEEEESB_NS5_IJS1U_SB_EEEEEENS5_IJNS5_IJNS5_IJST_SX_EEESW_EEESV_NS5_IJS1U_SX_EEEEEEEEEEEvNS4_8identityENS5_IJNS4_13SM90_TMA_LOADES26_EEENS5_IJS1S_NSM_INS5_IJNS5_IJNS5_IJSO_S1U_EEES1V_EEESB_S1X_EEENS5_IJS20_SV_NS5_IJS1U_NSA_ILi1024EEEEEEEEEEEEEEvS25_EENS_8epilogue10collective18CollectiveEpilogueINS2H_23Sm100TmaWarpSpecializedILi4ELi2ELi64ELb1ELb0EEEJSH_NS5_IJNSM_ISF_SB_EENSM_INSA_ILi64EEESB_EEEEENS_10bfloat16_tESL_S2Q_SL_NS2H_6fusion15FusionCallbacksIS2L_NS2R_17LinearCombinationIS2Q_fS2Q_fLNS_15FloatRoundStyleE2EEESH_S2P_JEEENS4_5SM1004TMEM4LOAD26SM100_TMEM_LOAD_32dp32b64xES26_NS1J_INS1K_ILi3ELi4ELi3EEENS1M_ILi16EEENSM_INS5_IJS1O_S2N_EEENS5_IJS2N_SB_EEEEEEENS4_39AutoVectorizingCopyWithAssumedAlignmentILi128EEENS4_14SM90_TMA_STOREES36_S38_S38_EEEvvEEEEvNT_6ParamsE)
        /*0038*/ 	.word	0x00000000


	//----- nvinfo : EIATTR_MIN_STACK_SIZE
	.align		4
.L_27:
        /*003c*/ 	.byte	0x04, 0x12
        /*003e*/ 	.short	(.L_29 - .L_28)
	.align		4
.L_28:
        /*0040*/ 	.word	index@(_ZN7cutlass13device_kernelINS_4gemm6kernel13GemmUniversalIN4cute5tupleIJiiiiEEENS1_10collective13CollectiveMmaINS1_46MainloopSm100TmaUmmaWarpSpecializedBlockScaledILi6ELi2ELi1ENS5_IJNS4_1CILi1EEENSA_ILi4EEESB_EEEEENS5_IJNSA_ILi128EEENSA_ILi256EEESF_EEENS5_IJNS_12float_e2m1_tENS_13float_ue8m0_tEEEENS5_IJNS5_IJlSB_lEEENS4_6LayoutINS5_IJNS5_IJNS5_IJNSA_ILi32EEESC_EEEiEEESP_NS5_IJSB_iEEEEEENS5_IJNS5_IJNS5_IJNSA_ILi16EEESC_EEEiEEENS5_IJNS5_IJNSA_ILi0EEESB_EEENSA_ILi512EEEEEENS5_IJSV_iEEEEEEEEEEESK_S12_NS4_8TiledMMAINS4_8MMA_AtomIJNS4_17SM100_MMA_MXF4_SSISI_SI_fSJ_Li128ELi256ELi32ELNS4_4UMMA5MajorE0ELS17_0ELNS16_7ScaleInE0ELS18_0EEEEEENSM_INS5_IJSB_SB_SB_EEENS5_IJSV_SV_SV_EEEEENS5_IJNS4_10UnderscoreES1E_S1E_EEEEENS5_IJNS4_23SM90_TMA_LOAD_MULTICASTES1H_EEENS5_IJNS4_14ComposedLayoutINS4_7SwizzleILi2ELi4ELi3EEENS4_18smem_ptr_flag_bitsILi4EEENSM_INS5_IJNSA_ILi8EEESF_EEENS5_IJSF_SB_EEEEEEENSM_INS5_IJNS5_IJNS5_IJSO_SB_EEENS5_IJSN_NSA_ILi2EEEEEEEEESB_NS5_IJS1U_SB_EEEEEENS5_IJNS5_IJNS5_IJST_SX_EEESW_EEESV_NS5_IJS1U_SX_EEEEEEEEEEEvNS4_8identityENS5_IJNS4_13SM90_TMA_LOADES26_EEENS5_IJS1S_NSM_INS5_IJNS5_IJNS5_IJSO_S1U_EEES1V_EEESB_S1X_EEENS5_IJS20_SV_NS5_IJS1U_NSA_ILi1024EEEEEEEEEEEEEEvS25_EENS_8epilogue10collective18CollectiveEpilogueINS2H_23Sm100TmaWarpSpecializedILi4ELi2ELi64ELb1ELb0EEEJSH_NS5_IJNSM_ISF_SB_EENSM_INSA_ILi64EEESB_EEEEENS_10bfloat16_tESL_S2Q_SL_NS2H_6fusion15FusionCallbacksIS2L_NS2R_17LinearCombinationIS2Q_fS2Q_fLNS_15FloatRoundStyleE2EEESH_S2P_JEEENS4_5SM1004TMEM4LOAD26SM100_TMEM_LOAD_32dp32b64xES26_NS1J_INS1K_ILi3ELi4ELi3EEENS1M_ILi16EEENSM_INS5_IJS1O_S2N_EEENS5_IJS2N_SB_EEEEEEENS4_39AutoVectorizingCopyWithAssumedAlignmentILi128EEENS4_14SM90_TMA_STOREES36_S38_S38_EEEvvEEEEvNT_6ParamsE)
        /*0044*/ 	.word	0x00000000
.L_29:


//--------------------- .nv.compat                --------------------------
	.section	.nv.compat,"",@"SHT_CUDA_COMPAT_INFO"
	.align	4
        /*0000*/ 	.byte	0x02, 0x09, 0x01, 0x00, 0x02, 0x02, 0x02, 0x00, 0x02, 0x05, 0x05, 0x00, 0x03, 0x07, 0x01, 0x01
        /*0010*/ 	.byte	0x02, 0x03, 0x01, 0x00, 0x02, 0x06, 0x01, 0x00, 0x04, 0x0b, 0x08, 0x00, 0x09, 0x00, 0x00, 0x00
        /*0020*/ 	.byte	0x00, 0x00, 0x00, 0x00


//--------------------- .nv.info._ZN7cutlass13device_kernelINS_4gemm6kernel13GemmUniversalIN4cute5tupleIJiiiiEEENS1_10collective13CollectiveMmaINS1_46MainloopSm100TmaUmmaWarpSpecializedBlockScaledILi6ELi2ELi1ENS5_IJNS4_1CILi1EEENSA_ILi4EEESB_EEEEENS5_IJNSA_ILi128EEENSA_ILi256EEESF_EEENS5_IJNS_12float_e2m1_tENS_13float_ue8m0_tEEEENS5_IJNS5_IJlSB_lEEENS4_6LayoutINS5_IJNS5_IJNS5_IJNSA_ILi32EEESC_EEEiEEESP_NS5_IJSB_iEEEEEENS5_IJNS5_IJNS5_IJNSA_ILi16EEESC_EEEiEEENS5_IJNS5_IJNSA_ILi0EEESB_EEENSA_ILi512EEEEEENS5_IJSV_iEEEEEEEEEEESK_S12_NS4_8TiledMMAINS4_8MMA_AtomIJNS4_17SM100_MMA_MXF4_SSISI_SI_fSJ_Li128ELi256ELi32ELNS4_4UMMA5MajorE0ELS17_0ELNS16_7ScaleInE0ELS18_0EEEEEENSM_INS5_IJSB_SB_SB_EEENS5_IJSV_SV_SV_EEEEENS5_IJNS4_10UnderscoreES1E_S1E_EEEEENS5_IJNS4_23SM90_TMA_LOAD_MULTICASTES1H_EEENS5_IJNS4_14ComposedLayoutINS4_7SwizzleILi2ELi4ELi3EEENS4_18smem_ptr_flag_bitsILi4EEENSM_INS5_IJNSA_ILi8EEESF_EEENS5_IJSF_SB_EEEEEEENSM_INS5_IJNS5_IJNS5_IJSO_SB_EEENS5_IJSN_NSA_ILi2EEEEEEEEESB_NS5_IJS1U_SB_EEEEEENS5_IJNS5_IJNS5_IJST_SX_EEESW_EEESV_NS5_IJS1U_SX_EEEEEEEEEEEvNS4_8identityENS5_IJNS4_13SM90_TMA_LOADES26_EEENS5_IJS1S_NSM_INS5_IJNS5_IJNS5_IJSO_S1U_EEES1V_EEESB_S1X_EEENS5_IJS20_SV_NS5_IJS1U_NSA_ILi1024EEEEEEEEEEEEEEvS25_EENS_8epilogue10collective18CollectiveEpilogueINS2H_23Sm100TmaWarpSpecializedILi4ELi2ELi64ELb1ELb0EEEJSH_NS5_IJNSM_ISF_SB_EENSM_INSA_ILi64EEESB_EEEEENS_10bfloat16_tESL_S2Q_SL_NS2H_6fusion15FusionCallbacksIS2L_NS2R_17LinearCombinationIS2Q_fS2Q_fLNS_15FloatRoundStyleE2EEESH_S2P_JEEENS4_5SM1004TMEM4LOAD26SM100_TMEM_LOAD_32dp32b64xES26_NS1J_INS1K_ILi3ELi4ELi3EEENS1M_ILi16EEENSM_INS5_IJS1O_S2N_EEENS5_IJS2N_SB_EEEEEEENS4_39AutoVectorizingCopyWithAssumedAlignmentILi128EEENS4_14SM90_TMA_STOREES36_S38_S38_EEEvvEEEEvNT_6ParamsE --------------------------
	.section	.nv.info._ZN7cutlass13device_kernelINS_4gemm6kernel13GemmUniversalIN4cute5tupleIJiiiiEEENS1_10collective13CollectiveMmaINS1_46MainloopSm100TmaUmmaWarpSpecializedBlockScaledILi6ELi2ELi1ENS5_IJNS4_1CILi1EEENSA_ILi4EEESB_EEEEENS5_IJNSA_ILi128EEENSA_ILi256EEESF_EEENS5_IJNS_12float_e2m1_tENS_13float_ue8m0_tEEEENS5_IJNS5_IJlSB_lEEENS4_6LayoutINS5_IJNS5_IJNS5_IJNSA_ILi32EEESC_EEEiEEESP_NS5_IJSB_iEEEEEENS5_IJNS5_IJNS5_IJNSA_ILi16EEESC_EEEiEEENS5_IJNS5_IJNSA_ILi0EEESB_EEENSA_ILi512EEEEEENS5_IJSV_iEEEEEEEEEEESK_S12_NS4_8TiledMMAINS4_8MMA_AtomIJNS4_17SM100_MMA_MXF4_SSISI_SI_fSJ_Li128ELi256ELi32ELNS4_4UMMA5MajorE0ELS17_0ELNS16_7ScaleInE0ELS18_0EEEEEENSM_INS5_IJSB_SB_SB_EEENS5_IJSV_SV_SV_EEEEENS5_IJNS4_10UnderscoreES1E_S1E_EEEEENS5_IJNS4_23SM90_TMA_LOAD_MULTICASTES1H_EEENS5_IJNS4_14ComposedLayoutINS4_7SwizzleILi2ELi4ELi3EEENS4_18smem_ptr_flag_bitsILi4EEENSM_INS5_IJNSA_ILi8EEESF_EEENS5_IJSF_SB_EEEEEEENSM_INS5_IJNS5_IJNS5_IJSO_SB_EEENS5_IJSN_NSA_ILi2EEEEEEEEESB_NS5_IJS1U_SB_EEEEEENS5_IJNS5_IJNS5_IJST_SX_EEESW_EEESV_NS5_IJS1U_SX_EEEEEEEEEEEvNS4_8identityENS5_IJNS4_13SM90_TMA_LOADES26_EEENS5_IJS1S_NSM_INS5_IJNS5_IJNS5_IJSO_S1U_EEES1V_EEESB_S1X_EEENS5_IJS20_SV_NS5_IJS1U_NSA_ILi1024EEEEEEEEEEEEEEvS25_EENS_8epilogue10collective18CollectiveEpilogueINS2H_23Sm100TmaWarpSpecializedILi4ELi2ELi64ELb1ELb0EEEJSH_NS5_IJNSM_ISF_SB_EENSM_INSA_ILi64EEESB_EEEEENS_10bfloat16_tESL_S2Q_SL_NS2H_6fusion15FusionCallbacksIS2L_NS2R_17LinearCombinationIS2Q_fS2Q_fLNS_15FloatRoundStyleE2EEESH_S2P_JEEENS4_5SM1004TMEM4LOAD26SM100_TMEM_LOAD_32dp32b64xES26_NS1J_INS1K_ILi3ELi4ELi3EEENS1M_ILi16EEENSM_INS5_IJS1O_S2N_EEENS5_IJS2N_SB_EEEEEEENS4_39AutoVectorizingCopyWithAssumedAlignmentILi128EEENS4_14SM90_TMA_STOREES36_S38_S38_EEEvvEEEEvNT_6ParamsE,"",@"SHT_CUDA_INFO"
	.sectionflags	@""
	.align	4


	//----- nvinfo : EIATTR_CUDA_API_VERSION
	.align		4
        /*0000*/ 	.byte	0x04, 0x37
        /*0002*/ 	.short	(.L_31 - .L_30)
.L_30:
        /*0004*/ 	.word	0x00000082


	//----- nvinfo : EIATTR_KPARAM_INFO
	.align		4
.L_31:
        /*0008*/ 	.byte	0x04, 0x17
        /*000a*/ 	.short	(.L_33 - .L_32)
.L_32:
        /*000c*/ 	.word	0x00000000
        /*0010*/ 	.short	0x0000
        /*0012*/ 	.short	0x0000
        /*0014*/ 	.byte	0x00, 0xf0, 0x01, 0x30


	//----- nvinfo : EIATTR_AT_ENTRY_FRAGMENTS
	.align		4
.L_33:
        /*0018*/ 	.byte	0x04, 0x4f
        /*001a*/ 	.short	(.L_35 - .L_34)


	//   ....[0]....
.L_34:
        /*001c*/ 	.word	0x00000006


	//----- nvinfo : EIATTR_RESERVED_SMEM_USED
	.align		4
.L_35:
        /*0020*/ 	.byte	0x01, 0x41
	.zero		2


	//----- nvinfo : EIATTR_SPARSE_MMA_MASK
	.align		4
        /*0024*/ 	.byte	0x03, 0x50
        /*0026*/ 	.short	0x0000


	//----- nvinfo : EIATTR_TCGEN05_1CTA_USED
	.align		4
        /*0028*/ 	.byte	0x01, 0x51
	.zero		2


	//----- nvinfo : EIATTR_MAXREG_COUNT
	.align		4
        /*002c*/ 	.byte	0x03, 0x1b
        /*002e*/ 	.short	0x00ff


	//----- nvinfo : EIATTR_NUM_BARRIERS
	.align		4
        /*0030*/ 	.byte	0x02, 0x4c
        /*0032*/ 	.byte	0x07
	.zero		1


	//----- nvinfo : EIATTR_EXTERNS
	.align		4
        /*0034*/ 	.byte	0x04, 0x0f
        /*0036*/ 	.short	(.L_37 - .L_36)


	//   ....[0]....
	.align		4
.L_36:
        /*0038*/ 	.word	index@(__assertfail)


	//----- nvinfo : EIATTR_MERCURY_ISA_VERSION
	.align		4
.L_37:
        /*003c*/ 	.byte	0x03, 0x5f
        /*003e*/ 	.short	0x0101


	//----- nvinfo : EIATTR_INT_WARP_WIDE_INSTR_OFFSETS
	.align		4
        /*0040*/ 	.byte	0x04, 0x31
        /*0042*/ 	.short	(.L_39 - .L_38)


	//   ....[0]....
.L_38:
        /*0044*/ 	.word	0x00000db0


	//   ....[1]....
        /*0048*/ 	.word	0x00000e60


	//   ....[2]....
        /*004c*/ 	.word	0x000024a0


	//   ....[3]....
        /*0050*/ 	.word	0x00004680


	//   ....[4]....
        /*0054*/ 	.word	0x000046a0


	//   ....[5]....
        /*0058*/ 	.word	0x000046d0


	//   ....[6]....
        /*005c*/ 	.word	0x00005010


	//   ....[7]....
        /*0060*/ 	.word	0x00005070


	//   ....[8]....
        /*0064*/ 	.word	0x00005180


	//   ....[9]....
        /*0068*/ 	.word	0x00005280


	//   ....[10]....
        /*006c*/ 	.word	0x00005300


	//   ....[11]....
        /*0070*/ 	.word	0x00005410


	//   ....[12]....
        /*0074*/ 	.word	0x000054f0


	//   ....[13]....
        /*0078*/ 	.word	0x000055e0


	//----- nvinfo : EIATTR_COOP_GROUP_MASK_REGIDS
	.align		4
.L_39:
        /*007c*/ 	.byte	0x04, 0x29
        /*007e*/ 	.short	(.L_41 - .L_40)


	//   ....[0]....
.L_40:
        /*0080*/ 	.word	0xffffffff


	//   ....[1]....
        /*0084*/ 	.word	0xffffffff


	//   ....[2]....
        /*0088*/ 	.word	0xffffffff


	//   ....[3]....
        /*008c*/ 	.word	0xffffffff


	//   ....[4]....
        /*0090*/ 	.word	0xffffffff


	//   ....[5]....
        /*0094*/ 	.word	0xffffffff


	//   ....[6]....
        /*0098*/ 	.word	0xffffffff


	//   ....[7]....
        /*009c*/ 	.word	0xffffffff


	//   ....[8]....
        /*00a0*/ 	.word	0xffffffff


	//   ....[9]....
        /*00a4*/ 	.word	0xffffffff


	//   ....[10]....
        /*00a8*/ 	.word	0xffffffff


	//   ....[11]....
        /*00ac*/ 	.word	0xffffffff


	//   ....[12]....
        /*00b0*/ 	.word	0xffffffff


	//   ....[13]....
        /*00b4*/ 	.word	0xffffffff


	//----- nvinfo : EIATTR_COOP_GROUP_INSTR_OFFSETS
	.align		4
.L_41:
        /*00b8*/ 	.byte	0x04, 0x28
        /*00ba*/ 	.short	(.L_43 - .L_42)


	//   ....[0]....
.L_42:
        /*00bc*/ 	.word	0x00000090


	//   ....[1]....
        /*00c0*/ 	.word	0x00000530


	//   ....[2]....
        /*00c4*/ 	.word	0x00000720


	//   ....[3]....
        /*00c8*/ 	.word	0x000008c0


	//   ....[4]....
        /*00cc*/ 	.word	0x000009c0


	//   ....[5]....
        /*00d0*/ 	.word	0x00000b30


	//   ....[6]....
        /*00d4*/ 	.word	0x00000c70


	//   ....[7]....
        /*00d8*/ 	.word	0x00000ee0


	//   ....[8]....
        /*00dc*/ 	.word	0x00002380


	//   ....[9]....
        /*00e0*/ 	.word	0x00003290


	//   ....[10]....
        /*00e4*/ 	.word	0x000034a0


	//   ....[11]....
        /*00e8*/ 	.word	0x000034d0


	//   ....[12]....
        /*00ec*/ 	.word	0x00004560


	//   ....[13]....
        /*00f0*/ 	.word	0x00004790


	//----- nvinfo : EIATTR_VRC_CTA_INIT_COUNT
	.align		4
.L_43:
        /*00f4*/ 	.byte	0x02, 0x4a
        /*00f6*/ 	.byte	0x80
	.zero		1


	//----- nvinfo : EIATTR_SYSCALL_OFFSETS
	.align		4
        /*00f8*/ 	.byte	0x04, 0x46
        /*00fa*/ 	.short	(.L_45 - .L_44)


	//   ....[0]....
.L_44:
        /*00fc*/ 	.word	0x000061d0


	//   ....[1]....
        /*0100*/ 	.word	0x000062c0


	//   ....[2]....
        /*0104*/ 	.word	0x00006c60


	//   ....[3]....
        /*0108*/ 	.word	0x00008140


	//   ....[4]....
        /*010c*/ 	.word	0x000095a0


	//   ....[5]....
        /*0110*/ 	.word	0x0000a9e0


	//----- nvinfo : EIATTR_MBARRIER_INSTR_OFFSETS
	.align		4
.L_45:
        /*0114*/ 	.byte	0x04, 0x39
        /*0116*/ 	.short	(.L_47 - .L_46)


	//   ....[0]....
.L_46:
        /*0118*/ 	.word	0x00000650
        /*011c*/ 	.word	0x000000ff
        /*0120*/ 	.word	0x00000000
        /*0124*/ 	.short	0x0100
        /*0126*/ 	.byte	0x07
	.zero		1


	//   ....[1]....
        /*0128*/ 	.word	0x00000660
        /*012c*/ 	.word	0x000000ff
        /*0130*/ 	.word	0x00000030
        /*0134*/ 	.short	0x0100
        /*0136*/ 	.byte	0x07
	.zero		1


	//   ....[2]....
        /*0138*/ 	.word	0x00000670
        /*013c*/ 	.word	0x000000ff
        /*0140*/ 	.word	0x00000008
        /*0144*/ 	.short	0x0100
        /*0146*/ 	.byte	0x07
	.zero		1


	//   ....[3]....
        /*0148*/ 	.word	0x00000680
        /*014c*/ 	.word	0x000000ff
        /*0150*/ 	.word	0x00000038
        /*0154*/ 	.short	0x0100
        /*0156*/ 	.byte	0x07
	.zero		1


	//   ....[4]....
        /*0158*/ 	.word	0x00000690
        /*015c*/ 	.word	0x000000ff
        /*0160*/ 	.word	0x00000010
        /*0164*/ 	.short	0x0100
        /*0166*/ 	.byte	0x07
	.zero		1


	//   ....[5]....
        /*0168*/ 	.word	0x000006a0
        /*016c*/ 	.word	0x000000ff
        /*0170*/ 	.word	0x00000040
        /*0174*/ 	.short	0x0100
        /*0176*/ 	.byte	0x07
	.zero		1


	//   ....[6]....
        /*0178*/ 	.word	0x000006b0
        /*017c*/ 	.word	0x000000ff
        /*0180*/ 	.word	0x00000018
        /*0184*/ 	.short	0x0100
        /*0186*/ 	.byte	0x07
	.zero		1


	//   ....[7]....
        /*0188*/ 	.word	0x000006c0
        /*018c*/ 	.word	0x000000ff
        /*0190*/ 	.word	0x00000048
        /*0194*/ 	.short	0x0100
        /*0196*/ 	.byte	0x07
	.zero		1


	//   ....[8]....
        /*0198*/ 	.word	0x000006d0
        /*019c*/ 	.word	0x000000ff
        /*01a0*/ 	.word	0x00000020
        /*01a4*/ 	.short	0x0100
        /*01a6*/ 	.byte	0x07
	.zero		1


	//   ....[9]....
        /*01a8*/ 	.word	0x000006e0
        /*01ac*/ 	.word	0x000000ff
        /*01b0*/ 	.word	0x00000050
        /*01b4*/ 	.short	0x0100
        /*01b6*/ 	.byte	0x07
	.zero		1


	//   ....[10]....
        /*01b8*/ 	.word	0x000006f0
        /*01bc*/ 	.word	0x000000ff
        /*01c0*/ 	.word	0x00000028
        /*01c4*/ 	.short	0x0100
        /*01c6*/ 	.byte	0x07
	.zero		1


	//   ....[11]....
        /*01c8*/ 	.word	0x00000700
        /*01cc*/ 	.word	0x000000ff
        /*01d0*/ 	.word	0x00000058
        /*01d4*/ 	.short	0x0100
        /*01d6*/ 	.byte	0x07
	.zero		1


	//   ....[12]....
        /*01d8*/ 	.word	0x00000830
        /*01dc*/ 	.word	0x000000ff
        /*01e0*/ 	.word	0x00000060
        /*01e4*/ 	.short	0x0100
        /*01e6*/ 	.byte	0x07
	.zero		1


	//   ....[13]....
        /*01e8*/ 	.word	0x00000840
        /*01ec*/ 	.word	0x000000ff
        /*01f0*/ 	.word	0x00000080
        /*01f4*/ 	.short	0x0100
        /*01f6*/ 	.byte	0x07
	.zero		1


	//   ....[14]....
        /*01f8*/ 	.word	0x00000850
        /*01fc*/ 	.word	0x000000ff
        /*0200*/ 	.word	0x00000068
        /*0204*/ 	.short	0x0100
        /*0206*/ 	.byte	0x07
	.zero		1


	//   ....[15]....
        /*0208*/ 	.word	0x00000860
        /*020c*/ 	.word	0x000000ff
        /*0210*/ 	.word	0x00000088
        /*0214*/ 	.short	0x0100
        /*0216*/ 	.byte	0x07
	.zero		1


	//   ....[16]....
        /*0218*/ 	.word	0x00000870
        /*021c*/ 	.word	0x000000ff
        /*0220*/ 	.word	0x00000070
        /*0224*/ 	.short	0x0100
        /*0226*/ 	.byte	0x07
	.zero		1


	//   ....[17]....
        /*0228*/ 	.word	0x00000880
        /*022c*/ 	.word	0x000000ff
        /*0230*/ 	.word	0x00000090
        /*0234*/ 	.short	0x0100
        /*0236*/ 	.byte	0x07
	.zero		1


	//   ....[18]....
        /*0238*/ 	.word	0x00000890
        /*023c*/ 	.word	0x000000ff
        /*0240*/ 	.word	0x00000078
        /*0244*/ 	.short	0x0100
        /*0246*/ 	.byte	0x07
	.zero		1


	//   ....[19]....
        /*0248*/ 	.word	0x000008a0
        /*024c*/ 	.word	0x000000ff
        /*0250*/ 	.word	0x00000098
        /*0254*/ 	.short	0x0100
        /*0256*/ 	.byte	0x07
	.zero		1


	//   ....[20]....
        /*0258*/ 	.word	0x00000990
        /*025c*/ 	.word	0x000000ff
        /*0260*/ 	.word	0x000000a0
        /*0264*/ 	.short	0x0100
        /*0266*/ 	.byte	0x05
	.zero		1


	//   ....[21]....
        /*0268*/ 	.word	0x000009a0
        /*026c*/ 	.word	0x000000ff
        /*0270*/ 	.word	0x000000a8
        /*0274*/ 	.short	0x0100
        /*0276*/ 	.byte	0x05
	.zero		1


	//   ....[22]....
        /*0278*/ 	.word	0x00000ae0
        /*027c*/ 	.word	0x000000ff
        /*0280*/ 	.word	0x000000b0
        /*0284*/ 	.short	0x0100
        /*0286*/ 	.byte	0x05
	.zero		1


	//   ....[23]....
        /*0288*/ 	.word	0x00000af0
        /*028c*/ 	.word	0x000000ff
        /*0290*/ 	.word	0x000000c0
        /*0294*/ 	.short	0x0100
        /*0296*/ 	.byte	0x05
	.zero		1


	//   ....[24]....
        /*0298*/ 	.word	0x00000b00
        /*029c*/ 	.word	0x000000ff
        /*02a0*/ 	.word	0x000000b8
        /*02a4*/ 	.short	0x0100
        /*02a6*/ 	.byte	0x05
	.zero		1


	//   ....[25]....
        /*02a8*/ 	.word	0x00000b10
        /*02ac*/ 	.word	0x000000ff
        /*02b0*/ 	.word	0x000000c8
        /*02b4*/ 	.short	0x0100
        /*02b6*/ 	.byte	0x05
	.zero		1


	//   ....[26]....
        /*02b8*/ 	.word	0x00000c40
        /*02bc*/ 	.word	0x000000ff
        /*02c0*/ 	.word	0x000000d0
        /*02c4*/ 	.short	0x0100
        /*02c6*/ 	.byte	0x07
	.zero		1


	//   ....[27]....
        /*02c8*/ 	.word	0x00000c50
        /*02cc*/ 	.word	0x000000ff
        /*02d0*/ 	.word	0x000000d8
        /*02d4*/ 	.short	0x0100
        /*02d6*/ 	.byte	0x07
	.zero		1


	//   ....[28]....
        /*02d8*/ 	.word	0x00000d60
        /*02dc*/ 	.word	0x000000ff
        /*02e0*/ 	.word	0x000000e0
        /*02e4*/ 	.short	0x0100
        /*02e6*/ 	.byte	0x05
	.zero		1


	//   ....[29]....
        /*02e8*/ 	.word	0x00000d70
        /*02ec*/ 	.word	0x000000ff
        /*02f0*/ 	.word	0x000000f0
        /*02f4*/ 	.short	0x0100
        /*02f6*/ 	.byte	0x05
	.zero		1


	//   ....[30]....
        /*02f8*/ 	.word	0x00000d80
        /*02fc*/ 	.word	0x000000ff
        /*0300*/ 	.word	0x000000e8
        /*0304*/ 	.short	0x0100
        /*0306*/ 	.byte	0x05
	.zero		1


	//   ....[31]....
        /*0308*/ 	.word	0x00000d90
        /*030c*/ 	.word	0x000000ff
        /*0310*/ 	.word	0x000000f8
        /*0314*/ 	.short	0x0100
        /*0316*/ 	.byte	0x05
	.zero		1


	//   ....[32]....
        /*0318*/ 	.word	0x00000e90
        /*031c*/ 	.word	0x000000ff
        /*0320*/ 	.word	0x00000100
        /*0324*/ 	.short	0x0100
        /*0326*/ 	.byte	0x04
	.zero		1


	//   ....[33]....
        /*0328*/ 	.word	0x00001970
        /*032c*/ 	.word	0x00000002
        /*0330*/ 	.word	0x000000f0
        /*0334*/ 	.short	0x010a
        /*0336*/ 	.byte	0xff
	.zero		1


	//   ....[34]....
        /*0338*/ 	.word	0x00001990
        /*033c*/ 	.word	0x00000002
        /*0340*/ 	.word	0x000000e0
        /*0344*/ 	.short	0x0101
        /*0346*/ 	.byte	0xff
	.zero		1


	//   ....[35]....
        /*0348*/ 	.word	0x00001a50
        /*034c*/ 	.word	0x000000ff
        /*0350*/ 	.word	0x00000030
        /*0354*/ 	.short	0x010a
        /*0356*/ 	.byte	0x08
	.zero		1


	//   ....[36]....
        /*0358*/ 	.word	0x00001af0
        /*035c*/ 	.word	0x000000ff
        /*0360*/ 	.word	0x00000030
        /*0364*/ 	.short	0x010a
        /*0366*/ 	.byte	0x29
	.zero		1


	//   ....[37]....
        /*0368*/ 	.word	0x00001c30
        /*036c*/ 	.word	0x000000ff
        /*0370*/ 	.word	0x00000030
        /*0374*/ 	.short	0x010a
        /*0376*/ 	.byte	0x08
	.zero		1


	//   ....[38]....
        /*0378*/ 	.word	0x00001ef0
        /*037c*/ 	.word	0x000000ff
        /*0380*/ 	.word	0x000000a8
        /*0384*/ 	.short	0x0101
        /*0386*/ 	.byte	0x06
	.zero		1


	//   ....[39]....
        /*0388*/ 	.word	0x00001f10
        /*038c*/ 	.word	0x000000ff
        /*0390*/ 	.word	0x00000030
        /*0394*/ 	.short	0x010a
        /*0396*/ 	.byte	0x08
	.zero		1


	//   ....[40]....
        /*0398*/ 	.word	0x00001f90
        /*039c*/ 	.word	0x000000ff
        /*03a0*/ 	.word	0x00000030
        /*03a4*/ 	.short	0x010a
        /*03a6*/ 	.byte	0x29
	.zero		1


	//   ....[41]....
        /*03a8*/ 	.word	0x000020d0
        /*03ac*/ 	.word	0x000000ff
        /*03b0*/ 	.word	0x00000030
        /*03b4*/ 	.short	0x010a
        /*03b6*/ 	.byte	0x08
	.zero		1


	//   ....[42]....
        /*03b8*/ 	.word	0x000023b0
        /*03bc*/ 	.word	0x00000002
        /*03c0*/ 	.word	0x000000b0
        /*03c4*/ 	.short	0x010a
        /*03c6*/ 	.byte	0xff
	.zero		1


	//   ....[43]....
        /*03c8*/ 	.word	0x00002470
        /*03cc*/ 	.word	0x00000002
        /*03d0*/ 	.word	0x00000000
        /*03d4*/ 	.short	0x0101
        /*03d6*/ 	.byte	0xff
	.zero		1


	//   ....[44]....
        /*03d8*/ 	.word	0x000029e0
        /*03dc*/ 	.word	0x000000ff
        /*03e0*/ 	.word	0x00000000
        /*03e4*/ 	.short	0x010a
        /*03e6*/ 	.byte	0x04
	.zero		1


	//   ....[45]....
        /*03e8*/ 	.word	0x00002a70
        /*03ec*/ 	.word	0x000000ff
        /*03f0*/ 	.word	0x00000000
        /*03f4*/ 	.short	0x010a
        /*03f6*/ 	.byte	0x04
	.zero		1


	//   ....[46]....
        /*03f8*/ 	.word	0x00002b00
        /*03fc*/ 	.word	0x000000ff
        /*0400*/ 	.word	0x00000000
        /*0404*/ 	.short	0x010a
        /*0406*/ 	.byte	0x04
	.zero		1


	//   ....[47]....
        /*0408*/ 	.word	0x00002b90
        /*040c*/ 	.word	0x000000ff
        /*0410*/ 	.word	0x00000000
        /*0414*/ 	.short	0x010a
        /*0416*/ 	.byte	0x04
	.zero		1


	//   ....[48]....
        /*0418*/ 	.word	0x00002c20
        /*041c*/ 	.word	0x000000ff
        /*0420*/ 	.word	0x00000000
        /*0424*/ 	.short	0x010a
        /*0426*/ 	.byte	0x04
	.zero		1


	//   ....[49]....
        /*0428*/ 	.word	0x00002cc0
        /*042c*/ 	.word	0x00000000
        /*0430*/ 	.word	0x00000000
        /*0434*/ 	.short	0x010a
        /*0436*/ 	.byte	0xff
	.zero		1


	//   ....[50]....
        /*0438*/ 	.word	0x00002df0
        /*043c*/ 	.word	0x00000000
        /*0440*/ 	.word	0x000000e0
        /*0444*/ 	.short	0x010a
        /*0446*/ 	.byte	0xff
	.zero		1


	//   ....[51]....
        /*0448*/ 	.word	0x00002e60
        /*044c*/ 	.word	0x00000004
        /*0450*/ 	.word	0x00000000
        /*0454*/ 	.short	0x0101
        /*0456*/ 	.byte	0xff
	.zero		1


	//   ....[52]....
        /*0458*/ 	.word	0x00002e80
        /*045c*/ 	.word	0x000000ff
        /*0460*/ 	.word	0x000000c0
        /*0464*/ 	.short	0x010a
        /*0466*/ 	.byte	0x05
	.zero		1


	//   ....[53]....
        /*0468*/ 	.word	0x00002fa0
        /*046c*/ 	.word	0x00000000
        /*0470*/ 	.word	0x000000b0
        /*0474*/ 	.short	0x010a
        /*0476*/ 	.byte	0xff
	.zero		1


	//   ....[54]....
        /*0478*/ 	.word	0x000030a0
        /*047c*/ 	.word	0x00000000
        /*0480*/ 	.word	0x00000000
        /*0484*/ 	.short	0x0101
        /*0486*/ 	.byte	0xff
	.zero		1


	//   ....[55]....
        /*0488*/ 	.word	0x00003130
        /*048c*/ 	.word	0x000000ff
        /*0490*/ 	.word	0x000000c0
        /*0494*/ 	.short	0x0106
        /*0496*/ 	.byte	0x05
	.zero		1


	//   ....[56]....
        /*0498*/ 	.word	0x00003150
        /*049c*/ 	.word	0x000000ff
        /*04a0*/ 	.word	0x000000c0
        /*04a4*/ 	.short	0x010a
        /*04a6*/ 	.byte	0x05
	.zero		1


	//   ....[57]....
        /*04a8*/ 	.word	0x000031e0
        /*04ac*/ 	.word	0x000000ff
        /*04b0*/ 	.word	0x000000c0
        /*04b4*/ 	.short	0x0106
        /*04b6*/ 	.byte	0x04
	.zero		1


	//   ....[58]....
        /*04b8*/ 	.word	0x00003220
        /*04bc*/ 	.word	0x00000000
        /*04c0*/ 	.word	0x000000c0
        /*04c4*/ 	.short	0x010a
        /*04c6*/ 	.byte	0xff
	.zero		1


	//   ....[59]....
        /*04c8*/ 	.word	0x00003870
        /*04cc*/ 	.word	0x00000010
        /*04d0*/ 	.word	0x000000b0
        /*04d4*/ 	.short	0x010a
        /*04d6*/ 	.byte	0xff
	.zero		1


	//   ....[60]....
        /*04d8*/ 	.word	0x00003970
        /*04dc*/ 	.word	0x00000010
        /*04e0*/ 	.word	0x00000000
        /*04e4*/ 	.short	0x0101
        /*04e6*/ 	.byte	0xff
	.zero		1


	//   ....[61]....
        /*04e8*/ 	.word	0x000039f0
        /*04ec*/ 	.word	0x00000004
        /*04f0*/ 	.word	0x00000000
        /*04f4*/ 	.short	0x010a
        /*04f6*/ 	.byte	0xff
	.zero		1


	//   ....[62]....
        /*04f8*/ 	.word	0x00003a10
        /*04fc*/ 	.word	0x00000004
        /*0500*/ 	.word	0x00000000
        /*0504*/ 	.short	0x010a
        /*0506*/ 	.byte	0xff
	.zero		1


	//   ....[63]....
        /*0508*/ 	.word	0x00003c20
        /*050c*/ 	.word	0x00000012
        /*0510*/ 	.word	0x00000000
        /*0514*/ 	.short	0x010a
        /*0516*/ 	.byte	0xff
	.zero		1


	//   ....[64]....
        /*0518*/ 	.word	0x00003c60
        /*051c*/ 	.word	0x00000003
        /*0520*/ 	.word	0x000000d8
        /*0524*/ 	.short	0x010a
        /*0526*/ 	.byte	0xff
	.zero		1


	//   ....[65]....
        /*0528*/ 	.word	0x00003fb0
        /*052c*/ 	.word	0x00000007
        /*0530*/ 	.word	0x00000000
        /*0534*/ 	.short	0x010a
        /*0536*/ 	.byte	0xff
	.zero		1


	//   ....[66]....
        /*0538*/ 	.word	0x00004060
        /*053c*/ 	.word	0x00000014
        /*0540*/ 	.word	0x00000000
        /*0544*/ 	.short	0x010a
        /*0546*/ 	.byte	0xff
	.zero		1


	//   ....[67]....
        /*0548*/ 	.word	0x00004540
        /*054c*/ 	.word	0x00000003
        /*0550*/ 	.word	0x00000100
        /*0554*/ 	.short	0x010a
        /*0556*/ 	.byte	0xff
	.zero		1


	//   ....[68]....
        /*0558*/ 	.word	0x000049b0
        /*055c*/ 	.word	0x00000000
        /*0560*/ 	.word	0x000000b0
        /*0564*/ 	.short	0x010a
        /*0566*/ 	.byte	0xff
	.zero		1


	//   ....[69]....
        /*0568*/ 	.word	0x00004ad0
        /*056c*/ 	.word	0x00000000
        /*0570*/ 	.word	0x00000000
        /*0574*/ 	.short	0x0101
        /*0576*/ 	.byte	0xff
	.zero		1


	//   ....[70]....
        /*0578*/ 	.word	0x00004df0
        /*057c*/ 	.word	0x000000ff
        /*0580*/ 	.word	0x000000a8
        /*0584*/ 	.short	0x010a
        /*0586*/ 	.byte	0x04
	.zero		1


	//   ....[71]....
        /*0588*/ 	.word	0x00004f60
        /*058c*/ 	.word	0x000000ff
        /*0590*/ 	.word	0x00000080
        /*0594*/ 	.short	0x010a
        /*0596*/ 	.byte	0x04
	.zero		1


	//   ....[72]....
        /*0598*/ 	.word	0x00005120
        /*059c*/ 	.word	0x000000ff
        /*05a0*/ 	.word	0x00000060
        /*05a4*/ 	.short	0x010b
        /*05a6*/ 	.byte	0x04
	.zero		1


	//   ....[73]....
        /*05a8*/ 	.word	0x00005130
        /*05ac*/ 	.word	0x000000ff
        /*05b0*/ 	.word	0x00000000
        /*05b4*/ 	.short	0x0101
        /*05b6*/ 	.byte	0x07
	.zero		1


	//   ....[74]....
        /*05b8*/ 	.word	0x00005150
        /*05bc*/ 	.word	0x000000ff
        /*05c0*/ 	.word	0x00000088
        /*05c4*/ 	.short	0x010a
        /*05c6*/ 	.byte	0x04
	.zero		1


	//   ....[75]....
        /*05c8*/ 	.word	0x000052a0
        /*05cc*/ 	.word	0x000000ff
        /*05d0*/ 	.word	0x00000068
        /*05d4*/ 	.short	0x010b
        /*05d6*/ 	.byte	0x04
	.zero		1


	//   ....[76]....
        /*05d8*/ 	.word	0x000052b0
        /*05dc*/ 	.word	0x000000ff
        /*05e0*/ 	.word	0x00000000
        /*05e4*/ 	.short	0x0101
        /*05e6*/ 	.byte	0x06
	.zero		1


	//   ....[77]....
        /*05e8*/ 	.word	0x000052d0
        /*05ec*/ 	.word	0x000000ff
        /*05f0*/ 	.word	0x00000090
        /*05f4*/ 	.short	0x010a
        /*05f6*/ 	.byte	0x04
	.zero		1


	//   ....[78]....
        /*05f8*/ 	.word	0x00005430
        /*05fc*/ 	.word	0x000000ff
        /*0600*/ 	.word	0x00000070
        /*0604*/ 	.short	0x010b
        /*0606*/ 	.byte	0x04
	.zero		1


	//   ....[79]....
        /*0608*/ 	.word	0x00005440
        /*060c*/ 	.word	0x000000ff
        /*0610*/ 	.word	0x00000000
        /*0614*/ 	.short	0x0101
        /*0616*/ 	.byte	0x2d
	.zero		1


	//   ....[80]....
        /*0618*/ 	.word	0x00005450
        /*061c*/ 	.word	0x000000ff
        /*0620*/ 	.word	0x00000098
        /*0624*/ 	.short	0x010a
        /*0626*/ 	.byte	0x04
	.zero		1


	//   ....[81]....
        /*0628*/ 	.word	0x00005660
        /*062c*/ 	.word	0x000000ff
        /*0630*/ 	.word	0x00000078
        /*0634*/ 	.short	0x010b
        /*0636*/ 	.byte	0x04
	.zero		1


	//   ....[82]....
        /*0638*/ 	.word	0x00005700
        /*063c*/ 	.word	0x000000ff
        /*0640*/ 	.word	0x00000000
        /*0644*/ 	.short	0x0101
        /*0646*/ 	.byte	0x05
	.zero		1


	//   ....[83]....
        /*0648*/ 	.word	0x000057e0
        /*064c*/ 	.word	0x000000ff
        /*0650*/ 	.word	0x00000080
        /*0654*/ 	.short	0x010a
        /*0656*/ 	.byte	0x04
	.zero		1


	//   ....[84]....
        /*0658*/ 	.word	0x00005800
        /*065c*/ 	.word	0x000000ff
        /*0660*/ 	.word	0x00000088
        /*0664*/ 	.short	0x010a
        /*0666*/ 	.byte	0x04
	.zero		1


	//   ....[85]....
        /*0668*/ 	.word	0x00005820
        /*066c*/ 	.word	0x000000ff
        /*0670*/ 	.word	0x00000090
        /*0674*/ 	.short	0x010a
        /*0676*/ 	.byte	0x04
	.zero		1


	//   ....[86]....
        /*0678*/ 	.word	0x00005860
        /*067c*/ 	.word	0x00000000
        /*0680*/ 	.word	0x00000098
        /*0684*/ 	.short	0x010a
        /*0686*/ 	.byte	0xff
	.zero		1


	//   ....[87]....
        /*0688*/ 	.word	0x00005bb0
        /*068c*/ 	.word	0x00000000
        /*0690*/ 	.word	0x000000b0
        /*0694*/ 	.short	0x010a
        /*0696*/ 	.byte	0xff
	.zero		1


	//   ....[88]....
        /*0698*/ 	.word	0x00005cc0
        /*069c*/ 	.word	0x00000000
        /*06a0*/ 	.word	0x00000000
        /*06a4*/ 	.short	0x0101
        /*06a6*/ 	.byte	0xff
	.zero		1


	//   ....[89]....
        /*06a8*/ 	.word	0x00006750
        /*06ac*/ 	.word	0x000000ff
        /*06b0*/ 	.word	0x00000060
        /*06b4*/ 	.short	0x010a
        /*06b6*/ 	.byte	0x31
	.zero		1


	//   ....[90]....
        /*06b8*/ 	.word	0x00006850
        /*06bc*/ 	.word	0x000000ff
        /*06c0*/ 	.word	0x000000d0
        /*06c4*/ 	.short	0x010a
        /*06c6*/ 	.byte	0x31
	.zero		1


	//   ....[91]....
        /*06c8*/ 	.word	0x00006a00
        /*06cc*/ 	.word	0x000000ff
        /*06d0*/ 	.word	0x00000060
        /*06d4*/ 	.short	0x010a
        /*06d6*/ 	.byte	0x31
	.zero		1


	//   ....[92]....
        /*06d8*/ 	.word	0x00006b40
        /*06dc*/ 	.word	0x000000ff
        /*06e0*/ 	.word	0x000000d0
        /*06e4*/ 	.short	0x010a
        /*06e6*/ 	.byte	0x31
	.zero		1


	//   ....[93]....
        /*06e8*/ 	.word	0x00006d40
        /*06ec*/ 	.word	0x000000ff
        /*06f0*/ 	.word	0x00000000
        /*06f4*/ 	.short	0x0101
        /*06f6*/ 	.byte	0x05
	.zero		1


	//   ....[94]....
        /*06f8*/ 	.word	0x00007db0
        /*06fc*/ 	.word	0x00000000
        /*0700*/ 	.word	0x00000000
        /*0704*/ 	.short	0x0101
        /*0706*/ 	.byte	0xff
	.zero		1


	//   ....[95]....
        /*0708*/ 	.word	0x00007dc0
        /*070c*/ 	.word	0x00000003
        /*0710*/ 	.word	0x00000060
        /*0714*/ 	.short	0x010a
        /*0716*/ 	.byte	0xff
	.zero		1


	//   ....[96]....
        /*0718*/ 	.word	0x00007ed0
        /*071c*/ 	.word	0x00000003
        /*0720*/ 	.word	0x00000060
        /*0724*/ 	.short	0x010a
        /*0726*/ 	.byte	0xff
	.zero		1


	//   ....[97]....
        /*0728*/ 	.word	0x00009220
        /*072c*/ 	.word	0x00000000
        /*0730*/ 	.word	0x00000000
        /*0734*/ 	.short	0x0101
        /*0736*/ 	.byte	0xff
	.zero		1


	//   ....[98]....
        /*0738*/ 	.word	0x00009240
        /*073c*/ 	.word	0x00000003
        /*0740*/ 	.word	0x00000060
        /*0744*/ 	.short	0x010a
        /*0746*/ 	.byte	0xff
	.zero		1


	//   ....[99]....
        /*0748*/ 	.word	0x00009330
        /*074c*/ 	.word	0x00000003
        /*0750*/ 	.word	0x00000060
        /*0754*/ 	.short	0x010a
        /*0756*/ 	.byte	0xff
	.zero		1


	//   ....[100]....
        /*0758*/ 	.word	0x0000a680
        /*075c*/ 	.word	0x00000000
        /*0760*/ 	.word	0x00000000
        /*0764*/ 	.short	0x0101
        /*0766*/ 	.byte	0xff
	.zero		1


	//   ....[101]....
        /*0768*/ 	.word	0x0000a6a0
        /*076c*/ 	.word	0x00000003
        /*0770*/ 	.word	0x00000060
        /*0774*/ 	.short	0x010a
        /*0776*/ 	.byte	0xff
	.zero		1


	//   ....[102]....
        /*0778*/ 	.word	0x0000a770
        /*077c*/ 	.word	0x00000003
        /*0780*/ 	.word	0x00000060
        /*0784*/ 	.short	0x010a
        /*0786*/ 	.byte	0xff
	.zero		1


	//   ....[103]....
        /*0788*/ 	.word	0x0000bab0
        /*078c*/ 	.word	0x00000000
        /*0790*/ 	.word	0x00000000
        /*0794*/ 	.short	0x0101
        /*0796*/ 	.byte	0xff
	.zero		1


	//   ....[104]....
        /*0798*/ 	.word	0x0000bb90
        /*079c*/ 	.word	0x000000ff
        /*07a0*/ 	.word	0x00000100
        /*07a4*/ 	.short	0x0101
        /*07a6*/ 	.byte	0x31
	.zero		1


	//   ....[105]....
        /*07a8*/ 	.word	0x0000bd20
        /*07ac*/ 	.word	0x000000ff
        /*07b0*/ 	.word	0x00000000
        /*07b4*/ 	.short	0x0101
        /*07b6*/ 	.byte	0x04
	.zero		1


	//   ....[106]....
        /*07b8*/ 	.word	0x0000bd40
        /*07bc*/ 	.word	0x00000002
        /*07c0*/ 	.word	0x000000f0
        /*07c4*/ 	.short	0x010a
        /*07c6*/ 	.byte	0xff
	.zero		1


	//   ....[107]....
        /*07c8*/ 	.word	0x0000bda0
        /*07cc*/ 	.word	0x00000002
        /*07d0*/ 	.word	0x00000030
        /*07d4*/ 	.short	0x010a
        /*07d6*/ 	.byte	0xff
	.zero		1


	//   ....[108]....
        /*07d8*/ 	.word	0x0000be00
        /*07dc*/ 	.word	0x00000002
        /*07e0*/ 	.word	0x00000030
        /*07e4*/ 	.short	0x010a
        /*07e6*/ 	.byte	0xff
	.zero		1


	//   ....[109]....
        /*07e8*/ 	.word	0x0000be50
        /*07ec*/ 	.word	0x00000002
        /*07f0*/ 	.word	0x000000b0
        /*07f4*/ 	.short	0x010a
        /*07f6*/ 	.byte	0xff
	.zero		1


	//   ....[110]....
        /*07f8*/ 	.word	0x0000beb0
        /*07fc*/ 	.word	0x00000000
        /*0800*/ 	.word	0x00000000
        /*0804*/ 	.short	0x010a
        /*0806*/ 	.byte	0xff
	.zero		1


	//   ....[111]....
        /*0808*/ 	.word	0x0000bf10
        /*080c*/ 	.word	0x00000000
        /*0810*/ 	.word	0x00000000
        /*0814*/ 	.short	0x010a
        /*0816*/ 	.byte	0xff
	.zero		1


	//   ....[112]....
        /*0818*/ 	.word	0x0000bf70
        /*081c*/ 	.word	0x00000000
        /*0820*/ 	.word	0x00000000
        /*0824*/ 	.short	0x010a
        /*0826*/ 	.byte	0xff
	.zero		1


	//   ....[113]....
        /*0828*/ 	.word	0x0000bfd0
        /*082c*/ 	.word	0x00000000
        /*0830*/ 	.word	0x00000000
        /*0834*/ 	.short	0x010a
        /*0836*/ 	.byte	0xff
	.zero		1


	//   ....[114]....
        /*0838*/ 	.word	0x0000c030
        /*083c*/ 	.word	0x00000000
        /*0840*/ 	.word	0x00000000
        /*0844*/ 	.short	0x010a
        /*0846*/ 	.byte	0xff
	.zero		1


	//   ....[115]....
        /*0848*/ 	.word	0x0000c080
        /*084c*/ 	.word	0x00000000
        /*0850*/ 	.word	0x000000e0
        /*0854*/ 	.short	0x010a
        /*0856*/ 	.byte	0xff
	.zero		1


	//   ....[116]....
        /*0858*/ 	.word	0x0000c0e0
        /*085c*/ 	.word	0x00000000
        /*0860*/ 	.word	0x000000c0
        /*0864*/ 	.short	0x010a
        /*0866*/ 	.byte	0xff
	.zero		1


	//   ....[117]....
        /*0868*/ 	.word	0x0000c130
        /*086c*/ 	.word	0x00000000
        /*0870*/ 	.word	0x000000b0
        /*0874*/ 	.short	0x010a
        /*0876*/ 	.byte	0xff
	.zero		1


	//   ....[118]....
        /*0878*/ 	.word	0x0000c190
        /*087c*/ 	.word	0x00000000
        /*0880*/ 	.word	0x000000c0
        /*0884*/ 	.short	0x010a
        /*0886*/ 	.byte	0xff
	.zero		1


	//   ....[119]....
        /*0888*/ 	.word	0x0000c1e0
        /*088c*/ 	.word	0x00000010
        /*0890*/ 	.word	0x000000b0
        /*0894*/ 	.short	0x010a
        /*0896*/ 	.byte	0xff
	.zero		1


	//   ....[120]....
        /*0898*/ 	.word	0x0000c230
        /*089c*/ 	.word	0x00000004
        /*08a0*/ 	.word	0x00000000
        /*08a4*/ 	.short	0x010a
        /*08a6*/ 	.byte	0xff
	.zero		1


	//   ....[121]....
        /*08a8*/ 	.word	0x0000c280
        /*08ac*/ 	.word	0x00000003
        /*08b0*/ 	.word	0x000000d8
        /*08b4*/ 	.short	0x010a
        /*08b6*/ 	.byte	0xff
	.zero		1


	//   ....[122]....
        /*08b8*/ 	.word	0x0000c2d0
        /*08bc*/ 	.word	0x00000007
        /*08c0*/ 	.word	0x00000000
        /*08c4*/ 	.short	0x010a
        /*08c6*/ 	.byte	0xff
	.zero		1


	//   ....[123]....
        /*08c8*/ 	.word	0x0000c320
        /*08cc*/ 	.word	0x00000003
        /*08d0*/ 	.word	0x00000100
        /*08d4*/ 	.short	0x010a
        /*08d6*/ 	.byte	0xff
	.zero		1


	//   ....[124]....
        /*08d8*/ 	.word	0x0000c370
        /*08dc*/ 	.word	0x00000000
        /*08e0*/ 	.word	0x000000b0
        /*08e4*/ 	.short	0x010a
        /*08e6*/ 	.byte	0xff
	.zero		1


	//   ....[125]....
        /*08e8*/ 	.word	0x0000c3d0
        /*08ec*/ 	.word	0x00000000
        /*08f0*/ 	.word	0x000000a8
        /*08f4*/ 	.short	0x010a
        /*08f6*/ 	.byte	0xff
	.zero		1


	//   ....[126]....
        /*08f8*/ 	.word	0x0000c430
        /*08fc*/ 	.word	0x00000003
        /*0900*/ 	.word	0x00000080
        /*0904*/ 	.short	0x010a
        /*0906*/ 	.byte	0xff
	.zero		1


	//   ....[127]....
        /*0908*/ 	.word	0x0000c490
        /*090c*/ 	.word	0x00000003
        /*0910*/ 	.word	0x00000088
        /*0914*/ 	.short	0x010a
        /*0916*/ 	.byte	0xff
	.zero		1


	//   ....[128]....
        /*0918*/ 	.word	0x0000c4f0
        /*091c*/ 	.word	0x00000003
        /*0920*/ 	.word	0x00000090
        /*0924*/ 	.short	0x010a
        /*0926*/ 	.byte	0xff
	.zero		1


	//   ....[129]....
        /*0928*/ 	.word	0x0000c550
        /*092c*/ 	.word	0x00000003
        /*0930*/ 	.word	0x00000098
        /*0934*/ 	.short	0x010a
        /*0936*/ 	.byte	0xff
	.zero		1


	//   ....[130]....
        /*0938*/ 	.word	0x0000c5b0
        /*093c*/ 	.word	0x00000000
        /*0940*/ 	.word	0x00000080
        /*0944*/ 	.short	0x010a
        /*0946*/ 	.byte	0xff
	.zero		1


	//   ....[131]....
        /*0948*/ 	.word	0x0000c610
        /*094c*/ 	.word	0x00000000
        /*0950*/ 	.word	0x00000088
        /*0954*/ 	.short	0x010a
        /*0956*/ 	.byte	0xff
	.zero		1


	//   ....[132]....
        /*0958*/ 	.word	0x0000c670
        /*095c*/ 	.word	0x00000000
        /*0960*/ 	.word	0x00000090
        /*0964*/ 	.short	0x010a
        /*0966*/ 	.byte	0xff
	.zero		1


	//   ....[133]....
        /*0968*/ 	.word	0x0000c6c0
        /*096c*/ 	.word	0x00000000
        /*0970*/ 	.word	0x000000b0
        /*0974*/ 	.short	0x010a
        /*0976*/ 	.byte	0xff
	.zero		1


	//   ....[134]....
        /*0978*/ 	.word	0x0000c720
        /*097c*/ 	.word	0x00000000
        /*0980*/ 	.word	0x00000060
        /*0984*/ 	.short	0x010a
        /*0986*/ 	.byte	0xff
	.zero		1


	//   ....[135]....
        /*0988*/ 	.word	0x0000c780
        /*098c*/ 	.word	0x00000000
        /*0990*/ 	.word	0x000000d0
        /*0994*/ 	.short	0x010a
        /*0996*/ 	.byte	0xff
	.zero		1


	//   ....[136]....
        /*0998*/ 	.word	0x0000c7d0
        /*099c*/ 	.word	0x00000003
        /*09a0*/ 	.word	0x00000060
        /*09a4*/ 	.short	0x010a
        /*09a6*/ 	.byte	0xff
	.zero		1


	//   ....[137]....
        /*09a8*/ 	.word	0x0000c820
        /*09ac*/ 	.word	0x00000003
        /*09b0*/ 	.word	0x00000060
        /*09b4*/ 	.short	0x010a
        /*09b6*/ 	.byte	0xff
	.zero		1


	//   ....[138]....
        /*09b8*/ 	.word	0x0000c870
        /*09bc*/ 	.word	0x00000003
        /*09c0*/ 	.word	0x00000060
        /*09c4*/ 	.short	0x010a
        /*09c6*/ 	.byte	0xff
	.zero		1


	//----- nvinfo : EIATTR_NUM_MBARRIERS
	.align		4
.L_47:
        /*09c8*/ 	.byte	0x03, 0x38
        /*09ca*/ 	.short	0x0021


	//----- nvinfo : EIATTR_EXIT_INSTR_OFFSETS
	.align		4
        /*09cc*/ 	.byte	0x04, 0x1c
        /*09ce*/ 	.short	(.L_49 - .L_48)


	//   ....[0]....
.L_48:
        /*09d0*/ 	.word	0x00002cf0


	//   ....[1]....
        /*09d4*/ 	.word	0x000031f0


	//   ....[2]....
        /*09d8*/ 	.word	0x00003250


	//   ....[3]....
        /*09dc*/ 	.word	0x000047a0


	//   ....[4]....
        /*09e0*/ 	.word	0x00005890


	//   ....[5]....
        /*09e4*/ 	.word	0x000058d0


	//   ....[6]....
        /*09e8*/ 	.word	0x0000bc10


	//   ....[7]....
        /*09ec*/ 	.word	0x0000bc90


	//   ....[8]....
        /*09f0*/ 	.word	0x0000bcc0


	//   ....[9]....
        /*09f4*/ 	.word	0x0000bd30


	//----- nvinfo : EIATTR_MAX_THREADS
	.align		4
.L_49:
        /*09f8*/ 	.byte	0x04, 0x05
        /*09fa*/ 	.short	(.L_51 - .L_50)
.L_50:
        /*09fc*/ 	.word	0x00000100
        /*0a00*/ 	.word	0x00000001
        /*0a04*/ 	.word	0x00000001


	//----- nvinfo : EIATTR_CRS_STACK_SIZE
	.align		4
.L_51:
        /*0a08*/ 	.byte	0x04, 0x1e
        /*0a0a*/ 	.short	(.L_53 - .L_52)
.L_52:
        /*0a0c*/ 	.word	0x00000000


	//----- nvinfo : EIATTR_CBANK_PARAM_SIZE
	.align		4
.L_53:
        /*0a10*/ 	.byte	0x03, 0x19
        /*0a12*/ 	.short	0x0c00


	//----- nvinfo : EIATTR_PARAM_CBANK
	.align		4
        /*0a14*/ 	.byte	0x04, 0x0a
        /*0a16*/ 	.short	(.L_55 - .L_54)
	.align		4
.L_54:
        /*0a18*/ 	.word	index@(.nv.constant0._ZN7cutlass13device_kernelINS_4gemm6kernel13GemmUniversalIN4cute5tupleIJiiiiEEENS1_10collective13CollectiveMmaINS1_46MainloopSm100TmaUmmaWarpSpecializedBlockScaledILi6ELi2ELi1ENS5_IJNS4_1CILi1EEENSA_ILi4EEESB_EEEEENS5_IJNSA_ILi128EEENSA_ILi256EEESF_EEENS5_IJNS_12float_e2m1_tENS_13float_ue8m0_tEEEENS5_IJNS5_IJlSB_lEEENS4_6LayoutINS5_IJNS5_IJNS5_IJNSA_ILi32EEESC_EEEiEEESP_NS5_IJSB_iEEEEEENS5_IJNS5_IJNS5_IJNSA_ILi16EEESC_EEEiEEENS5_IJNS5_IJNSA_ILi0EEESB_EEENSA_ILi512EEEEEENS5_IJSV_iEEEEEEEEEEESK_S12_NS4_8TiledMMAINS4_8MMA_AtomIJNS4_17SM100_MMA_MXF4_SSISI_SI_fSJ_Li128ELi256ELi32ELNS4_4UMMA5MajorE0ELS17_0ELNS16_7ScaleInE0ELS18_0EEEEEENSM_INS5_IJSB_SB_SB_EEENS5_IJSV_SV_SV_EEEEENS5_IJNS4_10UnderscoreES1E_S1E_EEEEENS5_IJNS4_23SM90_TMA_LOAD_MULTICASTES1H_EEENS5_IJNS4_14ComposedLayoutINS4_7SwizzleILi2ELi4ELi3EEENS4_18smem_ptr_flag_bitsILi4EEENSM_INS5_IJNSA_ILi8EEESF_EEENS5_IJSF_SB_EEEEEEENSM_INS5_IJNS5_IJNS5_IJSO_SB_EEENS5_IJSN_NSA_ILi2EEEEEEEEESB_NS5_IJS1U_SB_EEEEEENS5_IJNS5_IJNS5_IJST_SX_EEESW_EEESV_NS5_IJS1U_SX_EEEEEEEEEEEvNS4_8identityENS5_IJNS4_13SM90_TMA_LOADES26_EEENS5_IJS1S_NSM_INS5_IJNS5_IJNS5_IJSO_S1U_EEES1V_EEESB_S1X_EEENS5_IJS20_SV_NS5_IJS1U_NSA_ILi1024EEEEEEEEEEEEEEvS25_EENS_8epilogue10collective18CollectiveEpilogueINS2H_23Sm100TmaWarpSpecializedILi4ELi2ELi64ELb1ELb0EEEJSH_NS5_IJNSM_ISF_SB_EENSM_INSA_ILi64EEESB_EEEEENS_10bfloat16_tESL_S2Q_SL_NS2H_6fusion15FusionCallbacksIS2L_NS2R_17LinearCombinationIS2Q_fS2Q_fLNS_15FloatRoundStyleE2EEESH_S2P_JEEENS4_5SM1004TMEM4LOAD26SM100_TMEM_LOAD_32dp32b64xES26_NS1J_INS1K_ILi3ELi4ELi3EEENS1M_ILi16EEENSM_INS5_IJS1O_S2N_EEENS5_IJS2N_SB_EEEEEEENS4_39AutoVectorizingCopyWithAssumedAlignmentILi128EEENS4_14SM90_TMA_STOREES36_S38_S38_EEEvvEEEEvNT_6ParamsE)
        /*0a1c*/ 	.short	0x0380
        /*0a1e*/ 	.short	0x0c00


	//----- nvinfo : EIATTR_SW_WAR
	.align		4
.L_55:
        /*0a20*/ 	.byte	0x04, 0x36
        /*0a22*/ 	.short	(.L_57 - .L_56)
.L_56:
        /*0a24*/ 	.word	0x00000008
.L_57:


//--------------------- .nv.callgraph             --------------------------
	.section	.nv.callgraph,"",@"SHT_CUDA_CALLGRAPH"
	.align	4
	.sectionentsize	8
	.align		4
        /*0000*/ 	.word	0x00000000
	.align		4
        /*0004*/ 	.word	0xffffffff
	.align		4
        /*0008*/ 	.word	index@(_ZN7cutlass13device_kernelINS_4gemm6kernel13GemmUniversalIN4cute5tupleIJiiiiEEENS1_10collective13CollectiveMmaINS1_46MainloopSm100TmaUmmaWarpSpecializedBlockScaledILi6ELi2ELi1ENS5_IJNS4_1CILi1EEENSA_ILi4EEESB_EEEEENS5_IJNSA_ILi128EEENSA_ILi256EEESF_EEENS5_IJNS_12float_e2m1_tENS_13float_ue8m0_tEEEENS5_IJNS5_IJlSB_lEEENS4_6LayoutINS5_IJNS5_IJNS5_IJNSA_ILi32EEESC_EEEiEEESP_NS5_IJSB_iEEEEEENS5_IJNS5_IJNS5_IJNSA_ILi16EEESC_EEEiEEENS5_IJNS5_IJNSA_ILi0EEESB_EEENSA_ILi512EEEEEENS5_IJSV_iEEEEEEEEEEESK_S12_NS4_8TiledMMAINS4_8MMA_AtomIJNS4_17SM100_MMA_MXF4_SSISI_SI_fSJ_Li128ELi256ELi32ELNS4_4UMMA5MajorE0ELS17_0ELNS16_7ScaleInE0ELS18_0EEEEEENSM_INS5_IJSB_SB_SB_EEENS5_IJSV_SV_SV_EEEEENS5_IJNS4_10UnderscoreES1E_S1E_EEEEENS5_IJNS4_23SM90_TMA_LOAD_MULTICASTES1H_EEENS5_IJNS4_14ComposedLayoutINS4_7SwizzleILi2ELi4ELi3EEENS4_18smem_ptr_flag_bitsILi4EEENSM_INS5_IJNSA_ILi8EEESF_EEENS5_IJSF_SB_EEEEEEENSM_INS5_IJNS5_IJNS5_IJSO_SB_EEENS5_IJSN_NSA_ILi2EEEEEEEEESB_NS5_IJS1U_SB_EEEEEENS5_IJNS5_IJNS5_IJST_SX_EEESW_EEESV_NS5_IJS1U_SX_EEEEEEEEEEEvNS4_8identityENS5_IJNS4_13SM90_TMA_LOADES26_EEENS5_IJS1S_NSM_INS5_IJNS5_IJNS5_IJSO_S1U_EEES1V_EEESB_S1X_EEENS5_IJS20_SV_NS5_IJS1U_NSA_ILi1024EEEEEEEEEEEEEEvS25_EENS_8epilogue10collective18CollectiveEpilogueINS2H_23Sm100TmaWarpSpecializedILi4ELi2ELi64ELb1ELb0EEEJSH_NS5_IJNSM_ISF_SB_EENSM_INSA_ILi64EEESB_EEEEENS_10bfloat16_tESL_S2Q_SL_NS2H_6fusion15FusionCallbacksIS2L_NS2R_17LinearCombinationIS2Q_fS2Q_fLNS_15FloatRoundStyleE2EEESH_S2P_JEEENS4_5SM1004TMEM4LOAD26SM100_TMEM_LOAD_32dp32b64xES26_NS1J_INS1K_ILi3ELi4ELi3EEENS1M_ILi16EEENSM_INS5_IJS1O_S2N_EEENS5_IJS2N_SB_EEEEEEENS4_39AutoVectorizingCopyWithAssumedAlignmentILi128EEENS4_14SM90_TMA_STOREES36_S38_S38_EEEvvEEEEvNT_6ParamsE)
	.align		4
        /*000c*/ 	.word	index@(__assertfail)
	.align		4
        /*0010*/ 	.word	0x00000000
	.align		4
        /*0014*/ 	.word	0xfffffffe
	.align		4
        /*0018*/ 	.word	0x00000000
	.align		4
        /*001c*/ 	.word	0xfffffffd
	.align		4
        /*0020*/ 	.word	0x00000000
	.align		4
        /*0024*/ 	.word	0xfffffffc


//--------------------- .nv.constant4             --------------------------
	.section	.nv.constant4,"a",@progbits
	.align	8
	.align		8
.nv.constant4:
        /*0000*/ 	.dword	__assertfail
	.align		8
        /*0008*/ 	.dword	__unnamed_1
	.align		8
        /*0010*/ 	.dword	__unnamed_2
	.align		8
        /*0018*/ 	.dword	_ZN40_INTERNAL_329af967_4_k_cu_8ab14c4a_288624cuda3std3__45__cpo5beginE
	.align		8
        /*0020*/ 	.dword	_ZN40_INTERNAL_329af967_4_k_cu_8ab14c4a_288624cuda3std3__45__cpo3endE
	.align		8
        /*0028*/ 	.dword	_ZN40_INTERNAL_329af967_4_k_cu_8ab14c4a_288624cuda3std3__45__cpo6cbeginE
	.align		8
        /*0030*/ 	.dword	_ZN40_INTERNAL_329af967_4_k_cu_8ab14c4a_288624cuda3std3__45__cpo4cendE
	.align		8
        /*0038*/ 	.dword	_ZN40_INTERNAL_329af967_4_k_cu_8ab14c4a_288624cuda3std3__442_GLOBAL__N__329af967_4_k_cu_8ab14c4a_288626ignoreE
	.align		8
        /*0040*/ 	.dword	_ZN40_INTERNAL_329af967_4_k_cu_8ab14c4a_288624cuda3std3__419piecewise_constructE
	.align		8
        /*0048*/ 	.dword	_ZN40_INTERNAL_329af967_4_k_cu_8ab14c4a_288624cuda3std3__48in_placeE
	.align		8
        /*0050*/ 	.dword	_ZN40_INTERNAL_329af967_4_k_cu_8ab14c4a_288624cuda3std6ranges3__45__cpo4swapE
	.align		8
        /*0058*/ 	.dword	_ZN40_INTERNAL_329af967_4_k_cu_8ab14c4a_288624cuda3std6ranges3__45__cpo9iter_moveE
	.align		8
        /*0060*/ 	.dword	_ZN40_INTERNAL_329af967_4_k_cu_8ab14c4a_288624cute7productE
	.align		8
        /*0068*/ 	.dword	_ZN40_INTERNAL_329af967_4_k_cu_8ab14c4a_288624cute1_E
	.align		8
        /*0070*/ 	.dword	$str$25
	.align		8
        /*0078*/ 	.dword	$str$26
	.align		8
        /*0080*/ 	.dword	$str$29
	.align		8
        /*0088*/ 	.dword	$str$30


//--------------------- .text._ZN7cutlass13device_kernelINS_4gemm6kernel13GemmUniversalIN4cute5tupleIJiiiiEEENS1_10collective13CollectiveMmaINS1_46MainloopSm100TmaUmmaWarpSpecializedBlockScaledILi6ELi2ELi1ENS5_IJNS4_1CILi1EEENSA_ILi4EEESB_EEEEENS5_IJNSA_ILi128EEENSA_ILi256EEESF_EEENS5_IJNS_12float_e2m1_tENS_13float_ue8m0_tEEEENS5_IJNS5_IJlSB_lEEENS4_6LayoutINS5_IJNS5_IJNS5_IJNSA_ILi32EEESC_EEEiEEESP_NS5_IJSB_iEEEEEENS5_IJNS5_IJNS5_IJNSA_ILi16EEESC_EEEiEEENS5_IJNS5_IJNSA_ILi0EEESB_EEENSA_ILi512EEEEEENS5_IJSV_iEEEEEEEEEEESK_S12_NS4_8TiledMMAINS4_8MMA_AtomIJNS4_17SM100_MMA_MXF4_SSISI_SI_fSJ_Li128ELi256ELi32ELNS4_4UMMA5MajorE0ELS17_0ELNS16_7ScaleInE0ELS18_0EEEEEENSM_INS5_IJSB_SB_SB_EEENS5_IJSV_SV_SV_EEEEENS5_IJNS4_10UnderscoreES1E_S1E_EEEEENS5_IJNS4_23SM90_TMA_LOAD_MULTICASTES1H_EEENS5_IJNS4_14ComposedLayoutINS4_7SwizzleILi2ELi4ELi3EEENS4_18smem_ptr_flag_bitsILi4EEENSM_INS5_IJNSA_ILi8EEESF_EEENS5_IJSF_SB_EEEEEEENSM_INS5_IJNS5_IJNS5_IJSO_SB_EEENS5_IJSN_NSA_ILi2EEEEEEEEESB_NS5_IJS1U_SB_EEEEEENS5_IJNS5_IJNS5_IJST_SX_EEESW_EEESV_NS5_IJS1U_SX_EEEEEEEEEEEvNS4_8identityENS5_IJNS4_13SM90_TMA_LOADES26_EEENS5_IJS1S_NSM_INS5_IJNS5_IJNS5_IJSO_S1U_EEES1V_EEESB_S1X_EEENS5_IJS20_SV_NS5_IJS1U_NSA_ILi1024EEEEEEEEEEEEEEvS25_EENS_8epilogue10collective18CollectiveEpilogueINS2H_23Sm100TmaWarpSpecializedILi4ELi2ELi64ELb1ELb0EEEJSH_NS5_IJNSM_ISF_SB_EENSM_INSA_ILi64EEESB_EEEEENS_10bfloat16_tESL_S2Q_SL_NS2H_6fusion15FusionCallbacksIS2L_NS2R_17LinearCombinationIS2Q_fS2Q_fLNS_15FloatRoundStyleE2EEESH_S2P_JEEENS4_5SM1004TMEM4LOAD26SM100_TMEM_LOAD_32dp32b64xES26_NS1J_INS1K_ILi3ELi4ELi3EEENS1M_ILi16EEENSM_INS5_IJS1O_S2N_EEENS5_IJS2N_SB_EEEEEEENS4_39AutoVectorizingCopyWithAssumedAlignmentILi128EEENS4_14SM90_TMA_STOREES36_S38_S38_EEEvvEEEEvNT_6ParamsE --------------------------
	.section	.text._ZN7cutlass13device_kernelINS_4gemm6kernel13GemmUniversalIN4cute5tupleIJiiiiEEENS1_10collective13CollectiveMmaINS1_46MainloopSm100TmaUmmaWarpSpecializedBlockScaledILi6ELi2ELi1ENS5_IJNS4_1CILi1EEENSA_ILi4EEESB_EEEEENS5_IJNSA_ILi128EEENSA_ILi256EEESF_EEENS5_IJNS_12float_e2m1_tENS_13float_ue8m0_tEEEENS5_IJNS5_IJlSB_lEEENS4_6LayoutINS5_IJNS5_IJNS5_IJNSA_ILi32EEESC_EEEiEEESP_NS5_IJSB_iEEEEEENS5_IJNS5_IJNS5_IJNSA_ILi16EEESC_EEEiEEENS5_IJNS5_IJNSA_ILi0EEESB_EEENSA_ILi512EEEEEENS5_IJSV_iEEEEEEEEEEESK_S12_NS4_8TiledMMAINS4_8MMA_AtomIJNS4_17SM100_MMA_MXF4_SSISI_SI_fSJ_Li128ELi256ELi32ELNS4_4UMMA5MajorE0ELS17_0ELNS16_7ScaleInE0ELS18_0EEEEEENSM_INS5_IJSB_SB_SB_EEENS5_IJSV_SV_SV_EEEEENS5_IJNS4_10UnderscoreES1E_S1E_EEEEENS5_IJNS4_23SM90_TMA_LOAD_MULTICASTES1H_EEENS5_IJNS4_14ComposedLayoutINS4_7SwizzleILi2ELi4ELi3EEENS4_18smem_ptr_flag_bitsILi4EEENSM_INS5_IJNSA_ILi8EEESF_EEENS5_IJSF_SB_EEEEEEENSM_INS5_IJNS5_IJNS5_IJSO_SB_EEENS5_IJSN_NSA_ILi2EEEEEEEEESB_NS5_IJS1U_SB_EEEEEENS5_IJNS5_IJNS5_IJST_SX_EEESW_EEESV_NS5_IJS1U_SX_EEEEEEEEEEEvNS4_8identityENS5_IJNS4_13SM90_TMA_LOADES26_EEENS5_IJS1S_NSM_INS5_IJNS5_IJNS5_IJSO_S1U_EEES1V_EEESB_S1X_EEENS5_IJS20_SV_NS5_IJS1U_NSA_ILi1024EEEEEEEEEEEEEEvS25_EENS_8epilogue10collective18CollectiveEpilogueINS2H_23Sm100TmaWarpSpecializedILi4ELi2ELi64ELb1ELb0EEEJSH_NS5_IJNSM_ISF_SB_EENSM_INSA_ILi64EEESB_EEEEENS_10bfloat16_tESL_S2Q_SL_NS2H_6fusion15FusionCallbacksIS2L_NS2R_17LinearCombinationIS2Q_fS2Q_fLNS_15FloatRoundStyleE2EEESH_S2P_JEEENS4_5SM1004TMEM4LOAD26SM100_TMEM_LOAD_32dp32b64xES26_NS1J_INS1K_ILi3ELi4ELi3EEENS1M_ILi16EEENSM_INS5_IJS1O_S2N_EEENS5_IJS2N_SB_EEEEEEENS4_39AutoVectorizingCopyWithAssumedAlignmentILi128EEENS4_14SM90_TMA_STOREES36_S38_S38_EEEvvEEEEvNT_6ParamsE,"ax",@progbits
	.align	128
.text._ZN7cutlass13device_kernelINS_4gemm6kernel13GemmUniversalIN4cute5tupleIJiiiiEEENS1_10collective13CollectiveMmaINS1_46MainloopSm100TmaUmmaWarpSpecializedBlockScaledILi6ELi2ELi1ENS5_IJNS4_1CILi1EEENSA_ILi4EEESB_EEEEENS5_IJNSA_ILi128EEENSA_ILi256EEESF_EEENS5_IJNS_12float_e2m1_tENS_13float_ue8m0_tEEEENS5_IJNS5_IJlSB_lEEENS4_6LayoutINS5_IJNS5_IJNS5_IJNSA_ILi32EEESC_EEEiEEESP_NS5_IJSB_iEEEEEENS5_IJNS5_IJNS5_IJNSA_ILi16EEESC_EEEiEEENS5_IJNS5_IJNSA_ILi0EEESB_EEENSA_ILi512EEEEEENS5_IJSV_iEEEEEEEEEEESK_S12_NS4_8TiledMMAINS4_8MMA_AtomIJNS4_17SM100_MMA_MXF4_SSISI_SI_fSJ_Li128ELi256ELi32ELNS4_4UMMA5MajorE0ELS17_0ELNS16_7ScaleInE0ELS18_0EEEEEENSM_INS5_IJSB_SB_SB_EEENS5_IJSV_SV_SV_EEEEENS5_IJNS4_10UnderscoreES1E_S1E_EEEEENS5_IJNS4_23SM90_TMA_LOAD_MULTICASTES1H_EEENS5_IJNS4_14ComposedLayoutINS4_7SwizzleILi2ELi4ELi3EEENS4_18smem_ptr_flag_bitsILi4EEENSM_INS5_IJNSA_ILi8EEESF_EEENS5_IJSF_SB_EEEEEEENSM_INS5_IJNS5_IJNS5_IJSO_SB_EEENS5_IJSN_NSA_ILi2EEEEEEEEESB_NS5_IJS1U_SB_EEEEEENS5_IJNS5_IJNS5_IJST_SX_EEESW_EEESV_NS5_IJS1U_SX_EEEEEEEEEEEvNS4_8identityENS5_IJNS4_13SM90_TMA_LOADES26_EEENS5_IJS1S_NSM_INS5_IJNS5_IJNS5_IJSO_S1U_EEES1V_EEESB_S1X_EEENS5_IJS20_SV_NS5_IJS1U_NSA_ILi1024EEEEEEEEEEEEEEvS25_EENS_8epilogue10collective18CollectiveEpilogueINS2H_23Sm100TmaWarpSpecializedILi4ELi2ELi64ELb1ELb0EEEJSH_NS5_IJNSM_ISF_SB_EENSM_INSA_ILi64EEESB_EEEEENS_10bfloat16_tESL_S2Q_SL_NS2H_6fusion15FusionCallbacksIS2L_NS2R_17LinearCombinationIS2Q_fS2Q_fLNS_15FloatRoundStyleE2EEESH_S2P_JEEENS4_5SM1004TMEM4LOAD26SM100_TMEM_LOAD_32dp32b64xES26_NS1J_INS1K_ILi3ELi4ELi3EEENS1M_ILi16EEENSM_INS5_IJS1O_S2N_EEENS5_IJS2N_SB_EEEEEEENS4_39AutoVectorizingCopyWithAssumedAlignmentILi128EEENS4_14SM90_TMA_STOREES36_S38_S38_EEEvvEEEEvNT_6ParamsE:
        .type           _ZN7cutlass13device_kernelINS_4gemm6kernel13GemmUniversalIN4cute5tupleIJiiiiEEENS1_10collective13CollectiveMmaINS1_46MainloopSm100TmaUmmaWarpSpecializedBlockScaledILi6ELi2ELi1ENS5_IJNS4_1CILi1EEENSA_ILi4EEESB_EEEEENS5_IJNSA_ILi128EEENSA_ILi256EEESF_EEENS5_IJNS_12float_e2m1_tENS_13float_ue8m0_tEEEENS5_IJNS5_IJlSB_lEEENS4_6LayoutINS5_IJNS5_IJNS5_IJNSA_ILi32EEESC_EEEiEEESP_NS5_IJSB_iEEEEEENS5_IJNS5_IJNS5_IJNSA_ILi16EEESC_EEEiEEENS5_IJNS5_IJNSA_ILi0EEESB_EEENSA_ILi512EEEEEENS5_IJSV_iEEEEEEEEEEESK_S12_NS4_8TiledMMAINS4_8MMA_AtomIJNS4_17SM100_MMA_MXF4_SSISI_SI_fSJ_Li128ELi256ELi32ELNS4_4UMMA5MajorE0ELS17_0ELNS16_7ScaleInE0ELS18_0EEEEEENSM_INS5_IJSB_SB_SB_EEENS5_IJSV_SV_SV_EEEEENS5_IJNS4_10UnderscoreES1E_S1E_EEEEENS5_IJNS4_23SM90_TMA_LOAD_MULTICASTES1H_EEENS5_IJNS4_14ComposedLayoutINS4_7SwizzleILi2ELi4ELi3EEENS4_18smem_ptr_flag_bitsILi4EEENSM_INS5_IJNSA_ILi8EEESF_EEENS5_IJSF_SB_EEEEEEENSM_INS5_IJNS5_IJNS5_IJSO_SB_EEENS5_IJSN_NSA_ILi2EEEEEEEEESB_NS5_IJS1U_SB_EEEEEENS5_IJNS5_IJNS5_IJST_SX_EEESW_EEESV_NS5_IJS1U_SX_EEEEEEEEEEEvNS4_8identityENS5_IJNS4_13SM90_TMA_LOADES26_EEENS5_IJS1S_NSM_INS5_IJNS5_IJNS5_IJSO_S1U_EEES1V_EEESB_S1X_EEENS5_IJS20_SV_NS5_IJS1U_NSA_ILi1024EEEEEEEEEEEEEEvS25_EENS_8epilogue10collective18CollectiveEpilogueINS2H_23Sm100TmaWarpSpecializedILi4ELi2ELi64ELb1ELb0EEEJSH_NS5_IJNSM_ISF_SB_EENSM_INSA_ILi64EEESB_EEEEENS_10bfloat16_tESL_S2Q_SL_NS2H_6fusion15FusionCallbacksIS2L_NS2R_17LinearCombinationIS2Q_fS2Q_fLNS_15FloatRoundStyleE2EEESH_S2P_JEEENS4_5SM1004TMEM4LOAD26SM100_TMEM_LOAD_32dp32b64xES26_NS1J_INS1K_ILi3ELi4ELi3EEENS1M_ILi16EEENSM_INS5_IJS1O_S2N_EEENS5_IJS2N_SB_EEEEEEENS4_39AutoVectorizingCopyWithAssumedAlignmentILi128EEENS4_14SM90_TMA_STOREES36_S38_S38_EEEvvEEEEvNT_6ParamsE,@function
        .size           _ZN7cutlass13device_kernelINS_4gemm6kernel13GemmUniversalIN4cute5tupleIJiiiiEEENS1_10collective13CollectiveMmaINS1_46MainloopSm100TmaUmmaWarpSpecializedBlockScaledILi6ELi2ELi1ENS5_IJNS4_1CILi1EEENSA_ILi4EEESB_EEEEENS5_IJNSA_ILi128EEENSA_ILi256EEESF_EEENS5_IJNS_12float_e2m1_tENS_13float_ue8m0_tEEEENS5_IJNS5_IJlSB_lEEENS4_6LayoutINS5_IJNS5_IJNS5_IJNSA_ILi32EEESC_EEEiEEESP_NS5_IJSB_iEEEEEENS5_IJNS5_IJNS5_IJNSA_ILi16EEESC_EEEiEEENS5_IJNS5_IJNSA_ILi0EEESB_EEENSA_ILi512EEEEEENS5_IJSV_iEEEEEEEEEEESK_S12_NS4_8TiledMMAINS4_8MMA_AtomIJNS4_17SM100_MMA_MXF4_SSISI_SI_fSJ_Li128ELi256ELi32ELNS4_4UMMA5MajorE0ELS17_0ELNS16_7ScaleInE0ELS18_0EEEEEENSM_INS5_IJSB_SB_SB_EEENS5_IJSV_SV_SV_EEEEENS5_IJNS4_10UnderscoreES1E_S1E_EEEEENS5_IJNS4_23SM90_TMA_LOAD_MULTICASTES1H_EEENS5_IJNS4_14ComposedLayoutINS4_7SwizzleILi2ELi4ELi3EEENS4_18smem_ptr_flag_bitsILi4EEENSM_INS5_IJNSA_ILi8EEESF_EEENS5_IJSF_SB_EEEEEEENSM_INS5_IJNS5_IJNS5_IJSO_SB_EEENS5_IJSN_NSA_ILi2EEEEEEEEESB_NS5_IJS1U_SB_EEEEEENS5_IJNS5_IJNS5_IJST_SX_EEESW_EEESV_NS5_IJS1U_SX_EEEEEEEEEEEvNS4_8identityENS5_IJNS4_13SM90_TMA_LOADES26_EEENS5_IJS1S_NSM_INS5_IJNS5_IJNS5_IJSO_S1U_EEES1V_EEESB_S1X_EEENS5_IJS20_SV_NS5_IJS1U_NSA_ILi1024EEEEEEEEEEEEEEvS25_EENS_8epilogue10collective18CollectiveEpilogueINS2H_23Sm100TmaWarpSpecializedILi4ELi2ELi64ELb1ELb0EEEJSH_NS5_IJNSM_ISF_SB_EENSM_INSA_ILi64EEESB_EEEEENS_10bfloat16_tESL_S2Q_SL_NS2H_6fusion15FusionCallbacksIS2L_NS2R_17LinearCombinationIS2Q_fS2Q_fLNS_15FloatRoundStyleE2EEESH_S2P_JEEENS4_5SM1004TMEM4LOAD26SM100_TMEM_LOAD_32dp32b64xES26_NS1J_INS1K_ILi3ELi4ELi3EEENS1M_ILi16EEENSM_INS5_IJS1O_S2N_EEENS5_IJS2N_SB_EEEEEEENS4_39AutoVectorizingCopyWithAssumedAlignmentILi128EEENS4_14SM90_TMA_STOREES36_S38_S38_EEEvvEEEEvNT_6ParamsE,(.L_x_185 - _ZN7cutlass13device_kernelINS_4gemm6kernel13GemmUniversalIN4cute5tupleIJiiiiEEENS1_10collective13CollectiveMmaINS1_46MainloopSm100TmaUmmaWarpSpecializedBlockScaledILi6ELi2ELi1ENS5_IJNS4_1CILi1EEENSA_ILi4EEESB_EEEEENS5_IJNSA_ILi128EEENSA_ILi256EEESF_EEENS5_IJNS_12float_e2m1_tENS_13float_ue8m0_tEEEENS5_IJNS5_IJlSB_lEEENS4_6LayoutINS5_IJNS5_IJNS5_IJNSA_ILi32EEESC_EEEiEEESP_NS5_IJSB_iEEEEEENS5_IJNS5_IJNS5_IJNSA_ILi16EEESC_EEEiEEENS5_IJNS5_IJNSA_ILi0EEESB_EEENSA_ILi512EEEEEENS5_IJSV_iEEEEEEEEEEESK_S12_NS4_8TiledMMAINS4_8MMA_AtomIJNS4_17SM100_MMA_MXF4_SSISI_SI_fSJ_Li128ELi256ELi32ELNS4_4UMMA5MajorE0ELS17_0ELNS16_7ScaleInE0ELS18_0EEEEEENSM_INS5_IJSB_SB_SB_EEENS5_IJSV_SV_SV_EEEEENS5_IJNS4_10UnderscoreES1E_S1E_EEEEENS5_IJNS4_23SM90_TMA_LOAD_MULTICASTES1H_EEENS5_IJNS4_14ComposedLayoutINS4_7SwizzleILi2ELi4ELi3EEENS4_18smem_ptr_flag_bitsILi4EEENSM_INS5_IJNSA_ILi8EEESF_EEENS5_IJSF_SB_EEEEEEENSM_INS5_IJNS5_IJNS5_IJSO_SB_EEENS5_IJSN_NSA_ILi2EEEEEEEEESB_NS5_IJS1U_SB_EEEEEENS5_IJNS5_IJNS5_IJST_SX_EEESW_EEESV_NS5_IJS1U_SX_EEEEEEEEEEEvNS4_8identityENS5_IJNS4_13SM90_TMA_LOADES26_EEENS5_IJS1S_NSM_INS5_IJNS5_IJNS5_IJSO_S1U_EEES1V_EEESB_S1X_EEENS5_IJS20_SV_NS5_IJS1U_NSA_ILi1024EEEEEEEEEEEEEEvS25_EENS_8epilogue10collective18CollectiveEpilogueINS2H_23Sm100TmaWarpSpecializedILi4ELi2ELi64ELb1ELb0EEEJSH_NS5_IJNSM_ISF_SB_EENSM_INSA_ILi64EEESB_EEEEENS_10bfloat16_tESL_S2Q_SL_NS2H_6fusion15FusionCallbacksIS2L_NS2R_17LinearCombinationIS2Q_fS2Q_fLNS_15FloatRoundStyleE2EEESH_S2P_JEEENS4_5SM1004TMEM4LOAD26SM100_TMEM_LOAD_32dp32b64xES26_NS1J_INS1K_ILi3ELi4ELi3EEENS1M_ILi16EEENSM_INS5_IJS1O_S2N_EEENS5_IJS2N_SB_EEEEEEENS4_39AutoVectorizingCopyWithAssumedAlignmentILi128EEENS4_14SM90_TMA_STOREES36_S38_S38_EEEvvEEEEvNT_6ParamsE)
        .other          _ZN7cutlass13device_kernelINS_4gemm6kernel13GemmUniversalIN4cute5tupleIJiiiiEEENS1_10collective13CollectiveMmaINS1_46MainloopSm100TmaUmmaWarpSpecializedBlockScaledILi6ELi2ELi1ENS5_IJNS4_1CILi1EEENSA_ILi4EEESB_EEEEENS5_IJNSA_ILi128EEENSA_ILi256EEESF_EEENS5_IJNS_12float_e2m1_tENS_13float_ue8m0_tEEEENS5_IJNS5_IJlSB_lEEENS4_6LayoutINS5_IJNS5_IJNS5_IJNSA_ILi32EEESC_EEEiEEESP_NS5_IJSB_iEEEEEENS5_IJNS5_IJNS5_IJNSA_ILi16EEESC_EEEiEEENS5_IJNS5_IJNSA_ILi0EEESB_EEENSA_ILi512EEEEEENS5_IJSV_iEEEEEEEEEEESK_S12_NS4_8TiledMMAINS4_8MMA_AtomIJNS4_17SM100_MMA_MXF4_SSISI_SI_fSJ_Li128ELi256ELi32ELNS4_4UMMA5MajorE0ELS17_0ELNS16_7ScaleInE0ELS18_0EEEEEENSM_INS5_IJSB_SB_SB_EEENS5_IJSV_SV_SV_EEEEENS5_IJNS4_10UnderscoreES1E_S1E_EEEEENS5_IJNS4_23SM90_TMA_LOAD_MULTICASTES1H_EEENS5_IJNS4_14ComposedLayoutINS4_7SwizzleILi2ELi4ELi3EEENS4_18smem_ptr_flag_bitsILi4EEENSM_INS5_IJNSA_ILi8EEESF_EEENS5_IJSF_SB_EEEEEEENSM_INS5_IJNS5_IJNS5_IJSO_SB_EEENS5_IJSN_NSA_ILi2EEEEEEEEESB_NS5_IJS1U_SB_EEEEEENS5_IJNS5_IJNS5_IJST_SX_EEESW_EEESV_NS5_IJS1U_SX_EEEEEEEEEEEvNS4_8identityENS5_IJNS4_13SM90_TMA_LOADES26_EEENS5_IJS1S_NSM_INS5_IJNS5_IJNS5_IJSO_S1U_EEES1V_EEESB_S1X_EEENS5_IJS20_SV_NS5_IJS1U_NSA_ILi1024EEEEEEEEEEEEEEvS25_EENS_8epilogue10collective18CollectiveEpilogueINS2H_23Sm100TmaWarpSpecializedILi4ELi2ELi64ELb1ELb0EEEJSH_NS5_IJNSM_ISF_SB_EENSM_INSA_ILi64EEESB_EEEEENS_10bfloat16_tESL_S2Q_SL_NS2H_6fusion15FusionCallbacksIS2L_NS2R_17LinearCombinationIS2Q_fS2Q_fLNS_15FloatRoundStyleE2EEESH_S2P_JEEENS4_5SM1004TMEM4LOAD26SM100_TMEM_LOAD_32dp32b64xES26_NS1J_INS1K_ILi3ELi4ELi3EEENS1M_ILi16EEENSM_INS5_IJS1O_S2N_EEENS5_IJS2N_SB_EEEEEEENS4_39AutoVectorizingCopyWithAssumedAlignmentILi128EEENS4_14SM90_TMA_STOREES36_S38_S38_EEEvvEEEEvNT_6ParamsE,@"STO_CUDA_ENTRY STV_DEFAULT"
_ZN7cutlass13device_kernelINS_4gemm6kernel13GemmUniversalIN4cute5tupleIJiiiiEEENS1_10collective13CollectiveMmaINS1_46MainloopSm100TmaUmmaWarpSpecializedBlockScaledILi6ELi2ELi1ENS5_IJNS4_1CILi1EEENSA_ILi4EEESB_EEEEENS5_IJNSA_ILi128EEENSA_ILi256EEESF_EEENS5_IJNS_12float_e2m1_tENS_13float_ue8m0_tEEEENS5_IJNS5_IJlSB_lEEENS4_6LayoutINS5_IJNS5_IJNS5_IJNSA_ILi32EEESC_EEEiEEESP_NS5_IJSB_iEEEEEENS5_IJNS5_IJNS5_IJNSA_ILi16EEESC_EEEiEEENS5_IJNS5_IJNSA_ILi0EEESB_EEENSA_ILi512EEEEEENS5_IJSV_iEEEEEEEEEEESK_S12_NS4_8TiledMMAINS4_8MMA_AtomIJNS4_17SM100_MMA_MXF4_SSISI_SI_fSJ_Li128ELi256ELi32ELNS4_4UMMA5MajorE0ELS17_0ELNS16_7ScaleInE0ELS18_0EEEEEENSM_INS5_IJSB_SB_SB_EEENS5_IJSV_SV_SV_EEEEENS5_IJNS4_10UnderscoreES1E_S1E_EEEEENS5_IJNS4_23SM90_TMA_LOAD_MULTICASTES1H_EEENS5_IJNS4_14ComposedLayoutINS4_7SwizzleILi2ELi4ELi3EEENS4_18smem_ptr_flag_bitsILi4EEENSM_INS5_IJNSA_ILi8EEESF_EEENS5_IJSF_SB_EEEEEEENSM_INS5_IJNS5_IJNS5_IJSO_SB_EEENS5_IJSN_NSA_ILi2EEEEEEEEESB_NS5_IJS1U_SB_EEEEEENS5_IJNS5_IJNS5_IJST_SX_EEESW_EEESV_NS5_IJS1U_SX_EEEEEEEEEEEvNS4_8identityENS5_IJNS4_13SM90_TMA_LOADES26_EEENS5_IJS1S_NSM_INS5_IJNS5_IJNS5_IJSO_S1U_EEES1V_EEESB_S1X_EEENS5_IJS20_SV_NS5_IJS1U_NSA_ILi1024EEEEEEEEEEEEEEvS25_EENS_8epilogue10collective18CollectiveEpilogueINS2H_23Sm100TmaWarpSpecializedILi4ELi2ELi64ELb1ELb0EEEJSH_NS5_IJNSM_ISF_SB_EENSM_INSA_ILi64EEESB_EEEEENS_10bfloat16_tESL_S2Q_SL_NS2H_6fusion15FusionCallbacksIS2L_NS2R_17LinearCombinationIS2Q_fS2Q_fLNS_15FloatRoundStyleE2EEESH_S2P_JEEENS4_5SM1004TMEM4LOAD26SM100_TMEM_LOAD_32dp32b64xES26_NS1J_INS1K_ILi3ELi4ELi3EEENS1M_ILi16EEENSM_INS5_IJS1O_S2N_EEENS5_IJS2N_SB_EEEEEEENS4_39AutoVectorizingCopyWithAssumedAlignmentILi128EEENS4_14SM90_TMA_STOREES36_S38_S38_EEEvvEEEEvNT_6ParamsE:
[----:B------:R-:W1:Y:S01]  /*0000*/  LDC R1, c[0x0][0x37c] ;  /* 0x0000df00ff017b82 */ /* 0x000e620000000800 */
[----:B------:R-:W2:Y:S01]  /*0010*/  S2R R165, SR_TID.X ;  /* 0x0000000000a57919 */ /* 0x000ea20000002100 */
[----:B------:R-:W3:Y:S01]  /*0020*/  LDCU.64 UR4, c[0x0][0xc90] ;  /* 0x00019200ff0477ac */ /* 0x000ee20008000a00 */
[----:B------:R-:W-:Y:S02]  /*0030*/  PRMT R151, RZ, 0x7610, R151 ;  /* 0x00007610ff977816 */ /* 0x000fe40000000097 */
[----:B------:R-:W-:Y:S01]  /*0040*/  ELECT P6, URZ, PT ;  /* 0x0000000000ff782f */ /* 0x000fe200038c0000 */
[----:B------:R-:W4:Y:S01]  /*0050*/  LDCU.64 UR46, c[0x0][0x358] ;  /* 0x00006b00ff2e77ac */ /* 0x000f220008000a00 */
[----:B---3--:R-:W-:-:S04]  /*0060*/  UISETP.NE.U32.AND UP0, UPT, UR4, URZ, UPT ;  /* 0x000000ff0400728c */ /* 0x008fc8000bf05070 */
[----:B------:R-:W-:Y:S01]  /*0070*/  UISETP.NE.AND.EX UP0, UPT, UR5, URZ, UPT, UP0 ;  /* 0x000000ff0500728c */ /* 0x000fe2000bf05300 */
[----:B--2---:R-:W-:-:S05]  /*0080*/  SHF.R.U32.HI R158, RZ, 0x5, R165 ;  /* 0x00000005ff9e7819 */ /* 0x004fca00000116a5 */
[----:B------:R-:W2:Y:S02]  /*0090*/  SHFL.IDX PT, R0, R158, RZ, 0x1f ;  /* 0x00001fff9e007589 */ /* 0x000ea400000e0000 */
[----:B--2---:R-:W-:Y:S01]  /*00a0*/  R2UR UR6, R0 ;  /* 0x00000000000672ca */ /* 0x004fe200000e0000 */
[----:B-1--4-:R-:W-:-:S14]  /*00b0*/  BRA.U UP0, `(.L_x_0) ;  /* 0x00000001002c7547 */ /* 0x012fdc000b800000 */
[----:B------:R-:W1:Y:S02]  /*00c0*/  LDCU.64 UR8, c[0x0][0xc88] ;  /* 0x00019100ff0877ac */ /* 0x000e640008000a00 */
[----:B-1----:R-:W-:-:S04]  /*00d0*/  UISETP.NE.U32.AND UP0, UPT, UR8, URZ, UPT ;  /* 0x000000ff0800728c */ /* 0x002fc8000bf05070 */
[----:B------:R-:W-:-:S09]  /*00e0*/  UISETP.NE.AND.EX UP0, UPT, UR9, URZ, UPT, UP0 ;  /* 0x000000ff0900728c */ /* 0x000fd2000bf05300 */
[----:B------:R-:W-:Y:S05]  /*00f0*/  BRA.U !UP0, `(.L_x_1) ;  /* 0x0000000108107547 */ /* 0x000fea000b800000 */
[----:B------:R-:W1:Y:S02]  /*0100*/  LDC.64 R2, c[0x0][0xc88] ;  /* 0x00032200ff027b82 */ /* 0x000e640000000a00 */
[----:B-1----:R1:W5:Y:S01]  /*0110*/  LDG.E R83, desc[UR46][R2.64] ;  /* 0x0000002e02537981 */ /* 0x002362000c1e1900 */
[----:B------:R-:W-:Y:S01]  /*0120*/  HFMA2 R151, -RZ, RZ, 0, 5.9604644775390625e-08 ;  /* 0x00000001ff977431 */ /* 0x000fe200000001ff */
[----:B------:R-:W-:Y:S05]  /*0130*/  BRA `(.L_x_0) ;  /* 0x00000000000c7947 */ /* 0x000fea0003800000 */
.L_x_1:
[----:B------:R-:W1:Y:S01]  /*0140*/  LDCU UR7, c[0x0][0xc80] ;  /* 0x00019000ff0777ac */ /* 0x000e620008000800 */
[----:B------:R-:W-:Y:S01]  /*0150*/  HFMA2 R151, -RZ, RZ, 0, 5.9604644775390625e-08 ;  /* 0x00000001ff977431 */ /* 0x000fe200000001ff */
[----:B-1----:R-:W-:Y:S02]  /*0160*/  MOV R83, UR7 ;  /* 0x0000000700537c02 */ /* 0x002fe40008000f00 */
.L_x_0:
[----:B------:R-:W2:Y:S02]  /*0170*/  LDCU.64 UR8, c[0x0][0xcb0] ;  /* 0x00019600ff0877ac */ /* 0x000ea40008000a00 */
[----:B--2---:R-:W-:-:S04]  /*0180*/  UISETP.NE.U32.AND UP0, UPT, UR8, URZ, UPT ;  /* 0x000000ff0800728c */ /* 0x004fc8000bf05070 */
[----:B------:R-:W-:-:S09]  /*0190*/  UISETP.NE.AND.EX UP0, UPT, UR9, URZ, UPT, UP0 ;  /* 0x000000ff0900728c */ /* 0x000fd2000bf05300 */
[----:B------:R-:W-:Y:S05]  /*01a0*/  BRA.U UP0, `(.L_x_2) ;  /* 0x0000000100247547 */ /* 0x000fea000b800000 */
[----:B------:R-:W2:Y:S02]  /*01b0*/  LDCU.64 UR8, c[0x0][0xca8] ;  /* 0x00019500ff0877ac */ /* 0x000ea40008000a00 */
[----:B--2---:R-:W-:-:S04]  /*01c0*/  UISETP.NE.U32.AND UP0, UPT, UR8, URZ, UPT ;  /* 0x000000ff0800728c */ /* 0x004fc8000bf05070 */
[----:B------:R-:W-:-:S09]  /*01d0*/  UISETP.NE.AND.EX UP0, UPT, UR9, URZ, UPT, UP0 ;  /* 0x000000ff0900728c */ /* 0x000fd2000bf05300 */
[----:B------:R-:W-:Y:S05]  /*01e0*/  BRA.U !UP0, `(.L_x_3) ;  /* 0x00000001080c7547 */ /* 0x000fea000b800000 */
[----:B------:R-:W2:Y:S02]  /*01f0*/  LDC.64 R76, c[0x0][0xca8] ;  /* 0x00032a00ff4c7b82 */ /* 0x000ea40000000a00 */
[----:B--2---:R2:W5:Y:S01]  /*0200*/  LDG.E R76, desc[UR46][R76.64] ;  /* 0x0000002e4c4c7981 */ /* 0x004562000c1e1900 */
[----:B------:R-:W-:Y:S05]  /*0210*/  BRA `(.L_x_2) ;  /* 0x0000000000087947 */ /* 0x000fea0003800000 */
.L_x_3:
[----:B------:R-:W2:Y:S02]  /*0220*/  LDCU UR7, c[0x0][0xca0] ;  /* 0x00019400ff0777ac */ /* 0x000ea40008000800 */
[----:B--2---:R-:W-:Y:S02]  /*0230*/  MOV R76, UR7 ;  /* 0x00000007004c7c02 */ /* 0x004fe40008000f00 */
.L_x_2:
[----:B------:R-:W-:Y:S01]  /*0240*/  IMAD.U32 R0, RZ, RZ, UR6 ;  /* 0x00000006ff007e24 */ /* 0x000fe2000f8e00ff */
[----:B------:R-:W-:Y:S04]  /*0250*/  BSSY.RECONVERGENT B0, `(.L_x_4) ;  /* 0x0000012000007945 */ /* 0x000fe80003800200 */
[C---:B------:R-:W-:Y:S02]  /*0260*/  ISETP.NE.OR P1, PT, R0.reuse, 0x1, !P6 ;  /* 0x000000010000780c */ /* 0x040fe40007725670 */
[----:B------:R-:W-:-:S11]  /*0270*/  ISETP.NE.OR P0, PT, R0, 0x3, !P6 ;  /* 0x000000030000780c */ /* 0x000fd60007705670 */
[----:B------:R-:W-:Y:S05]  /*0280*/  @P1 BRA `(.L_x_5) ;  /* 0x0000000000381947 */ /* 0x000fea0003800000 */
[----:B------:R-:W3:Y:S02]  /*0290*/  LDCU.64 UR8, c[0x0][0x348] ;  /* 0x00006900ff0877ac */ /* 0x000ee40008000a00 */
[----:B---3--:R-:W-:Y:S02]  /*02a0*/  UIADD3 UR14, UP3, UPT, UR8, 0x80, URZ ;  /* 0x00000080080e7890 */ /* 0x008fe4000ff7e0ff */
[----:B------:R-:W-:Y:S02]  /*02b0*/  UIADD3 UR12, UP2, UPT, UR8, 0x180, URZ ;  /* 0x00000180080c7890 */ /* 0x000fe4000ff5e0ff */
[----:B------:R-:W-:Y:S02]  /*02c0*/  UIADD3 UR10, UP1, UPT, UR8, 0x280, URZ ;  /* 0x00000280080a7890 */ /* 0x000fe4000ff3e0ff */
[----:B------:R-:W-:Y:S02]  /*02d0*/  UIADD3 UR8, UP0, UPT, UR8, 0x380, URZ ;  /* 0x0000038008087890 */ /* 0x000fe4000ff1e0ff */
[----:B------:R-:W-:-:S02]  /*02e0*/  UIADD3.X UR15, UPT, UPT, URZ, UR9, URZ, UP3, !UPT ;  /* 0x00000009ff0f7290 */ /* 0x000fc40009ffe4ff */
[----:B------:R-:W-:Y:S02]  /*02f0*/  UIADD3.X UR13, UPT, UPT, URZ, UR9, URZ, UP2, !UPT ;  /* 0x00000009ff0d7290 */ /* 0x000fe400097fe4ff */
[----:B------:R-:W-:Y:S02]  /*0300*/  UIADD3.X UR11, UPT, UPT, URZ, UR9, URZ, UP1, !UPT ;  /* 0x00000009ff0b7290 */ /* 0x000fe40008ffe4ff */
[----:B------:R-:W-:-:S03]  /*0310*/  UIADD3.X UR9, UPT, UPT, URZ, UR9, URZ, UP0, !UPT ;  /* 0x00000009ff097290 */ /* 0x000fc600087fe4ff */
[----:B------:R3:W-:Y:S02]  /*0320*/  UTMACCTL.PF [UR14] ;  /* 0x000000000e0079b9 */ /* 0x0007e40008040000 */
[----:B------:R3:W-:Y:S02]  /*0330*/  UTMACCTL.PF [UR12] ;  /* 0x000000000c0079b9 */ /* 0x0007e40008040000 */
[----:B------:R3:W-:Y:S02]  /*0340*/  UTMACCTL.PF [UR10] ;  /* 0x000000000a0079b9 */ /* 0x0007e40008040000 */
[----:B------:R3:W-:Y:S02]  /*0350*/  UTMACCTL.PF [UR8] ;  /* 0x00000000080079b9 */ /* 0x0007e40008040000 */
[----:B---3--:R-:W-:Y:S01]  /*0360*/  NOP ;  /* 0x0000000000007918 */ /* 0x008fe20000000000 */
.L_x_5:
[----:B------:R-:W-:Y:S05]  /*0370*/  BSYNC.RECONVERGENT B0 ;  /* 0x0000000000007941 */ /* 0x000fea0003800200 */
.L_x_4:
[----:B------:R-:W-:Y:S04]  /*0380*/  BSSY.RECONVERGENT B0, `(.L_x_6) ;  /* 0x000000a000007945 */ /* 0x000fe80003800200 */
[----:B------:R-:W-:Y:S05]  /*0390*/  @P0 BRA `(.L_x_7) ;  /* 0x0000000000200947 */ /* 0x000fea0003800000 */
[----:B------:R-:W3:Y:S02]  /*03a0*/  LDCU.64 UR8, c[0x0][0x348] ;  /* 0x00006900ff0877ac */ /* 0x000ee40008000a00 */
[----:B---3--:R-:W-:Y:S02]  /*03b0*/  UIADD3 UR10, UP1, UPT, UR8, 0x980, URZ ;  /* 0x00000980080a7890 */ /* 0x008fe4000ff3e0ff */
[----:B------:R-:W-:Y:S02]  /*03c0*/  UIADD3 UR8, UP0, UPT, UR8, 0xa80, URZ ;  /* 0x00000a8008087890 */ /* 0x000fe4000ff1e0ff */
[----:B------:R-:W-:Y:S02]  /*03d0*/  UIADD3.X UR11, UPT, UPT, URZ, UR9, URZ, UP1, !UPT ;  /* 0x00000009ff0b7290 */ /* 0x000fe40008ffe4ff */
[----:B------:R-:W-:-:S07]  /*03e0*/  UIADD3.X UR9, UPT, UPT, URZ, UR9, URZ, UP0, !UPT ;  /* 0x00000009ff097290 */ /* 0x000fce00087fe4ff */
[----:B------:R3:W-:Y:S02]  /*03f0*/  UTMACCTL.PF [UR10] ;  /* 0x000000000a0079b9 */ /* 0x0007e40008040000 */
[----:B------:R3:W-:Y:S02]  /*0400*/  UTMACCTL.PF [UR8] ;  /* 0x00000000080079b9 */ /* 0x0007e40008040000 */
[----:B---3--:R-:W-:Y:S01]  /*0410*/  NOP ;  /* 0x0000000000007918 */ /* 0x008fe20000000000 */
.L_x_7:
[----:B------:R-:W-:Y:S05]  /*0420*/  BSYNC.RECONVERGENT B0 ;  /* 0x0000000000007941 */ /* 0x000fea0003800200 */
.L_x_6:
[----:B------:R-:W3:Y:S01]  /*0430*/  LDCU.64 UR8, c[0x0][0xc88] ;  /* 0x00019100ff0877ac */ /* 0x000ee20008000a00 */
[----:B------:R-:W-:Y:S02]  /*0440*/  UISETP.EQ.U32.AND UP1, UPT, UR4, URZ, UPT ;  /* 0x000000ff0400728c */ /* 0x000fe4000bf22070 */
[----:B------:R-:W-:Y:S02]  /*0450*/  UPLOP3.LUT UP4, UPT, UPT, UPT, UPT, 0x80, 0x8 ;  /* 0x000000000008789c */ /* 0x000fe40003f8f070 */
[----:B---3--:R-:W-:-:S04]  /*0460*/  UISETP.NE.U32.AND UP0, UPT, UR8, URZ, UPT ;  /* 0x000000ff0800728c */ /* 0x008fc8000bf05070 */
[----:B------:R-:W-:-:S04]  /*0470*/  UISETP.NE.AND.EX UP0, UPT, UR9, URZ, UPT, UP0 ;  /* 0x000000ff0900728c */ /* 0x000fc8000bf05300 */
[----:B------:R-:W-:-:S04]  /*0480*/  UISETP.EQ.OR.EX UP2, UPT, UR5, URZ, !UP0, UP1 ;  /* 0x000000ff0500728c */ /* 0x000fc8000c742710 */
[----:B------:R-:W-:-:S05]  /*0490*/  UP2UR UR48, UPR, URZ, 0x4 ;  /* 0x00000004ff307883 */ /* 0x000fca0008000000 */
[----:B------:R-:W-:Y:S07]  /*04a0*/  BRA.U !UP2, `(.L_x_8) ;  /* 0x000000010a207547 */ /* 0x000fee000b800000 */
[----:B------:R-:W-:Y:S01]  /*04b0*/  UISETP.NE.U32.AND UP1, UPT, UR4, URZ, UPT ;  /* 0x000000ff0400728c */ /* 0x000fe2000bf25070 */
[----:B-----5:R-:W-:Y:S01]  /*04c0*/  FSETP.NEU.AND P0, PT, R83, RZ, PT ;  /* 0x000000ff5300720b */ /* 0x020fe20003f0d000 */
[----:B------:R-:W-:Y:S02]  /*04d0*/  USEL UR4, URZ, 0xffffffff, UP0 ;  /* 0xffffffffff047887 */ /* 0x000fe40008000000 */
[----:B------:R-:W-:-:S10]  /*04e0*/  UISETP.NE.AND.EX UP1, UPT, UR5, URZ, UPT, UP1 ;  /* 0x000000ff0500728c */ /* 0x000fd4000bf25310 */
[----:B------:R-:W-:Y:S01]  /*04f0*/  VOTEU.ANY UP0, P0 ;  /* 0x0000000000ff7886 */ /* 0x000fe20000000100 */
[----:B------:R-:W-:-:S04]  /*0500*/  @!UP1 USEL UR4, URZ, 0xffffffff, UP0 ;  /* 0xffffffffff049887 */ /* 0x000fc80008000000 */
[----:B------:R-:W-:-:S04]  /*0510*/  ULOP3.LUT UR4, UR4, 0x1, URZ, 0xc0, !UPT ;  /* 0x0000000104047892 */ /* 0x000fc8000f8ec0ff */
[----:B------:R-:W-:-:S11]  /*0520*/  UISETP.NE.U32.AND UP4, UPT, UR4, 0x1, UPT ;  /* 0x000000010400788c */ /* 0x000fd6000bf85070 */
.L_x_8:
[----:B-1----:R-:W1:Y:S01]  /*0530*/  SHFL.IDX PT, R2, R158, RZ, 0x1f ;  /* 0x00001fff9e027589 */ /* 0x002e6200000e0000 */
[----:B------:R-:W-:-:S04]  /*0540*/  UISETP.NE.AND UP0, UPT, UR6, 0x2, UPT ;  /* 0x000000020600788c */ /* 0x000fc8000bf05270 */
[----:B------:R-:W-:Y:S01]  /*0550*/  USEL UR14, URZ, 0x1, UP0 ;  /* 0x00000001ff0e7887 */ /* 0x000fe20008000000 */
[----:B-1----:R-:W-:-:S13]  /*0560*/  ISETP.NE.AND P0, PT, R2, RZ, PT ;  /* 0x000000ff0200720c */ /* 0x002fda0003f05270 */
[----:B------:R-:W-:Y:S05]  /*0570*/  @P0 BRA `(.L_x_9) ;  /* 0x0000000000680947 */ /* 0x000fea0003800000 */
[----:B------:R-:W1:Y:S01]  /*0580*/  S2UR UR7, SR_CgaCtaId ;  /* 0x00000000000779c3 */ /* 0x000e620000008800 */
[----:B------:R-:W-:Y:S01]  /*0590*/  UMOV UR8, 0x400 ;  /* 0x0000040000087882 */ /* 0x000fe20000000000 */
[----:B------:R-:W-:Y:S01]  /*05a0*/  UMOV UR5, 0x1 ;  /* 0x0000000100057882 */ /* 0x000fe20000000000 */
[----:B------:R-:W-:Y:S01]  /*05b0*/  UMOV UR4, 0x4 ;  /* 0x0000000400047882 */ /* 0x000fe20000000000 */
[----:B------:R-:W-:Y:S01]  /*05c0*/  ELECT P0, URZ, PT ;  /* 0x0000000000ff782f */ /* 0x000fe20003800000 */
[----:B-1----:R-:W-:Y:S02]  /*05d0*/  ULEA UR7, UR7, UR8, 0x18 ;  /* 0x0000000807077291 */ /* 0x002fe4000f8ec0ff */
[----:B------:R-:W-:-:S04]  /*05e0*/  UIADD3 UR8, UPT, UPT, -UR5, 0x100000, URZ ;  /* 0x0010000005087890 */ /* 0x000fc8000fffe1ff */
[----:B------:R-:W-:Y:S02]  /*05f0*/  USHF.L.U32 UR9, UR8, 0xb, URZ ;  /* 0x0000000b08097899 */ /* 0x000fe400080006ff */
[----:B------:R-:W-:Y:S02]  /*0600*/  USHF.L.U32 UR8, UR8, 0x1, URZ ;  /* 0x0000000108087899 */ /* 0x000fe400080006ff */
[----:B------:R-:W-:-:S04]  /*0610*/  UIADD3 UR4, UPT, UPT, -UR4, 0x100000, URZ ;  /* 0x0010000004047890 */ /* 0x000fc8000fffe1ff */
[----:B------:R-:W-:Y:S02]  /*0620*/  USHF.L.U32 UR5, UR4, 0xb, URZ ;  /* 0x0000000b04057899 */ /* 0x000fe400080006ff */
[----:B------:R-:W-:Y:S01]  /*0630*/  USHF.L.U32 UR4, UR4, 0x1, URZ ;  /* 0x0000000104047899 */ /* 0x000fe200080006ff */
[----:B------:R-:W1:Y:S03]  /*0640*/  FENCE.VIEW.ASYNC.S ;  /* 0x00000000000073c6 */ /* 0x000e660000000000 */
[----:B-1----:R1:W3:Y:S08]  /*0650*/  SYNCS.EXCH.64 URZ, [UR7], UR8 ;  /* 0x0000000807ff75b2 */ /* 0x0022f00008000100 */
[----:B------:R1:W4:Y:S01]  /*0660*/  SYNCS.EXCH.64 URZ, [UR7+0x30], UR4 ;  /* 0x0000300407ff75b2 */ /* 0x0003220008000100 */
[----:B------:R1:W1:Y:S01]  /*0670*/  SYNCS.EXCH.64 URZ, [UR7+0x8], UR8 ;  /* 0x0000080807ff75b2 */ /* 0x0002620008000100 */
        /* <DEDUP_REMOVED lines=9> */
[----:B------:R-:W-:Y:S01]  /*0710*/  NOP ;  /* 0x0000000000007918 */ /* 0x000fe20000000000 */
.L_x_9:
[----:B------:R-:W2:Y:S01]  /*0720*/  SHFL.IDX PT, R2, R158, RZ, 0x1f ;  /* 0x00001fff9e027589 */ /* 0x000ea200000e0000 */
[----:B------:R-:W-:Y:S01]  /*0730*/  NOP ;  /* 0x0000000000007918 */ /* 0x000fe20000000000 */
[----:B--2---:R-:W-:-:S13]  /*0740*/  ISETP.NE.AND P0, PT, R2, 0x1, PT ;  /* 0x000000010200780c */ /* 0x004fda0003f05270 */
[----:B------:R-:W-:Y:S05]  /*0750*/  @P0 BRA `(.L_x_10) ;  /* 0x0000000000580947 */ /* 0x000fea0003800000 */
[----:B-1----:R-:W1:Y:S01]  /*0760*/  S2UR UR7, SR_CgaCtaId ;  /* 0x00000000000779c3 */ /* 0x002e620000008800 */
        /* <DEDUP_REMOVED lines=12> */
[----:B-1----:R2:W1:Y:S08]  /*0830*/  SYNCS.EXCH.64 URZ, [UR7+0x60], UR8 ;  /* 0x0000600807ff75b2 */ /* 0x0024700008000100 */
[----:B------:R2:W1:Y:S01]  /*0840*/  SYNCS.EXCH.64 URZ, [UR7+0x80], UR4 ;  /* 0x0000800407ff75b2 */ /* 0x0004620008000100 */
[----:B------:R2:W1:Y:S01]  /*0850*/  SYNCS.EXCH.64 URZ, [UR7+0x68], UR8 ;  /* 0x0000680807ff75b2 */ /* 0x0004620008000100 */
[----:B------:R2:W1:Y:S01]  /*0860*/  SYNCS.EXCH.64 URZ, [UR7+0x88], UR4 ;  /* 0x0000880407ff75b2 */ /* 0x0004620008000100 */
[----:B------:R2:W1:Y:S01]  /*0870*/  SYNCS.EXCH.64 URZ, [UR7+0x70], UR8 ;  /* 0x0000700807ff75b2 */ /* 0x0004620008000100 */
[----:B------:R2:W1:Y:S01]  /*0880*/  SYNCS.EXCH.64 URZ, [UR7+0x90], UR4 ;  /* 0x0000900407ff75b2 */ /* 0x0004620008000100 */
[----:B------:R2:W1:Y:S01]  /*0890*/  SYNCS.EXCH.64 URZ, [UR7+0x78], UR8 ;  /* 0x0000780807ff75b2 */ /* 0x0004620008000100 */
[----:B------:R2:W1:Y:S02]  /*08a0*/  SYNCS.EXCH.64 URZ, [UR7+0x98], UR4 ;  /* 0x0000980407ff75b2 */ /* 0x0004640008000100 */
[----:B--2---:R-:W-:Y:S01]  /*08b0*/  NOP ;  /* 0x0000000000007918 */ /* 0x004fe20000000000 */
.L_x_10:
[----:B------:R-:W2:Y:S01]  /*08c0*/  SHFL.IDX PT, R2, R158, RZ, 0x1f ;  /* 0x00001fff9e027589 */ /* 0x000ea200000e0000 */
[----:B------:R-:W-:Y:S01]  /*08d0*/  NOP ;  /* 0x0000000000007918 */ /* 0x000fe20000000000 */
[----:B--2---:R-:W-:-:S13]  /*08e0*/  ISETP.NE.AND P0, PT, R2, 0x3, PT ;  /* 0x000000030200780c */ /* 0x004fda0003f05270 */
[----:B------:R-:W-:Y:S05]  /*08f0*/  @P0 BRA `(.L_x_11) ;  /* 0x0000000000300947 */ /* 0x000fea0003800000 */
[----:B-1----:R-:W1:Y:S01]  /*0900*/  S2UR UR5, SR_CgaCtaId ;  /* 0x00000000000579c3 */ /* 0x002e620000008800 */
[----:B------:R-:W-:Y:S01]  /*0910*/  UMOV UR7, 0x400 ;  /* 0x0000040000077882 */ /* 0x000fe20000000000 */
[----:B------:R-:W-:Y:S01]  /*0920*/  UMOV UR4, 0x20 ;  /* 0x0000002000047882 */ /* 0x000fe20000000000 */
[----:B------:R-:W-:Y:S01]  /*0930*/  ELECT P0, URZ, PT ;  /* 0x0000000000ff782f */ /* 0x000fe20003800000 */
[----:B------:R-:W-:-:S04]  /*0940*/  UIADD3 UR8, UPT, UPT, -UR4, 0x100000, URZ ;  /* 0x0010000004087890 */ /* 0x000fc8000fffe1ff */
[----:B------:R-:W-:Y:S02]  /*0950*/  USHF.L.U32 UR9, UR8, 0xb, URZ ;  /* 0x0000000b08097899 */ /* 0x000fe400080006ff */
[----:B------:R-:W-:Y:S02]  /*0960*/  USHF.L.U32 UR8, UR8, 0x1, URZ ;  /* 0x0000000108087899 */ /* 0x000fe400080006ff */
[----:B-1----:R-:W-:Y:S01]  /*0970*/  ULEA UR5, UR5, UR7, 0x18 ;  /* 0x0000000705057291 */ /* 0x002fe2000f8ec0ff */
[----:B------:R-:W1:Y:S11]  /*0980*/  FENCE.VIEW.ASYNC.S ;  /* 0x00000000000073c6 */ /* 0x000e760000000000 */
[----:B-1----:R2:W1:Y:S01]  /*0990*/  SYNCS.EXCH.64 URZ, [UR5+0xa0], UR8 ;  /* 0x0000a00805ff75b2 */ /* 0x0024620008000100 */
[----:B------:R2:W1:Y:S02]  /*09a0*/  SYNCS.EXCH.64 URZ, [UR5+0xa8], UR8 ;  /* 0x0000a80805ff75b2 */ /* 0x0004640008000100 */
[----:B--2---:R-:W-:Y:S01]  /*09b0*/  NOP ;  /* 0x0000000000007918 */ /* 0x004fe20000000000 */
.L_x_11:
[----:B------:R-:W2:Y:S01]  /*09c0*/  SHFL.IDX PT, R2, R158, RZ, 0x1f ;  /* 0x00001fff9e027589 */ /* 0x000ea200000e0000 */
[----:B------:R-:W-:Y:S01]  /*09d0*/  NOP ;  /* 0x0000000000007918 */ /* 0x000fe20000000000 */
[----:B--2---:R-:W-:-:S13]  /*09e0*/  ISETP.NE.AND P0, PT, R2, 0x4, PT ;  /* 0x000000040200780c */ /* 0x004fda0003f05270 */
[----:B------:R-:W-:Y:S05]  /*09f0*/  @P0 BRA `(.L_x_12) ;  /* 0x00000000004c0947 */ /* 0x000fea0003800000 */
[----:B-1----:R-:W1:Y:S01]  /*0a00*/  S2UR UR5, SR_CgaCtaId ;  /* 0x00000000000579c3 */ /* 0x002e620000008800 */
[----:B------:R-:W-:Y:S01]  /*0a10*/  UMOV UR8, 0x3a0 ;  /* 0x000003a000087882 */ /* 0x000fe20000000000 */
[----:B------:R-:W-:Y:S01]  /*0a20*/  UMOV UR7, 0x400 ;  /* 0x0000040000077882 */ /* 0x000fe20000000000 */
[----:B------:R-:W-:Y:S01]  /*0a30*/  USEL UR8, UR8, 0x320, UP4 ;  /* 0x0000032008087887 */ /* 0x000fe2000a000000 */
[----:B------:R-:W-:Y:S01]  /*0a40*/  UMOV UR4, 0x1 ;  /* 0x0000000100047882 */ /* 0x000fe20000000000 */
[----:B------:R-:W-:Y:S01]  /*0a50*/  ELECT P0, URZ, PT ;  /* 0x0000000000ff782f */ /* 0x000fe20003800000 */
[----:B------:R-:W-:-:S04]  /*0a60*/  UIADD3 UR10, UPT, UPT, -UR4, 0x100000, URZ ;  /* 0x00100000040a7890 */ /* 0x000fc8000fffe1ff */
[----:B------:R-:W-:Y:S02]  /*0a70*/  USHF.L.U32 UR11, UR10, 0xb, URZ ;  /* 0x0000000b0a0b7899 */ /* 0x000fe400080006ff */
[----:B------:R-:W-:Y:S02]  /*0a80*/  USHF.L.U32 UR10, UR10, 0x1, URZ ;  /* 0x000000010a0a7899 */ /* 0x000fe400080006ff */
[----:B------:R-:W-:-:S04]  /*0a90*/  UIADD3 UR8, UPT, UPT, -UR8, 0x100000, URZ ;  /* 0x0010000008087890 */ /* 0x000fc8000fffe1ff */
[----:B------:R-:W-:Y:S02]  /*0aa0*/  USHF.L.U32 UR9, UR8, 0xb, URZ ;  /* 0x0000000b08097899 */ /* 0x000fe400080006ff */
[----:B------:R-:W-:Y:S02]  /*0ab0*/  USHF.L.U32 UR8, UR8, 0x1, URZ ;  /* 0x0000000108087899 */ /* 0x000fe400080006ff */
[----:B-1----:R-:W-:Y:S01]  /*0ac0*/  ULEA UR5, UR5, UR7, 0x18 ;  /* 0x0000000705057291 */ /* 0x002fe2000f8ec0ff */
[----:B------:R-:W1:Y:S11]  /*0ad0*/  FENCE.VIEW.ASYNC.S ;  /* 0x00000000000073c6 */ /* 0x000e760000000000 */
[----:B-1----:R2:W1:Y:S01]  /*0ae0*/  SYNCS.EXCH.64 URZ, [UR5+0xb0], UR10 ;  /* 0x0000b00a05ff75b2 */ /* 0x0024620008000100 */
[----:B------:R2:W1:Y:S01]  /*0af0*/  SYNCS.EXCH.64 URZ, [UR5+0xc0], UR8 ;  /* 0x0000c00805ff75b2 */ /* 0x0004620008000100 */
[----:B------:R2:W1:Y:S01]  /*0b00*/  SYNCS.EXCH.64 URZ, [UR5+0xb8], UR10 ;  /* 0x0000b80a05ff75b2 */ /* 0x0004620008000100 */
[----:B------:R2:W1:Y:S02]  /*0b10*/  SYNCS.EXCH.64 URZ, [UR5+0xc8], UR8 ;  /* 0x0000c80805ff75b2 */ /* 0x0004640008000100 */
[----:B--2---:R-:W-:Y:S01]  /*0b20*/  NOP ;  /* 0x0000000000007918 */ /* 0x004fe20000000000 */
.L_x_12:
        /* <DEDUP_REMOVED lines=18> */
[----:B------:R2:W1:Y:S02]  /*0c50*/  SYNCS.EXCH.64 URZ, [UR7+0xd8], UR4 ;  /* 0x0000d80407ff75b2 */ /* 0x0004640008000100 */
[----:B--2---:R-:W-:Y:S01]  /*0c60*/  NOP ;  /* 0x0000000000007918 */ /* 0x004fe20000000000 */
.L_x_13:
[----:B------:R-:W2:Y:S01]  /*0c70*/  SHFL.IDX PT, R2, R158, RZ, 0x1f ;  /* 0x00001fff9e027589 */ /* 0x000ea200000e0000 */
[----:B------:R-:W1:Y:S01]  /*0c80*/  S2UR UR45, SR_CgaCtaId ;  /* 0x00000000002d79c3 */ /* 0x000e620000008800 */
[----:B------:R-:W-:Y:S01]  /*0c90*/  ISETP.NE.OR P1, PT, RZ, UR6, !P6 ;  /* 0x00000006ff007c0c */ /* 0x000fe2000f725670 */
[----:B------:R-:W-:Y:S01]  /*0ca0*/  NOP ;  /* 0x0000000000007918 */ /* 0x000fe20000000000 */
[----:B--2---:R-:W-:-:S13]  /*0cb0*/  ISETP.NE.AND P0, PT, R2, 0x3, PT ;  /* 0x000000030200780c */ /* 0x004fda0003f05270 */
[----:B-1----:R-:W-:Y:S05]  /*0cc0*/  @P0 BRA `(.L_x_14) ;  /* 0x0000000000380947 */ /* 0x002fea0003800000 */
[----:B------:R-:W1:Y:S01]  /*0cd0*/  S2UR UR5, SR_CgaCtaId ;  /* 0x00000000000579c3 */ /* 0x000e620000008800 */
        /* <DEDUP_REMOVED lines=8> */
[----:B-1----:R1:W2:Y:S01]  /*0d60*/  SYNCS.EXCH.64 URZ, [UR5+0xe0], UR8 ;  /* 0x0000e00805ff75b2 */ /* 0x0022a20008000100 */
[----:B------:R1:W1:Y:S01]  /*0d70*/  SYNCS.EXCH.64 URZ, [UR5+0xf0], UR8 ;  /* 0x0000f00805ff75b2 */ /* 0x0002620008000100 */
[----:B------:R1:W1:Y:S01]  /*0d80*/  SYNCS.EXCH.64 URZ, [UR5+0xe8], UR8 ;  /* 0x0000e80805ff75b2 */ /* 0x0002620008000100 */
[----:B------:R1:W1:Y:S01]  /*0d90*/  SYNCS.EXCH.64 URZ, [UR5+0xf8], UR8 ;  /* 0x0000f80805ff75b2 */ /* 0x0002620008000100 */
[----:B------:R-:W-:Y:S01]  /*0da0*/  NOP ;  /* 0x0000000000007918 */ /* 0x000fe20000000000 */
.L_x_14:
[----:B------:R-:W-:Y:S01]  /*0db0*/  VOTEU.ALL UP0, P1 ;  /* 0x0000000000ff7886 */ /* 0x000fe20000800000 */
[----:B-1----:R-:W1:Y:S01]  /*0dc0*/  LDCU UR5, c[0x0][0x36c] ;  /* 0x00006d80ff0577ac */ /* 0x002e620008000800 */
[----:B------:R-:W-:Y:S01]  /*0dd0*/  NOP ;  /* 0x0000000000007918 */ /* 0x000fe20000000000 */
[----:B------:R-:W-:Y:S01]  /*0de0*/  ISETP.NE.OR P6, PT, R0, 0x2, !P6 ;  /* 0x000000020000780c */ /* 0x000fe200077c5670 */
[----:B------:R-:W-:Y:S01]  /*0df0*/  UMOV UR8, 0x80 ;  /* 0x0000008000087882 */ /* 0x000fe20000000000 */
[----:B------:R-:W-:Y:S01]  /*0e00*/  @!UP0 UMOV UR4, 0x400 ;  /* 0x0000040000048882 */ /* 0x000fe20000000000 */
[----:B------:R-:W-:-:S04]  /*0e10*/  @!UP0 UIADD3 UR8, UPT, UPT, -UR8, 0x100000, URZ ;  /* 0x0010000008088890 */ /* 0x000fc8000fffe1ff */
[----:B------:R-:W-:Y:S02]  /*0e20*/  @!UP0 USHF.L.U32 UR9, UR8, 0xb, URZ ;  /* 0x0000000b08098899 */ /* 0x000fe400080006ff */
[----:B------:R-:W-:Y:S01]  /*0e30*/  @!UP0 USHF.L.U32 UR8, UR8, 0x1, URZ ;  /* 0x0000000108088899 */ /* 0x000fe200080006ff */
[----:B------:R-:W-:Y:S01]  /*0e40*/  LOP3.LUT R8, R165, 0x1f, RZ, 0xc0, !PT ;  /* 0x0000001fa5087812 */ /* 0x000fe200078ec0ff */
[----:B------:R-:W-:Y:S01]  /*0e50*/  @!UP0 ULEA UR4, UR45, UR4, 0x18 ;  /* 0x000000042d048291 */ /* 0x000fe2000f8ec0ff */
[----:B------:R-:W-:Y:S01]  /*0e60*/  VOTEU.ALL UP0, P1 ;  /* 0x0000000000ff7886 */ /* 0x000fe20000800000 */
[----:B------:R-:W-:Y:S01]  /*0e70*/  UISETP.NE.AND UP3, UPT, UR6, URZ, UPT ;  /* 0x000000ff0600728c */ /* 0x000fe2000bf65270 */
[----:B------:R-:W3:Y:S09]  /*0e80*/  FENCE.VIEW.ASYNC.S ;  /* 0x00000000000073c6 */ /* 0x000ef20000000000 */
[----:B---3--:R3:W2:Y:S01]  /*0e90*/  @!UP0 SYNCS.EXCH.64 URZ, [UR4+0x100], UR8 ;  /* 0x0001000804ff85b2 */ /* 0x0086a20008000100 */
[----:B-1----:R-:W-:-:S09]  /*0ea0*/  UISETP.EQ.U32.AND UP0, UPT, UR5, 0x1, UPT ;  /* 0x000000010500788c */ /* 0x002fd2000bf02070 */
[----:B------:R-:W-:Y:S05]  /*0eb0*/  BRA.U !UP0, `(.L_x_15) ;  /* 0x0000000108087547 */ /* 0x000fea000b800000 */
[----:B--2-4-:R-:W-:Y:S01]  /*0ec0*/  UCGABAR_ARV ;  /* 0x00000000000079c7 */ /* 0x014fe20008000000 */
[----:B------:R-:W-:Y:S05]  /*0ed0*/  BRA `(.L_x_16) ;  /* 0x0000000000047947 */ /* 0x000fea0003800000 */
.L_x_15:
[----:B--2-4-:R-:W-:Y:S01]  /*0ee0*/  NOP ;  /* 0x0000000000007918 */ /* 0x014fe20000000000 */
.L_x_16:
[----:B------:R-:W1:Y:S01]  /*0ef0*/  S2UR UR19, SR_CTAID.X ;  /* 0x00000000001379c3 */ /* 0x000e620000002500 */
[----:B------:R-:W-:-:S05]  /*0f00*/  CS2R.32 R152, SR_CgaSize ;  /* 0x0000000000987805 */ /* 0x000fca0000008a00 */
[----:B------:R-:W-:-:S05]  /*0f10*/  IMAD R152, R152, -0xa0, RZ ;  /* 0xffffff6098987824 */ /* 0x000fca00078e02ff */
[----:B------:R-:W-:-:S14]  /*0f20*/  R2UR UR5, R152 ;  /* 0x00000000980572ca */ /* 0x000fdc00000e0000 */
[----:B------:R-:W2:Y:S01]  /*0f30*/  LDCU UR5, c[0x0][UR5+0x2b0] ;  /* 0x00005600050577ac */ /* 0x000ea20008000800 */
[----:B------:R-:W-:-:S05]  /*0f40*/  CS2R.32 R152, SR_CgaSize ;  /* 0x0000000000987805 */ /* 0x000fca0000008a00 */
[----:B------:R-:W-:-:S05]  /*0f50*/  IMAD R152, R152, -0xa0, RZ ;  /* 0xffffff6098987824 */ /* 0x000fca00078e02ff */
[----:B---3--:R-:W-:-:S14]  /*0f60*/  R2UR UR4, R152 ;  /* 0x00000000980472ca */ /* 0x008fdc00000e0000 */
[----:B------:R-:W3:Y:S01]  /*0f70*/  LDCU UR4, c[0x0][UR4+0x2b4] ;  /* 0x00005680040477ac */ /* 0x000ee20008000800 */
[----:B------:R-:W4:Y:S01]  /*0f80*/  S2UR UR8, SR_CTAID.Y ;  /* 0x00000000000879c3 */ /* 0x000f220000002600 */
[----:B------:R-:W2:Y:S01]  /*0f90*/  LDCU UR7, c[0x0][0xf30] ;  /* 0x0001e600ff0777ac */ /* 0x000ea20008000800 */
[----:B------:R-:W-:Y:S02]  /*0fa0*/  USHF.L.U32 UR18, UR45, 0x6, URZ ;  /* 0x000000062d127899 */ /* 0x000fe400080006ff */
[----:B------:R-:W-:-:S04]  /*0fb0*/  UISETP.NE.AND UP1, UPT, UR6, 0x2, UPT ;  /* 0x000000020600788c */ /* 0x000fc8000bf25270 */
[----:B------:R-:W3:Y:S01]  /*0fc0*/  LDC R11, c[0x0][0xf24] ;  /* 0x0003c900ff0b7b82 */ /* 0x000ee20000000800 */
[----:B------:R-:W-:Y:S01]  /*0fd0*/  ULOP3.LUT UR18, UR18, 0xc0, URZ, 0xc0, !UPT ;  /* 0x000000c012127892 */ /* 0x000fe2000f8ec0ff */
[----:B-1----:R-:W-:Y:S02]  /*0fe0*/  I2FP.F32.U32 R152, UR19 ;  /* 0x0000001300987c45 */ /* 0x002fe40008201000 */
[----:B------:R-:W-:-:S05]  /*0ff0*/  CS2R.32 R5, SR_CgaSize ;  /* 0x0000000000057805 */ /* 0x000fca0000008a00 */
[----:B------:R-:W-:-:S06]  /*1000*/  IMAD R5, R5, -0xa0, RZ ;  /* 0xffffff6005057824 */ /* 0x000fcc00078e02ff */
[----:B------:R-:W1:Y:S01]  /*1010*/  LDC R5, c[0x0][R5+0x2a0] ;  /* 0x0000a80005057b82 */ /* 0x000e620000000800 */
[----:B--2---:R-:W-:Y:S01]  /*1020*/  UISETP.NE.AND UP2, UPT, UR7, 0x1, UPT ;  /* 0x000000010700788c */ /* 0x004fe2000bf45270 */
[----:B------:R-:W-:Y:S01]  /*1030*/  FMUL R152, R152, UR5 ;  /* 0x0000000598987c20 */ /* 0x000fe20008400000 */
[----:B------:R-:W-:Y:S01]  /*1040*/  USHF.L.U32 UR5, UR45, 0xb, URZ ;  /* 0x0000000b2d057899 */ /* 0x000fe200080006ff */
[----:B----4-:R-:W-:Y:S02]  /*1050*/  I2FP.F32.U32 R0, UR8 ;  /* 0x0000000800007c45 */ /* 0x010fe40008201000 */
[----:B------:R-:W-:-:S05]  /*1060*/  CS2R.32 R3, SR_CgaSize ;  /* 0x0000000000037805 */ /* 0x000fca0000008a00 */
[----:B------:R-:W-:-:S06]  /*1070*/  IMAD R3, R3, -0xa0, RZ ;  /* 0xffffff6003037824 */ /* 0x000fcc00078e02ff */
[----:B------:R-:W2:Y:S01]  /*1080*/  LDC R3, c[0x0][R3+0x2a4] ;  /* 0x0000a90003037b82 */ /* 0x000ea20000000800 */
[----:B------:R-:W-:Y:S01]  /*1090*/  MOV R20, UR8 ;  /* 0x0000000800147c02 */ /* 0x000fe20008000f00 */
[----:B------:R-:W4:Y:S01]  /*10a0*/  F2I.U32.TRUNC.NTZ R152, R152 ;  /* 0x0000009800987305 */ /* 0x000f22000020f000 */
[----:B------:R-:W-:Y:S01]  /*10b0*/  ULOP3.LUT UR5, UR5, 0x1800, URZ, 0xc0, !UPT ;  /* 0x0000180005057892 */ /* 0x000fe2000f8ec0ff */
[----:B---3--:R-:W-:Y:S01]  /*10c0*/  FMUL R0, R0, UR4 ;  /* 0x0000000400007c20 */ /* 0x008fe20008400000 */
[----:B------:R-:W-:Y:S01]  /*10d0*/  USHF.L.U32 UR4, UR45, 0x7, URZ ;  /* 0x000000072d047899 */ /* 0x000fe200080006ff */
[----:B------:R-:W-:Y:S02]  /*10e0*/  ISETP.GE.AND P0, PT, R11, 0x1, PT ;  /* 0x000000010b00780c */ /* 0x000fe40003f06270 */
[----:B------:R-:W3:Y:S01]  /*10f0*/  LDC R72, c[0x0][0xf24] ;  /* 0x0003c900ff487b82 */ /* 0x000ee20000000800 */
[----:B------:R-:W-:Y:S01]  /*1100*/  ULOP3.LUT UR4, UR4, 0x180, URZ, 0xc0, !UPT ;  /* 0x0000018004047892 */ /* 0x000fe2000f8ec0ff */
[----:B------:R-:W1:Y:S06]  /*1110*/  F2I.U32.TRUNC.NTZ R150, R0 ;  /* 0x0000000000967305 */ /* 0x000e6c000020f000 */
[----:B------:R-:W3:Y:S01]  /*1120*/  S2UR UR44, SR_CTAID.Z ;  /* 0x00000000002c79c3 */ /* 0x000ee20000002700 */
[----:B----4-:R-:W-:-:S05]  /*1130*/  IADD3 R152, PT, PT, -R152, RZ, RZ ;  /* 0x000000ff98987210 */ /* 0x010fca0007ffe1ff */
[----:B-1----:R-:W-:Y:S01]  /*1140*/  IMAD R152, R5, R152, UR19 ;  /* 0x0000001305987e24 */ /* 0x002fe2000f8e0298 */
[----:B------:R-:W-:Y:S02]  /*1150*/  IADD3 R150, PT, PT, -R150, RZ, RZ ;  /* 0x000000ff96967210 */ /* 0x000fe40007ffe1ff */
[----:B------:R-:W-:-:S03]  /*1160*/  PRMT R0, RZ, 0x7610, R0 ;  /* 0x00007610ff007816 */ /* 0x000fc60000000000 */
[----:B--2---:R-:W-:Y:S01]  /*1170*/  IMAD R150, R3, R150, UR8 ;  /* 0x0000000803967e24 */ /* 0x004fe2000f8e0296 */
[----:B------:R-:W-:Y:S06]  /*1180*/  BRA.U UP3, `(.L_x_17) ;  /* 0x00000001033c7547 */ /* 0x000fec000b800000 */
[C---:B------:R-:W-:Y:S02]  /*1190*/  ISETP.NE.AND P4, PT, R150.reuse, 0x1, PT ;  /* 0x000000019600780c */ /* 0x040fe40003f85270 */
[C---:B------:R-:W-:Y:S02]  /*11a0*/  ISETP.NE.AND P3, PT, R150.reuse, 0x2, PT ;  /* 0x000000029600780c */ /* 0x040fe40003f65270 */
[----:B------:R-:W-:Y:S02]  /*11b0*/  ISETP.NE.AND P1, PT, R150, RZ, PT ;  /* 0x000000ff9600720c */ /* 0x000fe40003f25270 */
[----:B------:R-:W-:Y:S02]  /*11c0*/  ISETP.NE.AND P5, PT, R152, RZ, PT ;  /* 0x000000ff9800720c */ /* 0x000fe40003fa5270 */
[----:B------:R-:W-:Y:S02]  /*11d0*/  ISETP.NE.AND P2, PT, R150, 0x3, PT ;  /* 0x000000039600780c */ /* 0x000fe40003f45270 */
[----:B------:R-:W-:-:S02]  /*11e0*/  SEL R3, RZ, 0x2, P4 ;  /* 0x00000002ff037807 */ /* 0x000fc40002000000 */
[----:B------:R-:W-:Y:S02]  /*11f0*/  SEL R2, RZ, 0x4, P3 ;  /* 0x00000004ff027807 */ /* 0x000fe40001800000 */
[----:B------:R-:W-:Y:S02]  /*1200*/  ISETP.EQ.OR P1, PT, R152, RZ, !P1 ;  /* 0x000000ff9800720c */ /* 0x000fe40004f22670 */
[----:B------:R-:W-:Y:S02]  /*1210*/  SEL R0, RZ, 0x8, P2 ;  /* 0x00000008ff007807 */ /* 0x000fe40001000000 */
[----:B------:R-:W-:Y:S02]  /*1220*/  SEL R3, R3, 0x2, P5 ;  /* 0x0000000203037807 */ /* 0x000fe40002800000 */
[----:B------:R-:W-:Y:S02]  /*1230*/  SEL R2, R2, 0x4, P5 ;  /* 0x0000000402027807 */ /* 0x000fe40002800000 */
[----:B------:R-:W-:-:S02]  /*1240*/  SEL R4, RZ, 0x1, !P1 ;  /* 0x00000001ff047807 */ /* 0x000fc40004800000 */
[----:B------:R-:W-:Y:S02]  /*1250*/  SEL R0, R0, 0x8, P5 ;  /* 0x0000000800007807 */ /* 0x000fe40002800000 */
[----:B------:R-:W-:-:S05]  /*1260*/  IADD3 R3, PT, PT, R2, R3, R4 ;  /* 0x0000000302037210 */ /* 0x000fca0007ffe004 */
[----:B------:R-:W-:Y:S02]  /*1270*/  IMAD.IADD R0, R3, 0x1, R0 ;  /* 0x0000000103007824 */ /* 0x000fe400078e0200 */
.L_x_17:
[----:B------:R-:W-:Y:S05]  /*1280*/  @!P0 BRA `(.L_x_18) ;  /* 0x0000000000c08947 */ /* 0x000fea0003800000 */
[----:B------:R-:W1:Y:S01]  /*1290*/  LDC.64 R4, c[0x0][0xf18] ;  /* 0x0003c600ff047b82 */ /* 0x000e620000000a00 */
[----:B------:R-:W-:-:S07]  /*12a0*/  ISETP.NE.AND P0, PT, R11, 0x1, PT ;  /* 0x000000010b00780c */ /* 0x000fce0003f05270 */
[----:B------:R-:W2:Y:S08]  /*12b0*/  LDC R10, c[0x0][0xf0c] ;  /* 0x0003c300ff0a7b82 */ /* 0x000eb00000000800 */
[----:B------:R-:W4:Y:S08]  /*12c0*/  LDC R13, c[0x0][0x370] ;  /* 0x0000dc00ff0d7b82 */ /* 0x000f300000000800 */
[----:B------:R-:W3:Y:S01]  /*12d0*/  LDC R12, c[0x0][0x374] ;  /* 0x0000dd00ff0c7b82 */ /* 0x000ee20000000800 */
[----:B-1----:R-:W-:Y:S01]  /*12e0*/  ISETP.NE.AND P1, PT, R4, 0x1, PT ;  /* 0x000000010400780c */ /* 0x002fe20003f25270 */
[----:B------:R-:W-:-:S06]  /*12f0*/  IMAD.HI.U32 R18, R20, R5, RZ ;  /* 0x0000000514127227 */ /* 0x000fcc00078e00ff */
[----:B------:R-:W4:Y:S01]  /*1300*/  LDC.64 R6, c[0x0][0xf10] ;  /* 0x0003c400ff067b82 */ /* 0x000f220000000a00 */
[----:B--2---:R-:W-:-:S07]  /*1310*/  ISETP.NE.AND P2, PT, R10, 0x1, PT ;  /* 0x000000010a00780c */ /* 0x004fce0003f45270 */
[----:B------:R-:W1:Y:S08]  /*1320*/  LDC R9, c[0x0][0xf20] ;  /* 0x0003c800ff097b82 */ /* 0x000e700000000800 */
[----:B------:R-:W2:Y:S01]  /*1330*/  LDC.64 R2, c[0x0][0xf28] ;  /* 0x0003ca00ff027b82 */ /* 0x000ea20000000a00 */
[----:B---3--:R-:W-:-:S04]  /*1340*/  IMAD.HI.U32 R14, R12, R5, RZ ;  /* 0x000000050c0e7227 */ /* 0x008fc800078e00ff */
[----:B------:R-:W-:Y:S02]  /*1350*/  IMAD.U32 R5, RZ, RZ, UR19 ;  /* 0x00000013ff057e24 */ /* 0x000fe4000f8e00ff */
[----:B----4-:R-:W-:-:S04]  /*1360*/  IMAD.HI.U32 R16, R13, R6, RZ ;  /* 0x000000060d107227 */ /* 0x010fc800078e00ff */
[----:B------:R-:W-:Y:S01]  /*1370*/  IMAD.HI.U32 R6, R6, UR19, RZ ;  /* 0x0000001306067c27 */ /* 0x000fe2000f8e00ff */
[----:B------:R-:W-:Y:S02]  /*1380*/  @P2 SHF.R.U32.HI R13, RZ, R7, R16 ;  /* 0x00000007ff0d2219 */ /* 0x000fe40000011610 */
[-C--:B-1----:R-:W-:Y:S02]  /*1390*/  @P1 SHF.R.U32.HI R12, RZ, R9.reuse, R14 ;  /* 0x00000009ff0c1219 */ /* 0x082fe4000001160e */
[----:B------:R-:W-:Y:S02]  /*13a0*/  SHF.R.U32.HI R9, RZ, R9, R18 ;  /* 0x00000009ff097219 */ /* 0x000fe40000011612 */
[----:B------:R-:W-:Y:S02]  /*13b0*/  SHF.R.U32.HI R6, RZ, R7, R6 ;  /* 0x00000007ff067219 */ /* 0x000fe40000011606 */
[----:B------:R-:W-:Y:S01]  /*13c0*/  SEL R9, R20, R9, !P1 ;  /* 0x0000000914097207 */ /* 0x000fe20004800000 */
[----:B--2---:R-:W-:Y:S01]  /*13d0*/  IMAD.HI.U32 R14, R12, R2, RZ ;  /* 0x000000020c0e7227 */ /* 0x004fe200078e00ff */
[----:B------:R-:W-:-:S03]  /*13e0*/  SEL R5, R5, R6, !P2 ;  /* 0x0000000605057207 */ /* 0x000fc60005000000 */
[----:B------:R-:W-:Y:S01]  /*13f0*/  IMAD.HI.U32 R16, R13, R2, RZ ;  /* 0x000000020d107227 */ /* 0x000fe200078e00ff */
[----:B------:R-:W-:-:S03]  /*1400*/  @P0 SHF.R.U32.HI R12, RZ, R3, R14 ;  /* 0x00000003ff0c0219 */ /* 0x000fc6000001160e */
[----:B------:R-:W-:Y:S01]  /*1410*/  IMAD.MOV R7, RZ, RZ, -R5 ;  /* 0x000000ffff077224 */ /* 0x000fe200078e0a05 */
[----:B------:R-:W-:Y:S01]  /*1420*/  @P0 SHF.R.U32.HI R13, RZ, R3, R16 ;  /* 0x00000003ff0d0219 */ /* 0x000fe20000011610 */
[----:B------:R-:W-:Y:S02]  /*1430*/  IMAD R12, R12, R11, RZ ;  /* 0x0000000b0c0c7224 */ /* 0x000fe400078e02ff */
[----:B------:R-:W-:Y:S02]  /*1440*/  IMAD R7, R10, R7, UR19 ;  /* 0x000000130a077e24 */ /* 0x000fe4000f8e0207 */
[----:B------:R-:W-:Y:S01]  /*1450*/  IMAD R6, R13, R11, RZ ;  /* 0x0000000b0d067224 */ /* 0x000fe200078e02ff */
[----:B------:R-:W-:-:S04]  /*1460*/  ISETP.GE.AND P1, PT, R9, R12, PT ;  /* 0x0000000c0900720c */ /* 0x000fc80003f26270 */
[----:B------:R-:W-:Y:S01]  /*1470*/  ISETP.GE.OR P1, PT, R5, R6, P1 ;  /* 0x000000060500720c */ /* 0x000fe20000f26670 */
[----:B------:R-:W-:-:S05]  /*1480*/  IMAD.HI.U32 R6, R9, R2, RZ ;  /* 0x0000000209067227 */ /* 0x000fca00078e00ff */
[----:B------:R-:W-:-:S04]  /*1490*/  SHF.R.U32.HI R6, RZ, R3, R6 ;  /* 0x00000003ff067219 */ /* 0x000fc80000011606 */
[----:B------:R-:W-:-:S03]  /*14a0*/  SEL R6, R9, R6, !P0 ;  /* 0x0000000609067207 */ /* 0x000fc60004000000 */
[----:B------:R-:W-:-:S04]  /*14b0*/  @!P1 IMAD.HI.U32 R12, R5, R2, RZ ;  /* 0x00000002050c9227 */ /* 0x000fc800078e00ff */
[----:B------:R-:W-:Y:S01]  /*14c0*/  IMAD.MOV R2, RZ, RZ, -R6 ;  /* 0x000000ffff027224 */ /* 0x000fe200078e0a06 */
[----:B------:R-:W-:-:S03]  /*14d0*/  @!P1 SHF.R.U32.HI R12, RZ, R3, R12 ;  /* 0x00000003ff0c9219 */ /* 0x000fc6000001160c */
[----:B------:R-:W-:Y:S01]  /*14e0*/  IMAD R2, R11, R2, R9 ;  /* 0x000000020b027224 */ /* 0x000fe200078e0209 */
[----:B------:R-:W-:-:S04]  /*14f0*/  @!P1 SEL R3, R5, R12, !P0 ;  /* 0x0000000c05039207 */ /* 0x000fc80004000000 */
[----:B------:R-:W-:Y:S01]  /*1500*/  @!P1 IADD3 R6, PT, PT, R6, -R3, RZ ;  /* 0x8000000306069210 */ /* 0x000fe20007ffe0ff */
[----:B------:R-:W-:Y:S01]  /*1510*/  @!P1 IMAD R2, R2, R13, R3 ;  /* 0x0000000d02029224 */ /* 0x000fe200078e0203 */
[----:B------:R-:W-:-:S03]  /*1520*/  IADD3 R3, PT, PT, -R9, RZ, RZ ;  /* 0x000000ff09037210 */ /* 0x000fc60007ffe1ff */
[----:B------:R-:W-:Y:S01]  /*1530*/  @!P1 IMAD R9, R6, R11, R5 ;  /* 0x0000000b06099224 */ /* 0x000fe200078e0205 */
[----:B------:R-:W-:Y:S01]  /*1540*/  @!P1 MOV R5, R2 ;  /* 0x0000000200059202 */ /* 0x000fe20000000f00 */
[----:B------:R-:W-:-:S04]  /*1550*/  IMAD R3, R4, R3, R20 ;  /* 0x0000000304037224 */ /* 0x000fc800078e0214 */
[----:B------:R-:W-:Y:S02]  /*1560*/  IMAD R7, R5, R10, R7 ;  /* 0x0000000a05077224 */ /* 0x000fe400078e0207 */
[----:B------:R-:W-:-:S03]  /*1570*/  IMAD R20, R9, R4, R3 ;  /* 0x0000000409147224 */ /* 0x000fc600078e0203 */
[----:B------:R-:W-:-:S15]  /*1580*/  R2UR UR19, R7 ;  /* 0x00000000071372ca */ /* 0x000fde00000e0000 */
.L_x_18:
[----:B------:R-:W-:Y:S05]  /*1590*/  BRA.U UP2, `(.L_x_19) ;  /* 0x0000000102487547 */ /* 0x000fea000b800000 */
[----:B------:R-:W1:Y:S08]  /*15a0*/  LDC.64 R4, c[0x0][0xf10] ;  /* 0x0003c400ff047b82 */ /* 0x000e700000000a00 */
[----:B------:R-:W2:Y:S08]  /*15b0*/  LDC.64 R2, c[0x0][0xf18] ;  /* 0x0003c600ff027b82 */ /* 0x000eb00000000a00 */
[----:B------:R-:W4:Y:S08]  /*15c0*/  LDC R6, c[0x0][0xf20] ;  /* 0x0003c800ff067b82 */ /* 0x000f300000000800 */
[----:B------:R-:W3:Y:S01]  /*15d0*/  LDC R7, c[0x0][0xf0c] ;  /* 0x0003c300ff077b82 */ /* 0x000ee20000000800 */
[----:B-1----:R-:W-:-:S05]  /*15e0*/  IMAD.HI.U32 R4, R4, UR19, RZ ;  /* 0x0000001304047c27 */ /* 0x002fca000f8e00ff */
[----:B------:R-:W-:Y:S01]  /*15f0*/  SHF.R.U32.HI R4, RZ, R5, R4 ;  /* 0x00000005ff047219 */ /* 0x000fe20000011604 */
[----:B--2---:R-:W-:Y:S01]  /*1600*/  IMAD.HI.U32 R3, R20, R3, RZ ;  /* 0x0000000314037227 */ /* 0x004fe200078e00ff */
[----:B------:R-:W-:-:S04]  /*1610*/  ISETP.NE.AND P0, PT, R2, 0x1, PT ;  /* 0x000000010200780c */ /* 0x000fc80003f05270 */
[----:B----4-:R-:W-:Y:S01]  /*1620*/  SHF.R.U32.HI R5, RZ, R6, R3 ;  /* 0x00000006ff057219 */ /* 0x010fe20000011603 */
[----:B------:R-:W-:Y:S01]  /*1630*/  IMAD.U32 R3, RZ, RZ, UR19 ;  /* 0x00000013ff037e24 */ /* 0x000fe2000f8e00ff */
[----:B---3--:R-:W-:-:S04]  /*1640*/  ISETP.NE.AND P1, PT, R7, 0x1, PT ;  /* 0x000000010700780c */ /* 0x008fc80003f25270 */
[----:B------:R-:W-:Y:S02]  /*1650*/  SEL R3, R3, R4, !P1 ;  /* 0x0000000403037207 */ /* 0x000fe40004800000 */
[----:B------:R-:W-:-:S05]  /*1660*/  SEL R4, R20, R5, !P0 ;  /* 0x0000000514047207 */ /* 0x000fca0004000000 */
[----:B------:R-:W-:Y:S02]  /*1670*/  IMAD.IADD R6, R4, 0x1, -R3 ;  /* 0x0000000104067824 */ /* 0x000fe400078e0a03 */
[----:B------:R-:W-:Y:S02]  /*1680*/  IMAD.IADD R3, R3, 0x1, -R4 ;  /* 0x0000000103037824 */ /* 0x000fe400078e0a04 */
[----:B------:R-:W-:Y:S02]  /*1690*/  IMAD R6, R6, R7, UR19 ;  /* 0x0000001306067e24 */ /* 0x000fe4000f8e0207 */
[----:B------:R-:W-:-:S03]  /*16a0*/  IMAD R20, R3, R2, R20 ;  /* 0x0000000203147224 */ /* 0x000fc600078e0214 */
[----:B------:R-:W-:-:S15]  /*16b0*/  R2UR UR19, R6 ;  /* 0x00000000061372ca */ /* 0x000fde00000e0000 */
.L_x_19:
[----:B------:R-:W-:Y:S05]  /*16c0*/  BRA.U !UP0, `(.L_x_20) ;  /* 0x00000001080c7547 */ /* 0x000fea000b800000 */
[----:B------:R-:W-:Y:S01]  /*16d0*/  UCGABAR_WAIT ;  /* 0x0000000000007dc7 */ /* 0x000fe20008000000 */
[----:B------:R-:W-:Y:S01]  /*16e0*/  CCTL.IVALL ;  /* 0x00000000ff00798f */ /* 0x000fe20002000000 */
[----:B------:R-:W-:Y:S05]  /*16f0*/  BRA `(.L_x_21) ;  /* 0x0000000000047947 */ /* 0x000fea0003800000 */
.L_x_20:
[----:B------:R-:W-:Y:S06]  /*1700*/  BAR.SYNC.DEFER_BLOCKING 0x0 ;  /* 0x0000000000007b1d */ /* 0x000fec0000010000 */
.L_x_21:
[----:B------:R-:W-:Y:S05]  /*1710*/  BRA.U UP1, `(.L_x_22) ;  /* 0x00000015017c7547 */ /* 0x000fea000b800000 */
[----:B------:R-:W1:Y:S01]  /*1720*/  LDCU UR31, c[0x0][0x38c] ;  /* 0x00007180ff1f77ac */ /* 0x000e620008000800 */
[----:B------:R-:W2:Y:S01]  /*1730*/  LDC R9, c[0x0][0x370] ;  /* 0x0000dc00ff097b82 */ /* 0x000ea20000000800 */
[----:B------:R-:W-:Y:S01]  /*1740*/  PLOP3.LUT P1, PT, PT, PT, UP4, 0x80, 0x8 ;  /* 0x000000000008781c */ /* 0x000fe20003f2f048 */
[----:B------:R-:W-:Y:S01]  /*1750*/  HFMA2 R12, -RZ, RZ, 0, 0 ;  /* 0x00000000ff0c7431 */ /* 0x000fe200000001ff */
[----:B------:R-:W-:Y:S01]  /*1760*/  UISETP.NE.AND UP1, UPT, UR6, URZ, UPT ;  /* 0x000000ff0600728c */ /* 0x000fe2000bf25270 */
[----:B------:R-:W-:Y:S01]  /*1770*/  ISETP.EQ.OR P4, PT, R8, RZ, P6 ;  /* 0x000000ff0800720c */ /* 0x000fe20003782670 */
[----:B------:R-:W-:Y:S01]  /*1780*/  UMOV UR7, 0x400 ;  /* 0x0000040000077882 */ /* 0x000fe20000000000 */
[----:B------:R-:W-:Y:S01]  /*1790*/  USHF.L.U32 UR22, UR45, 0x5, URZ ;  /* 0x000000052d167899 */ /* 0x000fe200080006ff */
[----:B------:R-:W-:Y:S01]  /*17a0*/  PLOP3.LUT P1, PT, P1, PT, PT, 0x8, 0x80 ;  /* 0x000000000080781c */ /* 0x000fe20000f2e170 */
[----:B------:R-:W4:Y:S01]  /*17b0*/  LDC R0, c[0x0][0x374] ;  /* 0x0000dd00ff007b82 */ /* 0x000f220000000800 */
[----:B------:R-:W-:Y:S01]  /*17c0*/  IMAD.MOV.U32 R15, RZ, RZ, 0x1 ;  /* 0x00000001ff0f7424 */ /* 0x000fe200078e00ff */
[----:B------:R-:W-:Y:S01]  /*17d0*/  MOV R8, 0x1 ;  /* 0x0000000100087802 */ /* 0x000fe20000000f00 */
[----:B------:R-:W-:Y:S01]  /*17e0*/  IMAD.MOV.U32 R14, RZ, RZ, RZ ;  /* 0x000000ffff0e7224 */ /* 0x000fe200078e00ff */
[----:B------:R-:W2:Y:S01]  /*17f0*/  LDCU.64 UR46, c[0x0][0x348] ;  /* 0x00006900ff2e77ac */ /* 0x000ea20008000a00 */
[----:B------:R-:W-:Y:S01]  /*1800*/  IMAD.MOV.U32 R10, RZ, RZ, RZ ;  /* 0x000000ffff0a7224 */ /* 0x000fe200078e00ff */
[----:B------:R-:W-:-:S02]  /*1810*/  ULOP3.LUT UR22, UR22, 0x60, URZ, 0xe2, !UPT ;  /* 0x0000006016167892 */ /* 0x000fc4000f8ee2ff */
[----:B-1----:R-:W-:Y:S02]  /*1820*/  UIADD3 UR8, UPT, UPT, UR31, 0x7f, URZ ;  /* 0x0000007f1f087890 */ /* 0x002fe4000fffe0ff */
[----:B------:R-:W-:Y:S02]  /*1830*/  UIADD3 UR6, UPT, UPT, UR31, -0x1, URZ ;  /* 0xffffffff1f067890 */ /* 0x000fe4000fffe0ff */
[----:B------:R-:W-:Y:S02]  /*1840*/  USHF.R.S32.HI UR38, URZ, 0x1f, UR8 ;  /* 0x0000001fff267899 */ /* 0x000fe40008011408 */
[----:B------:R-:W-:Y:S02]  /*1850*/  UISETP.GE.U32.AND UP2, UPT, UR6, -0xff, UPT ;  /* 0xffffff010600788c */ /* 0x000fe4000bf46070 */
[----:B------:R-:W-:Y:S02]  /*1860*/  ULEA.HI UR38, UR38, UR8, URZ, 0x7 ;  /* 0x0000000826267291 */ /* 0x000fe4000f8f38ff */
[----:B------:R-:W-:-:S02]  /*1870*/  ULEA UR6, UR45, UR7, 0x18 ;  /* 0x000000072d067291 */ /* 0x000fc4000f8ec0ff */
[----:B------:R-:W-:Y:S02]  /*1880*/  USHF.R.S32.HI UR38, URZ, 0x7, UR38 ;  /* 0x00000007ff267899 */ /* 0x000fe40008011426 */
[----:B------:R-:W-:Y:S02]  /*1890*/  UIADD3 UR31, UPT, UPT, UR31, 0xfe, URZ ;  /* 0x000000fe1f1f7890 */ /* 0x000fe4000fffe0ff */
[----:B------:R-:W-:Y:S02]  /*18a0*/  UISETP.LT.U32.AND UP0, UPT, UR38, 0x6, UPT ;  /* 0x000000062600788c */ /* 0x000fe4000bf01070 */
[----:B------:R-:W-:Y:S02]  /*18b0*/  USEL UR14, UR14, 0x2, UP1 ;  /* 0x000000020e0e7887 */ /* 0x000fe40008800000 */
[----:B------:R-:W-:Y:S02]  /*18c0*/  USEL UR37, UR38, 0x6, UP0 ;  /* 0x0000000626257887 */ /* 0x000fe40008000000 */
[----:B------:R-:W-:-:S02]  /*18d0*/  UIADD3 UR30, UPT, UPT, UR6, 0x34800, UR4 ;  /* 0x00034800061e7890 */ /* 0x000fc4000fffe004 */
[----:B------:R-:W-:Y:S02]  /*18e0*/  UIADD3 UR7, UPT, UPT, UR37, -0x1, URZ ;  /* 0xffffffff25077890 */ /* 0x000fe4000fffe0ff */
[----:B------:R-:W-:Y:S02]  /*18f0*/  @UP2 UIADD3 UR7, UPT, UPT, UR37, URZ, URZ ;  /* 0x000000ff25072290 */ /* 0x000fe4000fffe0ff */
[----:B------:R-:W-:Y:S02]  /*1900*/  UIADD3 UR23, UPT, UPT, UR38, -UR37, URZ ;  /* 0x8000002526177290 */ /* 0x000fe4000fffe0ff */
[----:B------:R-:W-:Y:S01]  /*1910*/  UIADD3 UR7, UPT, UPT, UR7, 0x1, URZ ;  /* 0x0000000107077890 */ /* 0x000fe2000fffe0ff */
[----:B--2---:R-:W-:-:S11]  /*1920*/  UMOV UR15, URZ ;  /* 0x000000ff000f7c82 */ /* 0x004fd60008000000 */
.L_x_46:
[----:B------:R-:W-:-:S09]  /*1930*/  UISETP.NE.AND UP0, UPT, UR45, URZ, UPT ;  /* 0x000000ff2d00728c */ /* 0x000fd2000bf05270 */
[----:B------:R-:W-:Y:S05]  /*1940*/  BRA.U UP0, `(.L_x_23) ;  /* 0x0000000100287547 */ /* 0x000fea000b800000 */
[----:B------:R-:W-:Y:S02]  /*1950*/  LEA R2, R10, UR6, 0x3 ;  /* 0x000000060a027c11 */ /* 0x000fe4000f8e18ff */
[----:B------:R-:W-:-:S04]  /*1960*/  SHF.L.U32 R3, R8, 0x1f, RZ ;  /* 0x0000001f08037819 */ /* 0x000fc800000006ff */
[----:B------:R-:W1:Y:S02]  /*1970*/  SYNCS.PHASECHK.TRANS64.TRYWAIT P0, [R2+URZ+0xf0], R3 ;  /* 0x0000f003020075a7 */ /* 0x000e6400080011ff */
[----:B-1----:R-:W-:Y:S05]  /*1980*/  @!P0 BRA `(.L_x_24) ;  /* 0x000000a000ec8947 */ /* 0x002fea0003800000 */
.L_x_145:
[----:B------:R2:W-:Y:S01]  /*1990*/  SYNCS.ARRIVE.TRANS64.A1T0 RZ, [R2+URZ+0xe0], RZ ;  /* 0x0000e0ff02ff79a7 */ /* 0x0005e200081000ff */
[----:B------:R-:W-:-:S05]  /*19a0*/  VIADD R10, R10, 0x1 ;  /* 0x000000010a0a7836 */ /* 0x000fca0000000000 */
[----:B------:R-:W-:-:S04]  /*19b0*/  ISETP.NE.AND P0, PT, R10, 0x2, PT ;  /* 0x000000020a00780c */ /* 0x000fc80003f05270 */
[----:B-1----:R-:W-:Y:S02]  /*19c0*/  SEL R3, RZ, 0x1, P0 ;  /* 0x00000001ff037807 */ /* 0x002fe40000000000 */
[----:B------:R-:W-:Y:S02]  /*19d0*/  SEL R10, R10, RZ, P0 ;  /* 0x000000ff0a0a7207 */ /* 0x000fe40000000000 */
[----:B------:R-:W-:Y:S02]  /*19e0*/  LOP3.LUT R8, R8, R3, RZ, 0x3c, !PT ;  /* 0x0000000308087212 */ /* 0x000fe400078e3cff */
.L_x_23:
[----:B------:R-:W-:Y:S01]  /*19f0*/  ULEA UR8, UR15, UR6, 0x3 ;  /* 0x000000060f087291 */ /* 0x000fe2000f8e18ff */
[----:B--2---:R-:W-:Y:S01]  /*1a00*/  SHF.L.U32 R2, R15, 0x1f, RZ ;  /* 0x0000001f0f027819 */ /* 0x004fe200000006ff */
[----:B------:R-:W-:Y:S01]  /*1a10*/  UISETP.GE.U32.AND UP0, UPT, UR31, 0xff, UPT ;  /* 0x000000ff1f00788c */ /* 0x000fe2000bf06070 */
[----:B------:R-:W-:Y:S01]  /*1a20*/  R2UR UR11, R20 ;  /* 0x00000000140b72ca */ /* 0x000fe200000e0000 */
[----:B------:R-:W-:Y:S01]  /*1a30*/  ULEA UR43, UR19, UR22, 0x7 ;  /* 0x00000016132b7291 */ /* 0x000fe2000f8e38ff */
[----:B------:R-:W-:-:S04]  /*1a40*/  UMOV UR28, URZ ;  /* 0x000000ff001c7c82 */ /* 0x000fc80008000000 */
[----:B------:R1:W2:Y:S07]  /*1a50*/  SYNCS.PHASECHK.TRANS64.TRYWAIT P2, [UR8+0x30], R2 ;  /* 0x00003002ff0075a7 */ /* 0x0002ae0008041108 */
[----:B------:R-:W-:Y:S02]  /*1a60*/  USHF.L.U32 UR35, UR11, 0x8, URZ ;  /* 0x000000080b237899 */ /* 0x000fe400080006ff */
[----:B------:R-:W-:Y:S01]  /*1a70*/  USHF.L.U32 UR11, UR11, 0x1, URZ ;  /* 0x000000010b0b7899 */ /* 0x000fe200080006ff */
[----:B------:R-:W-:Y:S11]  /*1a80*/  BRA.U !UP0, `(.L_x_25) ;  /* 0x0000000508107547 */ /* 0x000ff6000b800000 */
[----:B------:R-:W-:Y:S01]  /*1a90*/  UMOV UR24, UR15 ;  /* 0x0000000f00187c82 */ /* 0x000fe20008000000 */
[----:B------:R-:W-:-:S05]  /*1aa0*/  UMOV UR20, URZ ;  /* 0x000000ff00147c82 */ /* 0x000fca0008000000 */
.L_x_33:
[----:B------:R-:W-:Y:S01]  /*1ab0*/  ULEA UR41, UR24, UR6, 0x3 ;  /* 0x0000000618297291 */ /* 0x000fe2000f8e18ff */
[----:B--2---:R-:W-:Y:S01]  /*1ac0*/  @!P6 MOV R3, 0x6600 ;  /* 0x000066000003e802 */ /* 0x004fe20000000f00 */
[----:B--23--:R-:W-:Y:S10]  /*1ad0*/  @P2 BRA `(.L_x_26) ;  /* 0x00000000000c2947 */ /* 0x00cff40003800000 */
[----:B------:R-:W-:-:S04]  /*1ae0*/  SHF.L.U32 R5, R15, 0x1f, RZ ;  /* 0x0000001f0f057819 */ /* 0x000fc800000006ff */
[----:B------:R-:W2:Y:S02]  /*1af0*/  SYNCS.PHASECHK.TRANS64.TRYWAIT P0, [UR41+0x30], R5 ;  /* 0x00003005ff0075a7 */ /* 0x000ea40008001129 */
[----:B--2---:R-:W-:Y:S05]  /*1b00*/  @!P0 BRA `(.L_x_27) ;  /* 0x000000a000a08947 */ /* 0x004fea0003800000 */
.L_x_26:
[----:B------:R2:W-:Y:S01]  /*1b10*/  @!P6 SYNCS.ARRIVE.TRANS64 RZ, [UR41], R3 ;  /* 0x00000003ffffe9a7 */ /* 0x0005e20008000029 */
[----:B------:R-:W-:-:S04]  /*1b20*/  ULOP3.LUT UR8, UR14, 0x2, URZ, 0xfc, !UPT ;  /* 0x000000020e087892 */ /* 0x000fc8000f8efcff */
[----:B------:R-:W-:-:S09]  /*1b30*/  UISETP.NE.AND UP0, UPT, UR8, 0x2, UPT ;  /* 0x000000020800788c */ /* 0x000fd2000bf05270 */
[----:B------:R-:W-:Y:S05]  /*1b40*/  BRA.U UP0, `(.L_x_28) ;  /* 0x0000000100047547 */ /* 0x000fea000b800000 */
[----:B---3--:R-:W-:Y:S05]  /*1b50*/  BPT.TRAP 0x1 ;  /* 0x000000040000795c */ /* 0x008fea0000300000 */
.L_x_28:
[----:B------:R-:W-:Y:S04]  /*1b60*/  BSSY.RECONVERGENT B0, `(.L_x_29) ;  /* 0x0000003000007945 */ /* 0x000fe80003800200 */
[----:B------:R-:W-:Y:S05]  /*1b70*/  @P4 BRA `(.L_x_30) ;  /* 0x0000000000044947 */ /* 0x000fea0003800000 */
[----:B---3--:R-:W-:Y:S05]  /*1b80*/  BPT.TRAP 0x1 ;  /* 0x000000040000795c */ /* 0x008fea0000300000 */
.L_x_30:
[----:B---3--:R-:W-:Y:S05]  /*1b90*/  BSYNC.RECONVERGENT B0 ;  /* 0x0000000000007941 */ /* 0x008fea0003800200 */
.L_x_29:
[----:B------:R-:W-:Y:S01]  /*1ba0*/  UIADD3 UR15, UPT, UPT, UR24, 0x1, URZ ;  /* 0x00000001180f7890 */ /* 0x000fe2000fffe0ff */
[----:B------:R-:W-:Y:S01]  /*1bb0*/  BSSY.RECONVERGENT B0, `(.L_x_31) ;  /* 0x000002c000007945 */ /* 0x000fe20003800200 */
[----:B------:R-:W-:Y:S02]  /*1bc0*/  ELECT P0, URZ, PT ;  /* 0x0000000000ff782f */ /* 0x000fe40003800000 */
[----:B------:R-:W-:-:S04]  /*1bd0*/  UISETP.NE.AND UP0, UPT, UR15, 0x6, UPT ;  /* 0x000000060f00788c */ /* 0x000fc8000bf05270 */
[----:B------:R-:W-:Y:S02]  /*1be0*/  USEL UR9, URZ, 0x1, UP0 ;  /* 0x00000001ff097887 */ /* 0x000fe40008000000 */
[----:B------:R-:W-:-:S04]  /*1bf0*/  USEL UR15, UR15, URZ, UP0 ;  /* 0x000000ff0f0f7287 */ /* 0x000fc80008000000 */
[----:B------:R-:W-:Y:S01]  /*1c00*/  ULEA UR8, UR15, UR6, 0x3 ;  /* 0x000000060f087291 */ /* 0x000fe2000f8e18ff */
[----:B------:R-:W-:-:S04]  /*1c10*/  LOP3.LUT R15, R15, UR9, RZ, 0x3c, !PT ;  /* 0x000000090f0f7c12 */ /* 0x000fc8000f8e3cff */
[----:B-1----:R-:W-:-:S04]  /*1c20*/  SHF.L.U32 R2, R15, 0x1f, RZ ;  /* 0x0000001f0f027819 */ /* 0x002fc800000006ff */
[----:B------:R1:W3:Y:S01]  /*1c30*/  SYNCS.PHASECHK.TRANS64.TRYWAIT P2, [UR8+0x30], R2 ;  /* 0x00003002ff0075a7 */ /* 0x0002e20008041108 */
[----:B------:R-:W-:Y:S05]  /*1c40*/  @!P0 BRA `(.L_x_32) ;  /* 0x0000000000888947 */ /* 0x000fea0003800000 */
[----:B------:R-:W-:Y:S02]  /*1c50*/  ULEA UR40, UR24, UR5, 0xd ;  /* 0x0000000518287291 */ /* 0x000fe4000f8e68ff */
[----:B------:R-:W-:Y:S02]  /*1c60*/  UIADD3 UR52, UP3, UPT, UR46, 0x80, URZ ;  /* 0x000000802e347890 */ /* 0x000fe4000ff7e0ff */
[----:B------:R-:W-:Y:S02]  /*1c70*/  ULEA UR32, UR24, UR6, 0xe ;  /* 0x0000000618207291 */ /* 0x000fe4000f8e70ff */
[----:B------:R-:W-:Y:S02]  /*1c80*/  UIADD3 UR50, UP2, UPT, UR46, 0x180, URZ ;  /* 0x000001802e327890 */ /* 0x000fe4000ff5e0ff */
[----:B------:R-:W-:Y:S02]  /*1c90*/  ULEA UR16, UR24, UR4, 0x9 ;  /* 0x0000000418107291 */ /* 0x000fe4000f8e48ff */
[----:B------:R-:W-:-:S02]  /*1ca0*/  UIADD3 UR48, UP1, UPT, UR46, 0x280, URZ ;  /* 0x000002802e307890 */ /* 0x000fc4000ff3e0ff */
[----:B------:R-:W-:Y:S02]  /*1cb0*/  ULEA UR8, UR24, UR6, 0xa ;  /* 0x0000000618087291 */ /* 0x000fe4000f8e50ff */
[----:B------:R-:W-:Y:S02]  /*1cc0*/  UIADD3 UR28, UP0, UPT, UR46, 0x380, URZ ;  /* 0x000003802e1c7890 */ /* 0x000fe4000ff1e0ff */
[----:B------:R-:W-:Y:S02]  /*1cd0*/  USHF.L.U32 UR42, UR20, 0x7, URZ ;  /* 0x00000007142a7899 */ /* 0x000fe400080006ff */
[----:B------:R-:W-:Y:S02]  /*1ce0*/  UIADD3.X UR53, UPT, UPT, URZ, UR47, URZ, UP3, !UPT ;  /* 0x0000002fff357290 */ /* 0x000fe40009ffe4ff */
[----:B------:R-:W-:Y:S02]  /*1cf0*/  UIADD3 UR40, UPT, UPT, UR6, 0x10800, UR40 ;  /* 0x0001080006287890 */ /* 0x000fe4000fffe028 */
[----:B------:R-:W-:-:S02]  /*1d00*/  UIADD3.X UR51, UPT, UPT, URZ, UR47, URZ, UP2, !UPT ;  /* 0x0000002fff337290 */ /* 0x000fc400097fe4ff */
[----:B------:R-:W-:Y:S02]  /*1d10*/  UIADD3 UR32, UPT, UPT, UR32, 0x1c800, URZ ;  /* 0x0001c80020207890 */ /* 0x000fe4000fffe0ff */
[----:B------:R-:W-:Y:S02]  /*1d20*/  UIADD3.X UR49, UPT, UPT, URZ, UR47, URZ, UP1, !UPT ;  /* 0x0000002fff317290 */ /* 0x000fe40008ffe4ff */
[----:B------:R-:W-:Y:S02]  /*1d30*/  UIADD3 UR16, UPT, UPT, UR6, 0x34800, UR16 ;  /* 0x0003480006107890 */ /* 0x000fe4000fffe010 */
[----:B------:R-:W-:Y:S02]  /*1d40*/  UIADD3.X UR29, UPT, UPT, URZ, UR47, URZ, UP0, !UPT ;  /* 0x0000002fff1d7290 */ /* 0x000fe400087fe4ff */
[----:B------:R-:W-:Y:S01]  /*1d50*/  UIADD3 UR8, UPT, UPT, UR8, 0x35400, URZ ;  /* 0x0003540008087890 */ /* 0x000fe2000fffe0ff */
[----:B------:R-:W-:Y:S01]  /*1d60*/  UMOV UR25, 0xf0000 ;  /* 0x000f000000197882 */ /* 0x000fe20000000000 */
[----:B------:R-:W-:Y:S01]  /*1d70*/  UMOV UR26, 0x0 ;  /* 0x00000000001a7882 */ /* 0x000fe20000000000 */
[----:B------:R-:W-:Y:S01]  /*1d80*/  UMOV UR27, 0x10000000 ;  /* 0x10000000001b7882 */ /* 0x000fe20000000000 */
[----:B------:R-:W-:Y:S01]  /*1d90*/  UMOV UR33, UR41 ;  /* 0x0000002900217c82 */ /* 0x000fe20008000000 */
[----:B------:R-:W-:Y:S01]  /*1da0*/  UMOV UR36, UR44 ;  /* 0x0000002c00247c82 */ /* 0x000fe20008000000 */
[----:B------:R-:W-:Y:S01]  /*1db0*/  UMOV UR34, UR42 ;  /* 0x0000002a00227c82 */ /* 0x000fe20008000000 */
[----:B------:R-:W-:Y:S01]  /*1dc0*/  UMOV UR17, UR41 ;  /* 0x0000002900117c82 */ /* 0x000fe20008000000 */
[----:B------:R-:W-:Y:S01]  /*1dd0*/  UMOV UR21, UR44 ;  /* 0x0000002c00157c82 */ /* 0x000fe20008000000 */
[----:B------:R1:W-:Y:S01]  /*1de0*/  UTMALDG.3D.MULTICAST [UR40], [UR52], UR25, desc[UR26] ;  /* 0x00001a28340073b4 */ /* 0x0003e20008011819 */
[----:B------:R-:W-:Y:S01]  /*1df0*/  UMOV UR10, URZ ;  /* 0x000000ff000a7c82 */ /* 0x000fe20008000000 */
[----:B------:R-:W-:Y:S01]  /*1e00*/  UMOV UR9, UR41 ;  /* 0x0000002900097c82 */ /* 0x000fe20008000000 */
[----:B------:R-:W-:Y:S01]  /*1e10*/  UMOV UR12, UR20 ;  /* 0x00000014000c7c82 */ /* 0x000fe20008000000 */
[----:B------:R-:W-:Y:S01]  /*1e20*/  UMOV UR13, UR44 ;  /* 0x0000002c000d7c82 */ /* 0x000fe20008000000 */
[----:B------:R1:W-:Y:S01]  /*1e30*/  UTMALDG.3D [UR32], [UR50], desc[UR26] ;  /* 0x00001a20320075b4 */ /* 0x0003e20008011000 */
[----:B------:R1:W-:Y:S01]  /*1e40*/  UTMALDG.4D.MULTICAST [UR16], [UR48], UR25, desc[UR26] ;  /* 0x00001a10300073b4 */ /* 0x0003e20008019819 */
[----:B------:R1:W-:Y:S02]  /*1e50*/  UTMALDG.4D [UR8], [UR28], desc[UR26] ;  /* 0x00001a081c0075b4 */ /* 0x0003e40008019000 */
[----:B-1----:R-:W-:Y:S01]  /*1e60*/  NOP ;  /* 0x0000000000007918 */ /* 0x002fe20000000000 */
.L_x_32:
[----:B------:R-:W-:Y:S05]  /*1e70*/  BSYNC.RECONVERGENT B0 ;  /* 0x0000000000007941 */ /* 0x000fea0003800200 */
.L_x_31:
[----:B------:R-:W-:Y:S01]  /*1e80*/  UIADD3 UR20, UPT, UPT, UR20, 0x1, URZ ;  /* 0x0000000114147890 */ /* 0x000fe2000fffe0ff */
[----:B------:R-:W-:Y:S01]  /*1e90*/  UMOV UR24, UR15 ;  /* 0x0000000f00187c82 */ /* 0x000fe20008000000 */
[----:B------:R-:W-:Y:S02]  /*1ea0*/  UMOV UR28, UR7 ;  /* 0x00000007001c7c82 */ /* 0x000fe40008000000 */
[----:B------:R-:W-:-:S09]  /*1eb0*/  UISETP.NE.AND UP0, UPT, UR20, UR7, UPT ;  /* 0x000000071400728c */ /* 0x000fd2000bf05270 */
[----:B------:R-:W-:Y:S05]  /*1ec0*/  BRA.U UP0, `(.L_x_33) ;  /* 0xfffffff900f87547 */ /* 0x000fea000b83ffff */
.L_x_25:
[----:B------:R-:W-:Y:S01]  /*1ed0*/  ULEA UR8, UR15, UR6, 0x3 ;  /* 0x000000060f087291 */ /* 0x000fe2000f8e18ff */
[----:B-1----:R-:W-:Y:S01]  /*1ee0*/  SHF.L.U32 R2, R15, 0x1f, RZ ;  /* 0x0000001f0f027819 */ /* 0x002fe200000006ff */
[----:B------:R-:W-:Y:S01]  /*1ef0*/  @!P1 SYNCS.ARRIVE.TRANS64.A1T0 RZ, [UR6+0xa8], RZ ;  /* 0x0000a8ffffff99a7 */ /* 0x000fe20008100006 */
[----:B------:R-:W-:-:S06]  /*1f00*/  UISETP.GT.AND UP0, UPT, UR38, UR37, UPT ;  /* 0x000000252600728c */ /* 0x000fcc000bf04270 */
[----:B------:R1:W1:Y:S03]  /*1f10*/  SYNCS.PHASECHK.TRANS64.TRYWAIT P1, [UR8+0x30], R2 ;  /* 0x00003002ff0075a7 */ /* 0x0002660008021108 */
[----:B------:R-:W-:Y:S05]  /*1f20*/  BRA.U !UP0, `(.L_x_34) ;  /* 0x0000000508107547 */ /* 0x000fea000b800000 */
[----:B------:R-:W-:Y:S01]  /*1f30*/  UIADD3 UR17, UPT, UPT, UR23, UR28, URZ ;  /* 0x0000001c17117290 */ /* 0x000fe2000fffe0ff */
[----:B------:R-:W-:-:S11]  /*1f40*/  UMOV UR20, UR15 ;  /* 0x0000000f00147c82 */ /* 0x000fd60008000000 */
.L_x_42:
[----:B------:R-:W-:Y:S01]  /*1f50*/  ULEA UR41, UR20, UR6, 0x3 ;  /* 0x0000000614297291 */ /* 0x000fe2000f8e18ff */
[----:B--2---:R-:W-:Y:S01]  /*1f60*/  @!P6 MOV R3, 0x6600 ;  /* 0x000066000003e802 */ /* 0x004fe20000000f00 */
[----:B-1-3--:R-:W-:Y:S10]  /*1f70*/  @P1 BRA `(.L_x_35) ;  /* 0x00000000000c1947 */ /* 0x00aff40003800000 */
[----:B------:R-:W-:-:S04]  /*1f80*/  SHF.L.U32 R5, R15, 0x1f, RZ ;  /* 0x0000001f0f057819 */ /* 0x000fc800000006ff */
[----:B------:R-:W1:Y:S02]  /*1f90*/  SYNCS.PHASECHK.TRANS64.TRYWAIT P0, [UR41+0x30], R5 ;  /* 0x00003005ff0075a7 */ /* 0x000e640008001129 */
[----:B-1----:R-:W-:Y:S05]  /*1fa0*/  @!P0 BRA `(.L_x_36) ;  /* 0x0000009c00908947 */ /* 0x002fea0003800000 */
.L_x_35:
[----:B------:R2:W-:Y:S01]  /*1fb0*/  @!P6 SYNCS.ARRIVE.TRANS64 RZ, [UR41], R3 ;  /* 0x00000003ffffe9a7 */ /* 0x0005e20008000029 */
[----:B------:R-:W-:-:S04]  /*1fc0*/  ULOP3.LUT UR8, UR14, 0x2, URZ, 0xfc, !UPT ;  /* 0x000000020e087892 */ /* 0x000fc8000f8efcff */
[----:B------:R-:W-:-:S09]  /*1fd0*/  UISETP.NE.AND UP0, UPT, UR8, 0x2, UPT ;  /* 0x000000020800788c */ /* 0x000fd2000bf05270 */
[----:B------:R-:W-:Y:S05]  /*1fe0*/  BRA.U UP0, `(.L_x_37) ;  /* 0x0000000100047547 */ /* 0x000fea000b800000 */
[----:B---3--:R-:W-:Y:S05]  /*1ff0*/  BPT.TRAP 0x1 ;  /* 0x000000040000795c */ /* 0x008fea0000300000 */
.L_x_37:
[----:B------:R-:W-:Y:S04]  /*2000*/  BSSY.RECONVERGENT B0, `(.L_x_38) ;  /* 0x0000003000007945 */ /* 0x000fe80003800200 */
[----:B------:R-:W-:Y:S05]  /*2010*/  @P4 BRA `(.L_x_39) ;  /* 0x0000000000044947 */ /* 0x000fea0003800000 */
[----:B---3--:R-:W-:Y:S05]  /*2020*/  BPT.TRAP 0x1 ;  /* 0x000000040000795c */ /* 0x008fea0000300000 */
.L_x_39:
[----:B---3--:R-:W-:Y:S05]  /*2030*/  BSYNC.RECONVERGENT B0 ;  /* 0x0000000000007941 */ /* 0x008fea0003800200 */
.L_x_38:
        /* <DEDUP_REMOVED lines=15> */
[----:B------:R-:W-:Y:S02]  /*2130*/  UIADD3 UR52, UP1, UPT, UR46, 0x280, URZ ;  /* 0x000002802e347890 */ /* 0x000fe4000ff3e0ff */
[----:B------:R-:W-:-:S02]  /*2140*/  ULEA UR8, UR20, UR6, 0xa ;  /* 0x0000000614087291 */ /* 0x000fc4000f8e50ff */
[----:B------:R-:W-:Y:S02]  /*2150*/  UIADD3 UR50, UP0, UPT, UR46, 0x380, URZ ;  /* 0x000003802e327890 */ /* 0x000fe4000ff1e0ff */
[----:B------:R-:W-:Y:S02]  /*2160*/  USHF.L.U32 UR42, UR28, 0x7, URZ ;  /* 0x000000071c2a7899 */ /* 0x000fe400080006ff */
[----:B------:R-:W-:Y:S02]  /*2170*/  UIADD3.X UR57, UPT, UPT, URZ, UR47, URZ, UP3, !UPT ;  /* 0x0000002fff397290 */ /* 0x000fe40009ffe4ff */
[----:B------:R-:W-:Y:S02]  /*2180*/  UIADD3 UR40, UPT, UPT, UR6, 0x10800, UR40 ;  /* 0x0001080006287890 */ /* 0x000fe4000fffe028 */
[----:B------:R-:W-:Y:S02]  /*2190*/  UIADD3 UR32, UPT, UPT, UR32, 0x1c800, URZ ;  /* 0x0001c80020207890 */ /* 0x000fe4000fffe0ff */
[----:B------:R-:W-:-:S02]  /*21a0*/  UIADD3.X UR55, UPT, UPT, URZ, UR47, URZ, UP2, !UPT ;  /* 0x0000002fff377290 */ /* 0x000fc400097fe4ff */
[----:B------:R-:W-:Y:S02]  /*21b0*/  ULEA UR24, UR20, UR30, 0x9 ;  /* 0x0000001e14187291 */ /* 0x000fe4000f8e48ff */
[----:B------:R-:W-:Y:S02]  /*21c0*/  UIADD3.X UR53, UPT, UPT, URZ, UR47, URZ, UP1, !UPT ;  /* 0x0000002fff357290 */ /* 0x000fe40008ffe4ff */
[----:B------:R-:W-:Y:S02]  /*21d0*/  UIADD3 UR8, UPT, UPT, UR8, 0x35400, URZ ;  /* 0x0003540008087890 */ /* 0x000fe4000fffe0ff */
[----:B------:R-:W-:Y:S01]  /*21e0*/  UIADD3.X UR51, UPT, UPT, URZ, UR47, URZ, UP0, !UPT ;  /* 0x0000002fff337290 */ /* 0x000fe200087fe4ff */
        /* <DEDUP_REMOVED lines=19> */
.L_x_41:
[----:B------:R-:W-:Y:S05]  /*2320*/  BSYNC.RECONVERGENT B0 ;  /* 0x0000000000007941 */ /* 0x000fea0003800200 */
.L_x_40:
[----:B------:R-:W-:Y:S01]  /*2330*/  UIADD3 UR28, UPT, UPT, UR28, 0x1, URZ ;  /* 0x000000011c1c7890 */ /* 0x000fe2000fffe0ff */
[----:B------:R-:W-:-:S03]  /*2340*/  UMOV UR20, UR15 ;  /* 0x0000000f00147c82 */ /* 0x000fc60008000000 */
[----:B------:R-:W-:-:S09]  /*2350*/  UISETP.NE.AND UP0, UPT, UR28, UR17, UPT ;  /* 0x000000111c00728c */ /* 0x000fd2000bf05270 */
[----:B------:R-:W-:Y:S05]  /*2360*/  BRA.U UP0, `(.L_x_42) ;  /* 0xfffffff900f87547 */ /* 0x000fea000b83ffff */
.L_x_34:
[----:B-1----:R-:W-:Y:S01]  /*2370*/  LEA R2, R14, UR6, 0x3 ;  /* 0x000000060e027c11 */ /* 0x002fe2000f8e18ff */
[----:B------:R-:W-:Y:S01]  /*2380*/  NOP ;  /* 0x0000000000007918 */ /* 0x000fe20000000000 */
[----:B--2---:R-:W-:Y:S02]  /*2390*/  SHF.L.U32 R3, R12, 0x1f, RZ ;  /* 0x0000001f0c037819 */ /* 0x004fe400000006ff */
[----:B------:R-:W-:Y:S02]  /*23a0*/  LEA R4, R14, UR6, 0x4 ;  /* 0x000000060e047c11 */ /* 0x000fe4000f8e20ff */
[----:B------:R-:W1:Y:S02]  /*23b0*/  SYNCS.PHASECHK.TRANS64.TRYWAIT P0, [R2+URZ+0xb0], R3 ;  /* 0x0000b003020075a7 */ /* 0x000e6400080011ff */
[----:B-1----:R-:W-:Y:S05]  /*23c0*/  @!P0 BRA `(.L_x_43) ;  /* 0x0000009800a08947 */ /* 0x002fea0003800000 */
.L_x_148:
[----:B------:R-:W2:Y:S01]  /*23d0*/  LDS.128 R4, [R4+0x110] ;  /* 0x0001100004047984 */ /* 0x000ea20000000c00 */
[----:B---3--:R-:W-:Y:S01]  /*23e0*/  ISETP.GE.AND P0, PT, R72, 0x1, PT ;  /* 0x000000014800780c */ /* 0x008fe20003f06270 */
[----:B-1----:R-:W-:Y:S01]  /*23f0*/  VIADD R2, R2, 0xc0 ;  /* 0x000000c002027836 */ /* 0x002fe20000000000 */
[----:B------:R-:W-:Y:S01]  /*2400*/  @!PT LDS RZ, [RZ] ;  /* 0x00000000fffff984 */ /* 0x000fe20000000800 */
[----:B------:R-:W-:Y:S01]  /*2410*/  @!PT LDS RZ, [RZ] ;  /* 0x00000000fffff984 */ /* 0x000fe20000000800 */
[----:B------:R-:W-:Y:S01]  /*2420*/  @!PT LDS RZ, [RZ] ;  /* 0x00000000fffff984 */ /* 0x000fe20000000800 */
[----:B------:R-:W-:Y:S01]  /*2430*/  @!PT LDS RZ, [RZ] ;  /* 0x00000000fffff984 */ /* 0x000fe20000000800 */
[----:B------:R1:W-:Y:S06]  /*2440*/  MEMBAR.ALL.CTA ;  /* 0x0000000000007992 */ /* 0x0003ec0000008000 */
[----:B-1----:R-:W1:Y:S01]  /*2450*/  FENCE.VIEW.ASYNC.S ;  /* 0x00000000000073c6 */ /* 0x002e620000000000 */
[----:B------:R-:W-:-:S04]  /*2460*/  PRMT R2, RZ, 0x654, R2 ;  /* 0x00000654ff027816 */ /* 0x000fc80000000002 */
[----:B-1----:R1:W-:Y:S01]  /*2470*/  SYNCS.ARRIVE.TRANS64.RED.A1T0 RZ, [R2+URZ], RZ ;  /* 0x000000ff02ff79a7 */ /* 0x0023e200081004ff */
[----:B--2---:R-:W-:-:S13]  /*2480*/  LOP3.LUT P2, RZ, R6, 0x1, RZ, 0xc0, !PT ;  /* 0x0000000106ff7812 */ /* 0x004fda000784c0ff */
[----:B------:R-:W-:Y:S01]  /*2490*/  @P2 SHF.R.U32.HI R3, RZ, 0x10, R5 ;  /* 0x00000010ff032819 */ /* 0x000fe20000011605 */
[----:B------:R-:W-:Y:S01]  /*24a0*/  VOTEU.ANY UP0, P2 ;  /* 0x0000000000ff7886 */ /* 0x000fe20001000100 */
[----:B------:R-:W-:Y:S02]  /*24b0*/  @P2 MOV R13, R4 ;  /* 0x00000004000d2202 */ /* 0x000fe40000000f00 */
[----:B------:R-:W-:Y:S02]  /*24c0*/  @P2 R2UR.BROADCAST UR8, R3 ;  /* 0x00000000030822ca */ /* 0x000fe400008e0000 */
[----:B------:R-:W-:-:S11]  /*24d0*/  @P2 LOP3.LUT R11, R5, 0xffff, RZ, 0xc0, !PT ;  /* 0x0000ffff050b2812 */ /* 0x000fd600078ec0ff */
[----:B------:R-:W-:Y:S01]  /*24e0*/  @UP0 UMOV UR44, UR8 ;  /* 0x00000008002c0c82 */ /* 0x000fe20008000000 */
[----:B-1----:R-:W-:Y:S05]  /*24f0*/  @!P0 BRA `(.L_x_44) ;  /* 0x0000000000b88947 */ /* 0x002fea0003800000 */
[----:B------:R-:W4:Y:S01]  /*2500*/  LDC.64 R4, c[0x0][0xf18] ;  /* 0x0003c600ff047b82 */ /* 0x000f220000000a00 */
[----:B------:R-:W-:-:S07]  /*2510*/  ISETP.NE.AND P3, PT, R72, 0x1, PT ;  /* 0x000000014800780c */ /* 0x000fce0003f65270 */
[----:B------:R-:W1:Y:S08]  /*2520*/  LDC.64 R6, c[0x0][0xf10] ;  /* 0x0003c400ff067b82 */ /* 0x000e700000000a00 */
[----:B------:R-:W2:Y:S08]  /*2530*/  LDC R16, c[0x0][0xf20] ;  /* 0x0003c800ff107b82 */ /* 0x000eb00000000800 */
[----:B------:R-:W3:Y:S01]  /*2540*/  LDC R18, c[0x0][0xf0c] ;  /* 0x0003c300ff127b82 */ /* 0x000ee20000000800 */
[----:B----4-:R-:W-:Y:S01]  /*2550*/  IMAD.HI.U32 R17, R0, R5, RZ ;  /* 0x0000000500117227 */ /* 0x010fe200078e00ff */
[----:B------:R-:W-:-:S03]  /*2560*/  ISETP.NE.AND P0, PT, R4, 0x1, PT ;  /* 0x000000010400780c */ /* 0x000fc60003f05270 */
[----:B------:R-:W-:-:S03]  /*2570*/  IMAD.HI.U32 R5, R11, R5, RZ ;  /* 0x000000050b057227 */ /* 0x000fc600078e00ff */
[----:B------:R-:W4:Y:S01]  /*2580*/  LDC.64 R2, c[0x0][0xf28] ;  /* 0x0003ca00ff027b82 */ /* 0x000f220000000a00 */
[----:B-1----:R-:W-:-:S04]  /*2590*/  IMAD.HI.U32 R20, R9, R6, RZ ;  /* 0x0000000609147227 */ /* 0x002fc800078e00ff */
[----:B------:R-:W-:Y:S01]  /*25a0*/  IMAD.HI.U32 R22, R13, R6, RZ ;  /* 0x000000060d167227 */ /* 0x000fe200078e00ff */
[----:B------:R-:W-:Y:S02]  /*25b0*/  SHF.R.U32.HI R20, RZ, R7, R20 ;  /* 0x00000007ff147219 */ /* 0x000fe40000011614 */
[-C--:B--2---:R-:W-:Y:S02]  /*25c0*/  SHF.R.U32.HI R17, RZ, R16.reuse, R17 ;  /* 0x00000010ff117219 */ /* 0x084fe40000011611 */
[----:B------:R-:W-:Y:S02]  /*25d0*/  SHF.R.U32.HI R16, RZ, R16, R5 ;  /* 0x00000010ff107219 */ /* 0x000fe40000011605 */
[----:B------:R-:W-:Y:S02]  /*25e0*/  SEL R17, R0, R17, !P0 ;  /* 0x0000001100117207 */ /* 0x000fe40004000000 */
[----:B------:R-:W-:Y:S02]  /*25f0*/  SHF.R.U32.HI R22, RZ, R7, R22 ;  /* 0x00000007ff167219 */ /* 0x000fe40000011616 */
[----:B---3--:R-:W-:-:S02]  /*2600*/  ISETP.NE.AND P1, PT, R18, 0x1, PT ;  /* 0x000000011200780c */ /* 0x008fc40003f25270 */
[----:B------:R-:W-:Y:S02]  /*2610*/  SEL R5, R11, R16, !P0 ;  /* 0x000000100b057207 */ /* 0x000fe40004000000 */
[----:B------:R-:W-:Y:S02]  /*2620*/  SEL R19, R9, R20, !P1 ;  /* 0x0000001409137207 */ /* 0x000fe40004800000 */
[----:B------:R-:W-:Y:S01]  /*2630*/  SEL R7, R13, R22, !P1 ;  /* 0x000000160d077207 */ /* 0x000fe20004800000 */
[----:B----4-:R-:W-:-:S04]  /*2640*/  IMAD.HI.U32 R20, R17, R2, RZ ;  /* 0x0000000211147227 */ /* 0x010fc800078e00ff */
[----:B------:R-:W-:Y:S01]  /*2650*/  IMAD.HI.U32 R6, R19, R2, RZ ;  /* 0x0000000213067227 */ /* 0x000fe200078e00ff */
[----:B------:R-:W-:-:S04]  /*2660*/  @P3 SHF.R.U32.HI R17, RZ, R3, R20 ;  /* 0x00000003ff113219 */ /* 0x000fc80000011614 */
[----:B------:R-:W-:Y:S01]  /*2670*/  @P3 SHF.R.U32.HI R19, RZ, R3, R6 ;  /* 0x00000003ff133219 */ /* 0x000fe20000011606 */
[----:B------:R-:W-:-:S04]  /*2680*/  IMAD R17, R72, R17, RZ ;  /* 0x0000001148117224 */ /* 0x000fc800078e02ff */
        /* <DEDUP_REMOVED lines=10> */
[----:B------:R-:W-:Y:S02]  /*2730*/  @!P0 SEL R3, R7, R16, !P3 ;  /* 0x0000001007038207 */ /* 0x000fe40005800000 */
[----:B------:R-:W-:-:S03]  /*2740*/  IADD3 R16, PT, PT, -R5, RZ, RZ ;  /* 0x000000ff05107210 */ /* 0x000fc60007ffe1ff */
[--C-:B------:R-:W-:Y:S02]  /*2750*/  @!P0 IMAD.IADD R6, R6, 0x1, -R3.reuse ;  /* 0x0000000106068824 */ /* 0x100fe400078e0a03 */
[----:B------:R-:W-:Y:S01]  /*2760*/  @!P0 IMAD R3, R2, R19, R3 ;  /* 0x0000001302038224 */ /* 0x000fe200078e0203 */
[----:B------:R-:W-:Y:S01]  /*2770*/  IADD3 R2, PT, PT, -R7, RZ, RZ ;  /* 0x000000ff07027210 */ /* 0x000fe20007ffe1ff */
[----:B------:R-:W-:Y:S02]  /*2780*/  @!P0 IMAD R5, R72, R6, R7 ;  /* 0x0000000648058224 */ /* 0x000fe400078e0207 */
[----:B------:R-:W-:Y:S02]  /*2790*/  IMAD R11, R4, R16, R11 ;  /* 0x00000010040b7224 */ /* 0x000fe400078e020b */
[----:B------:R-:W-:Y:S02]  /*27a0*/  @!P0 IMAD.MOV.U32 R7, RZ, RZ, R3 ;  /* 0x000000ffff078224 */ /* 0x000fe400078e0003 */
[----:B------:R-:W-:-:S02]  /*27b0*/  IMAD R2, R18, R2, R13 ;  /* 0x0000000212027224 */ /* 0x000fc400078e020d */
[----:B------:R-:W-:Y:S02]  /*27c0*/  IMAD R11, R5, R4, R11 ;  /* 0x00000004050b7224 */ /* 0x000fe400078e020b */
[----:B------:R-:W-:Y:S02]  /*27d0*/  IMAD R13, R7, R18, R2 ;  /* 0x00000012070d7224 */ /* 0x000fe400078e0202 */
.L_x_44:
[----:B------:R-:W1:Y:S02]  /*27e0*/  LDCU UR8, c[0x0][0xf30] ;  /* 0x0001e600ff0877ac */ /* 0x000e640008000800 */
[----:B-1----:R-:W-:-:S09]  /*27f0*/  UISETP.NE.AND UP0, UPT, UR8, 0x1, UPT ;  /* 0x000000010800788c */ /* 0x002fd2000bf05270 */
[----:B------:R-:W-:Y:S05]  /*2800*/  BRA.U UP0, `(.L_x_45) ;  /* 0x0000000100407547 */ /* 0x000fea000b800000 */
[----:B------:R-:W1:Y:S08]  /*2810*/  LDC.64 R4, c[0x0][0xf10] ;  /* 0x0003c400ff047b82 */ /* 0x000e700000000a00 */
[----:B------:R-:W2:Y:S08]  /*2820*/  LDC.64 R2, c[0x0][0xf18] ;  /* 0x0003c600ff027b82 */ /* 0x000eb00000000a00 */
[----:B------:R-:W3:Y:S08]  /*2830*/  LDC R6, c[0x0][0xf20] ;  /* 0x0003c800ff067b82 */ /* 0x000ef00000000800 */
[----:B------:R-:W4:Y:S01]  /*2840*/  LDC R16, c[0x0][0xf0c] ;  /* 0x0003c300ff107b82 */ /* 0x000f220000000800 */
[----:B-1----:R-:W-:-:S05]  /*2850*/  IMAD.HI.U32 R4, R13, R4, RZ ;  /* 0x000000040d047227 */ /* 0x002fca00078e00ff */
[----:B------:R-:W-:Y:S01]  /*2860*/  SHF.R.U32.HI R4, RZ, R5, R4 ;  /* 0x00000005ff047219 */ /* 0x000fe20000011604 */
[----:B--2---:R-:W-:Y:S01]  /*2870*/  IMAD.HI.U32 R3, R11, R3, RZ ;  /* 0x000000030b037227 */ /* 0x004fe200078e00ff */
[----:B------:R-:W-:-:S04]  /*2880*/  ISETP.NE.AND P0, PT, R2, 0x1, PT ;  /* 0x000000010200780c */ /* 0x000fc80003f05270 */
[----:B---3--:R-:W-:-:S04]  /*2890*/  SHF.R.U32.HI R6, RZ, R6, R3 ;  /* 0x00000006ff067219 */ /* 0x008fc80000011603 */
[----:B------:R-:W-:Y:S02]  /*28a0*/  SEL R3, R11, R6, !P0 ;  /* 0x000000060b037207 */ /* 0x000fe40004000000 */
[----:B----4-:R-:W-:-:S04]  /*28b0*/  ISETP.NE.AND P1, PT, R16, 0x1, PT ;  /* 0x000000011000780c */ /* 0x010fc80003f25270 */
[----:B------:R-:W-:-:S05]  /*28c0*/  SEL R4, R13, R4, !P1 ;  /* 0x000000040d047207 */ /* 0x000fca0004800000 */
[----:B------:R-:W-:Y:S02]  /*28d0*/  IMAD.IADD R5, R3, 0x1, -R4 ;  /* 0x0000000103057824 */ /* 0x000fe400078e0a04 */
[----:B------:R-:W-:Y:S02]  /*28e0*/  IMAD.IADD R3, R4, 0x1, -R3 ;  /* 0x0000000104037824 */ /* 0x000fe400078e0a03 */
[----:B------:R-:W-:Y:S02]  /*28f0*/  IMAD R13, R5, R16, R13 ;  /* 0x00000010050d7224 */ /* 0x000fe400078e020d */
[----:B------:R-:W-:-:S07]  /*2900*/  IMAD R11, R3, R2, R11 ;  /* 0x00000002030b7224 */ /* 0x000fce00078e020b */
.L_x_45:
[----:B------:R-:W-:Y:S01]  /*2910*/  VIADD R14, R14, 0x1 ;  /* 0x000000010e0e7836 */ /* 0x000fe20000000000 */
[----:B------:R-:W-:Y:S01]  /*2920*/  PLOP3.LUT P1, PT, PT, PT, PT, 0x80, 0x8 ;  /* 0x000000000008781c */ /* 0x000fe20003f2f070 */
[----:B------:R-:W-:Y:S02]  /*2930*/  IMAD.IADD R2, R13, 0x1, R152 ;  /* 0x000000010d027824 */ /* 0x000fe400078e0298 */
[----:B------:R-:W-:Y:S01]  /*2940*/  IMAD.IADD R20, R11, 0x1, R150 ;  /* 0x000000010b147824 */ /* 0x000fe200078e0296 */
[----:B------:R-:W-:Y:S02]  /*2950*/  ISETP.NE.AND P0, PT, R14, 0x2, PT ;  /* 0x000000020e00780c */ /* 0x000fe40003f05270 */
[----:B------:R-:W-:Y:S02]  /*2960*/  R2UR UR19, R2 ;  /* 0x00000000021372ca */ /* 0x000fe400000e0000 */
[----:B------:R-:W-:Y:S02]  /*2970*/  SEL R3, RZ, 0x1, P0 ;  /* 0x00000001ff037807 */ /* 0x000fe40000000000 */
[----:B------:R-:W-:-:S02]  /*2980*/  SEL R14, R14, RZ, P0 ;  /* 0x000000ff0e0e7207 */ /* 0x000fc40000000000 */
[----:B------:R-:W-:Y:S01]  /*2990*/  LOP3.LUT R12, R12, R3, RZ, 0x3c, !PT ;  /* 0x000000030c0c7212 */ /* 0x000fe200078e3cff */
[----:B------:R-:W-:Y:S08]  /*29a0*/  @P2 BRA `(.L_x_46) ;  /* 0xffffffec00e02947 */ /* 0x000ff0000383ffff */
[----:B------:R-:W-:Y:S01]  /*29b0*/  UIADD3 UR6, UPT, UPT, UR6, 0x30, URZ ;  /* 0x0000003006067890 */ /* 0x000fe2000fffe0ff */
[----:B------:R-:W-:-:S03]  /*29c0*/  SHF.L.U32 R3, R15, 0x1f, RZ ;  /* 0x0000001f0f037819 */ /* 0x000fc600000006ff */
[----:B------:R-:W-:-:S09]  /*29d0*/  ULEA UR4, UR15, UR6, 0x3 ;  /* 0x000000060f047291 */ /* 0x000fd2000f8e18ff */
[----:B------:R-:W1:Y:S02]  /*29e0*/  SYNCS.PHASECHK.TRANS64.TRYWAIT P0, [UR4], R3 ;  /* 0x00000003ff0075a7 */ /* 0x000e640008001104 */
[----:B-1----:R-:W-:Y:S05]  /*29f0*/  @!P0 BRA `(.L_x_47) ;  /* 0x0000009400288947 */ /* 0x002fea0003800000 */
.L_x_150:
[----:B------:R-:W-:-:S04]  /*2a00*/  UIADD3 UR5, UPT, UPT, UR15, 0x1, URZ ;  /* 0x000000010f057890 */ /* 0x000fc8000fffe0ff */
[----:B------:R-:W-:-:S04]  /*2a10*/  UISETP.NE.AND UP0, UPT, UR5, 0x6, UPT ;  /* 0x000000060500788c */ /* 0x000fc8000bf05270 */
[----:B------:R-:W-:Y:S02]  /*2a20*/  USEL UR7, URZ, 0x1, UP0 ;  /* 0x00000001ff077887 */ /* 0x000fe40008000000 */
[----:B------:R-:W-:-:S04]  /*2a30*/  USEL UR5, UR5, URZ, UP0 ;  /* 0x000000ff05057287 */ /* 0x000fc80008000000 */
[----:B------:R-:W-:Y:S01]  /*2a40*/  ULEA UR4, UR5, UR6, 0x3 ;  /* 0x0000000605047291 */ /* 0x000fe2000f8e18ff */
[----:B------:R-:W-:-:S04]  /*2a50*/  LOP3.LUT R2, R15, UR7, RZ, 0x3c, !PT ;  /* 0x000000070f027c12 */ /* 0x000fc8000f8e3cff */
[----:B-1----:R-:W-:-:S04]  /*2a60*/  SHF.L.U32 R3, R2, 0x1f, RZ ;  /* 0x0000001f02037819 */ /* 0x002fc800000006ff */
[----:B------:R-:W1:Y:S02]  /*2a70*/  SYNCS.PHASECHK.TRANS64.TRYWAIT P0, [UR4], R3 ;  /* 0x00000003ff0075a7 */ /* 0x000e640008001104 */
[----:B-1----:R-:W-:Y:S05]  /*2a80*/  @!P0 BRA `(.L_x_48) ;  /* 0x00000094001c8947 */ /* 0x002fea0003800000 */
.L_x_152:
        /* <DEDUP_REMOVED lines=9> */
.L_x_154:
        /* <DEDUP_REMOVED lines=9> */
.L_x_156:
        /* <DEDUP_REMOVED lines=9> */
.L_x_158:
[----:B------:R-:W-:-:S04]  /*2c40*/  UIADD3 UR5, UPT, UPT, UR5, 0x1, URZ ;  /* 0x0000000105057890 */ /* 0x000fc8000fffe0ff */
[----:B------:R-:W-:-:S04]  /*2c50*/  UISETP.NE.AND UP0, UPT, UR5, 0x6, UPT ;  /* 0x000000060500788c */ /* 0x000fc8000bf05270 */
[----:B------:R-:W-:Y:S02]  /*2c60*/  USEL UR4, URZ, 0x1, UP0 ;  /* 0x00000001ff047887 */ /* 0x000fe40008000000 */
[----:B------:R-:W-:-:S04]  /*2c70*/  USEL UR5, UR5, URZ, UP0 ;  /* 0x000000ff05057287 */ /* 0x000fc80008000000 */
[----:B------:R-:W-:Y:S01]  /*2c80*/  ULEA UR5, UR5, UR6, 0x3 ;  /* 0x0000000605057291 */ /* 0x000fe2000f8e18ff */
[----:B-1----:R-:W-:-:S04]  /*2c90*/  LOP3.LUT R3, R2, UR4, RZ, 0x3c, !PT ;  /* 0x0000000402037c12 */ /* 0x002fc8000f8e3cff */
[----:B------:R-:W-:Y:S01]  /*2ca0*/  SHF.L.U32 R3, R3, 0x1f, RZ ;  /* 0x0000001f03037819 */ /* 0x000fe200000006ff */
[----:B----4-:R-:W-:-:S07]  /*2cb0*/  IMAD.U32 R0, RZ, RZ, UR5 ;  /* 0x00000005ff007e24 */ /* 0x010fce000f8e00ff */
.L_x_52:
[----:B-1----:R1:W2:Y:S02]  /*2cc0*/  SYNCS.PHASECHK.TRANS64.TRYWAIT P0, [R0+URZ], R3 ;  /* 0x00000003000075a7 */ /* 0x0022a400080011ff */
[----:B--2---:R-:W-:Y:S05]  /*2cd0*/  @!P0 NANOSLEEP.SYNCS 0x989680 ;  /* 0x009896800000895d */ /* 0x004fea0003900000 */
[----:B------:R-:W2:Y:S02]  /*2ce0*/  @!P0 SYNCS.PHASECHK.TRANS64 P0, [R0+URZ], R3 ;  /* 0x00000003000085a7 */ /* 0x000ea400080010ff */
[----:B--2---:R-:W-:Y:S05]  /*2cf0*/  @P0 EXIT ;  /* 0x000000000000094d */ /* 0x004fea0003800000 */
[----:B------:R-:W-:Y:S05]  /*2d00*/  BRA `(.L_x_52) ;  /* 0xfffffffc00ec7947 */ /* 0x000fea000383ffff */
.L_x_22:
[----:B------:R-:W-:-:S04]  /*2d10*/  UISETP.NE.AND UP0, UPT, UR45, URZ, UPT ;  /* 0x000000ff2d00728c */ /* 0x000fc8000bf05270 */
[----:B------:R-:W-:-:S09]  /*2d20*/  UISETP.NE.OR UP0, UPT, UR6, 0x1, UP0 ;  /* 0x000000010600788c */ /* 0x000fd20008705670 */
[----:B------:R-:W-:Y:S05]  /*2d30*/  BRA.U UP0, `(.L_x_53) ;  /* 0x00000005004c7547 */ /* 0x000fea000b800000 */
[----:B------:R-:W-:Y:S01]  /*2d40*/  HFMA2 R3, -RZ, RZ, 0, 0 ;  /* 0x00000000ff037431 */ /* 0x000fe200000001ff */
[----:B------:R-:W-:Y:S01]  /*2d50*/  ISETP.GE.U32.AND P2, PT, R8, 0x4, PT ;  /* 0x000000040800780c */ /* 0x000fe20003f46070 */
[----:B------:R-:W-:Y:S01]  /*2d60*/  IMAD.MOV.U32 R12, RZ, RZ, 0x1 ;  /* 0x00000001ff0c7424 */ /* 0x000fe200078e00ff */
[----:B------:R-:W-:Y:S01]  /*2d70*/  CS2R R10, SRZ ;  /* 0x00000000000a7805 */ /* 0x000fe2000001ff00 */
[----:B------:R-:W-:Y:S01]  /*2d80*/  IMAD.MOV.U32 R9, RZ, RZ, RZ ;  /* 0x000000ffff097224 */ /* 0x000fe200078e00ff */
[----:B------:R-:W-:Y:S01]  /*2d90*/  UMOV UR4, 0x400 ;  /* 0x0000040000047882 */ /* 0x000fe20000000000 */
[----:B------:R-:W-:Y:S01]  /*2da0*/  UMOV UR6, URZ ;  /* 0x000000ff00067c82 */ /* 0x000fe20008000000 */
[----:B------:R-:W-:-:S12]  /*2db0*/  ULEA UR45, UR45, UR4, 0x18 ;  /* 0x000000042d2d7291 */ /* 0x000fd8000f8ec0ff */
.L_x_57:
[----:B------:R-:W-:Y:S02]  /*2dc0*/  LEA R0, R3, UR45, 0x3 ;  /* 0x0000002d03007c11 */ /* 0x000fe4000f8e18ff */
[----:B------:R-:W-:-:S03]  /*2dd0*/  SHF.L.U32 R5, R9, 0x1f, RZ ;  /* 0x0000001f09057819 */ /* 0x000fc600000006ff */
[----:B------:R-:W-:Y:S01]  /*2de0*/  VIADD R4, R0, 0xf0 ;  /* 0x000000f000047836 */ /* 0x000fe20000000000 */
[----:B------:R-:W1:Y:S02]  /*2df0*/  SYNCS.PHASECHK.TRANS64.TRYWAIT P0, [R0+URZ+0xe0], R5 ;  /* 0x0000e005000075a7 */ /* 0x000e6400080011ff */
[----:B-1----:R-:W-:Y:S05]  /*2e00*/  @!P0 BRA `(.L_x_54) ;  /* 0x00000090009c8947 */ /* 0x002fea0003800000 */
.L_x_159:
[----:B------:R-:W-:Y:S01]  /*2e10*/  ULEA UR5, UR6, UR45, 0x3 ;  /* 0x0000002d06057291 */ /* 0x000fe2000f8e18ff */
[----:B------:R-:W-:Y:S01]  /*2e20*/  PRMT R4, RZ, 0x654, R4 ;  /* 0x00000654ff047816 */ /* 0x000fe20000000004 */
[----:B-1----:R-:W-:Y:S01]  /*2e30*/  @!P2 IMAD.MOV.U32 R5, RZ, RZ, 0x10 ;  /* 0x00000010ff05a424 */ /* 0x002fe200078e00ff */
[----:B------:R-:W-:Y:S01]  /*2e40*/  SHF.L.U32 R7, R12, 0x1f, RZ ;  /* 0x0000001f0c077819 */ /* 0x000fe200000006ff */
[----:B------:R-:W-:Y:S01]  /*2e50*/  UIADD3 UR4, UPT, UPT, UR5, 0xb0, URZ ;  /* 0x000000b005047890 */ /* 0x000fe2000fffe0ff */
[----:B------:R1:W-:Y:S05]  /*2e60*/  SYNCS.ARRIVE.TRANS64.RED.A1T0 RZ, [R4+URZ], RZ ;  /* 0x000000ff04ff79a7 */ /* 0x0003ea00081004ff */
[----:B------:R-:W-:Y:S01]  /*2e70*/  IMAD.U32 R13, RZ, RZ, UR4 ;  /* 0x00000004ff0d7e24 */ /* 0x000fe2000f8e00ff */
[----:B------:R-:W2:Y:S04]  /*2e80*/  SYNCS.PHASECHK.TRANS64.TRYWAIT P0, [UR5+0xc0], R7 ;  /* 0x0000c007ff0075a7 */ /* 0x000ea80008001105 */
[----:B------:R-:W-:Y:S01]  /*2e90*/  PRMT R13, R8, 0x654, R13 ;  /* 0x00000654080d7816 */ /* 0x000fe2000000000d */
[----:B-12---:R-:W-:Y:S06]  /*2ea0*/  @!P0 BRA `(.L_x_55) ;  /* 0x0000009000888947 */ /* 0x006fec0003800000 */
.L_x_161:
[----:B------:R-:W-:Y:S01]  /*2eb0*/  ULEA UR4, UR6, UR45, 0x4 ;  /* 0x0000002d06047291 */ /* 0x000fe2000f8e20ff */
[----:B------:R-:W-:Y:S01]  /*2ec0*/  SEL R2, R13, R2, !P2 ;  /* 0x000000020d027207 */ /* 0x000fe20005000000 */
[----:B------:R-:W-:Y:S01]  /*2ed0*/  UIADD3 UR5, UPT, UPT, UR5, 0xb0, URZ ;  /* 0x000000b005057890 */ /* 0x000fe2000fffe0ff */
[----:B-1----:R-:W-:Y:S01]  /*2ee0*/  LEA R0, R11, UR45, 0x3 ;  /* 0x0000002d0b007c11 */ /* 0x002fe2000f8e18ff */
[----:B------:R-:W-:Y:S01]  /*2ef0*/  UIADD3 UR4, UPT, UPT, UR4, 0x110, URZ ;  /* 0x0000011004047890 */ /* 0x000fe2000fffe0ff */
[----:B------:R1:W-:Y:S01]  /*2f00*/  @!P2 SYNCS.ARRIVE.TRANS64.RED RZ, [R2+URZ], R5 ;  /* 0x0000000502ffa9a7 */ /* 0x0003e200080004ff */
[----:B------:R-:W-:Y:S01]  /*2f10*/  UIADD3 UR6, UPT, UPT, UR6, 0x1, URZ ;  /* 0x0000000106067890 */ /* 0x000fe2000fffe0ff */
[----:B------:R-:W-:-:S03]  /*2f20*/  VIADD R3, R3, 0x1 ;  /* 0x0000000103037836 */ /* 0x000fc60000000000 */
[----:B------:R-:W-:Y:S02]  /*2f30*/  UISETP.NE.AND UP0, UPT, UR6, 0x2, UPT ;  /* 0x000000020600788c */ /* 0x000fe4000bf05270 */
[----:B------:R-:W-:Y:S01]  /*2f40*/  ISETP.NE.AND P0, PT, R3, 0x2, PT ;  /* 0x000000020300780c */ /* 0x000fe20003f05270 */
[----:B------:R-:W-:Y:S06]  /*2f50*/  UGETNEXTWORKID.BROADCAST [UR4], [UR5] ;  /* 0x00000000040073ca */ /* 0x000fec0008000100 */
[----:B------:R-:W-:Y:S02]  /*2f60*/  USEL UR4, URZ, 0x1, UP0 ;  /* 0x00000001ff047887 */ /* 0x000fe40008000000 */
[----:B------:R-:W-:-:S04]  /*2f70*/  USEL UR6, UR6, URZ, UP0 ;  /* 0x000000ff06067287 */ /* 0x000fc80008000000 */
[----:B------:R-:W-:Y:S02]  /*2f80*/  LOP3.LUT R12, R12, UR4, RZ, 0x3c, !PT ;  /* 0x000000040c0c7c12 */ /* 0x000fe4000f8e3cff */
[----:B-1----:R-:W-:-:S04]  /*2f90*/  SHF.L.U32 R5, R10, 0x1f, RZ ;  /* 0x0000001f0a057819 */ /* 0x002fc800000006ff */
[----:B------:R-:W1:Y:S02]  /*2fa0*/  SYNCS.PHASECHK.TRANS64.TRYWAIT P1, [R0+URZ+0xb0], R5 ;  /* 0x0000b005000075a7 */ /* 0x000e6400080211ff */
[----:B-1----:R-:W-:Y:S05]  /*2fb0*/  @!P1 BRA `(.L_x_56) ;  /* 0x00000090005c9947 */ /* 0x002fea0003800000 */
.L_x_162:
[----:B------:R-:W-:Y:S01]  /*2fc0*/  LEA R4, R11, UR45, 0x4 ;  /* 0x0000002d0b047c11 */ /* 0x000fe2000f8e20ff */
[----:B-1----:R-:W-:Y:S01]  /*2fd0*/  VIADD R0, R0, 0xc0 ;  /* 0x000000c000007836 */ /* 0x002fe20000000000 */
[----:B------:R-:W-:Y:S01]  /*2fe0*/  SEL R3, R3, RZ, P0 ;  /* 0x000000ff03037207 */ /* 0x000fe20000000000 */
[----:B------:R-:W-:-:S03]  /*2ff0*/  VIADD R11, R11, 0x1 ;  /* 0x000000010b0b7836 */ /* 0x000fc60000000000 */
[----:B------:R-:W1:Y:S01]  /*3000*/  LDS.128 R4, [R4+0x110] ;  /* 0x0001100004047984 */ /* 0x000e620000000c00 */
[----:B------:R-:W-:Y:S02]  /*3010*/  PRMT R0, RZ, 0x654, R0 ;  /* 0x00000654ff007816 */ /* 0x000fe40000000000 */
[C---:B------:R-:W-:Y:S01]  /*3020*/  ISETP.NE.AND P1, PT, R11.reuse, 0x2, PT ;  /* 0x000000020b00780c */ /* 0x040fe20003f25270 */
[----:B------:R-:W-:Y:S01]  /*3030*/  @!PT LDS RZ, [RZ] ;  /* 0x00000000fffff984 */ /* 0x000fe20000000800 */
[----:B------:R-:W-:Y:S01]  /*3040*/  @!PT LDS RZ, [RZ] ;  /* 0x00000000fffff984 */ /* 0x000fe20000000800 */
[----:B------:R-:W-:Y:S01]  /*3050*/  @!PT LDS RZ, [RZ] ;  /* 0x00000000fffff984 */ /* 0x000fe20000000800 */
[----:B------:R-:W-:Y:S01]  /*3060*/  @!PT LDS RZ, [RZ] ;  /* 0x00000000fffff984 */ /* 0x000fe20000000800 */
[----:B------:R2:W-:Y:S06]  /*3070*/  MEMBAR.ALL.CTA ;  /* 0x0000000000007992 */ /* 0x0005ec0000008000 */
[----:B--2---:R-:W2:Y:S01]  /*3080*/  FENCE.VIEW.ASYNC.S ;  /* 0x00000000000073c6 */ /* 0x004ea20000000000 */
[----:B------:R-:W-:Y:S01]  /*3090*/  SEL R11, R11, RZ, P1 ;  /* 0x000000ff0b0b7207 */ /* 0x000fe20000800000 */
[----:B--2---:R2:W-:Y:S01]  /*30a0*/  SYNCS.ARRIVE.TRANS64.RED.A1T0 RZ, [R0+URZ], RZ ;  /* 0x000000ff00ff79a7 */ /* 0x0045e200081004ff */
[----:B-1----:R-:W-:-:S02]  /*30b0*/  LOP3.LUT P3, RZ, R6, 0x1, RZ, 0xc0, !PT ;  /* 0x0000000106ff7812 */ /* 0x002fc4000786c0ff */
[----:B------:R-:W-:-:S04]  /*30c0*/  SEL R5, RZ, 0x1, P1 ;  /* 0x00000001ff057807 */ /* 0x000fc80000800000 */
[----:B------:R-:W-:Y:S02]  /*30d0*/  LOP3.LUT R10, R10, R5, RZ, 0x3c, !PT ;  /* 0x000000050a0a7212 */ /* 0x000fe400078e3cff */
[----:B--2---:R-:W-:-:S04]  /*30e0*/  SEL R0, RZ, 0x1, P0 ;  /* 0x00000001ff007807 */ /* 0x004fc80000000000 */
[----:B------:R-:W-:Y:S01]  /*30f0*/  LOP3.LUT R9, R9, R0, RZ, 0x3c, !PT ;  /* 0x0000000009097212 */ /* 0x000fe200078e3cff */
[----:B------:R-:W-:Y:S06]  /*3100*/  @P3 BRA `(.L_x_57) ;  /* 0xfffffffc002c3947 */ /* 0x000fec000383ffff */
[----:B------:R-:W-:Y:S01]  /*3110*/  ULEA UR5, UR6, UR45, 0x3 ;  /* 0x0000002d06057291 */ /* 0x000fe2000f8e18ff */
[----:B------:R-:W-:-:S08]  /*3120*/  SHF.L.U32 R3, R12, 0x1f, RZ ;  /* 0x0000001f0c037819 */ /* 0x000fd000000006ff */
[----:B------:R-:W1:Y:S02]  /*3130*/  SYNCS.PHASECHK.TRANS64 P0, [UR5+0xc0], R3 ;  /* 0x0000c003ff0075a7 */ /* 0x000e640008001005 */
[----:B-1----:R-:W-:Y:S05]  /*3140*/  @P0 BRA `(.L_x_58) ;  /* 0x0000000000080947 */ /* 0x002fea0003800000 */
[----:B------:R-:W1:Y:S02]  /*3150*/  SYNCS.PHASECHK.TRANS64.TRYWAIT P0, [UR5+0xc0], R3 ;  /* 0x0000c003ff0075a7 */ /* 0x000e640008001105 */
[----:B-1----:R-:W-:Y:S05]  /*3160*/  @!P0 BRA `(.L_x_59) ;  /* 0x0000009000048947 */ /* 0x002fea0003800000 */
.L_x_58:
[----:B------:R-:W-:-:S04]  /*3170*/  UIADD3 UR4, UPT, UPT, UR6, 0x1, URZ ;  /* 0x0000000106047890 */ /* 0x000fc8000fffe0ff */
[----:B------:R-:W-:-:S04]  /*3180*/  UISETP.NE.AND UP0, UPT, UR4, 0x2, UPT ;  /* 0x000000020400788c */ /* 0x000fc8000bf05270 */
[----:B------:R-:W-:Y:S02]  /*3190*/  USEL UR7, URZ, 0x1, UP0 ;  /* 0x00000001ff077887 */ /* 0x000fe40008000000 */
[----:B------:R-:W-:-:S04]  /*31a0*/  USEL UR4, UR4, URZ, UP0 ;  /* 0x000000ff04047287 */ /* 0x000fc80008000000 */
[----:B------:R-:W-:Y:S01]  /*31b0*/  ULEA UR4, UR4, UR45, 0x3 ;  /* 0x0000002d04047291 */ /* 0x000fe2000f8e18ff */
[----:B-1----:R-:W-:-:S04]  /*31c0*/  LOP3.LUT R3, R12, UR7, RZ, 0x3c, !PT ;  /* 0x000000070c037c12 */ /* 0x002fc8000f8e3cff */
[----:B------:R-:W-:-:S04]  /*31d0*/  SHF.L.U32 R0, R3, 0x1f, RZ ;  /* 0x0000001f03007819 */ /* 0x000fc800000006ff */
[----:B------:R-:W1:Y:S02]  /*31e0*/  SYNCS.PHASECHK.TRANS64 P0, [UR4+0xc0], R0 ;  /* 0x0000c000ff0075a7 */ /* 0x000e640008001004 */
[----:B-1-3--:R-:W-:Y:S05]  /*31f0*/  @P0 EXIT ;  /* 0x000000000000094d */ /* 0x00afea0003800000 */
[----:B------:R-:W-:Y:S02]  /*3200*/  SHF.L.U32 R3, R3, 0x1f, RZ ;  /* 0x0000001f03037819 */ /* 0x000fe400000006ff */
[----:B------:R-:W-:-:S07]  /*3210*/  MOV R0, UR4 ;  /* 0x0000000400007c02 */ /* 0x000fce0008000f00 */
.L_x_60:
[----:B-1----:R1:W2:Y:S02]  /*3220*/  SYNCS.PHASECHK.TRANS64.TRYWAIT P0, [R0+URZ+0xc0], R3 ;  /* 0x0000c003000075a7 */ /* 0x0022a400080011ff */
[----:B--2---:R-:W-:Y:S05]  /*3230*/  @!P0 NANOSLEEP.SYNCS 0x989680 ;  /* 0x009896800000895d */ /* 0x004fea0003900000 */
[----:B------:R-:W2:Y:S02]  /*3240*/  @!P0 SYNCS.PHASECHK.TRANS64 P0, [R0+URZ+0xc0], R3 ;  /* 0x0000c003000085a7 */ /* 0x000ea400080010ff */
[----:B--2---:R-:W-:Y:S05]  /*3250*/  @P0 EXIT ;  /* 0x000000000000094d */ /* 0x004fea0003800000 */
[----:B------:R-:W-:Y:S05]  /*3260*/  BRA `(.L_x_60) ;  /* 0xfffffffc00ec7947 */ /* 0x000fea000383ffff */
.L_x_53:
[----:B------:R-:W-:Y:S05]  /*3270*/  BRA.U UP3, `(.L_x_61) ;  /* 0x00000015034c7547 */ /* 0x000fea000b800000 */
[----:B------:R-:W-:Y:S01]  /*3280*/  UMOV UR4, 0x40 ;  /* 0x0000004000047882 */ /* 0x000fe20000000000 */
[----:B------:R-:W-:Y:S01]  /*3290*/  NOP ;  /* 0x0000000000007918 */ /* 0x000fe20000000000 */
[----:B------:R-:W-:Y:S01]  /*32a0*/  ULEA UR4, UR45, UR4, 0x18 ;  /* 0x000000042d047291 */ /* 0x000fe2000f8ec0ff */
[----:B------:R-:W-:Y:S02]  /*32b0*/  UMOV UR5, 0x400 ;  /* 0x0000040000057882 */ /* 0x000fe40000000000 */
[----:B------:R-:W-:-:S06]  /*32c0*/  ULEA UR45, UR45, UR5, 0x18 ;  /* 0x000000052d2d7291 */ /* 0x000fcc000f8ec0ff */
[----:B------:R-:W1:Y:S02]  /*32d0*/  LDS.U8 R2, [UR4+0x1c] ;  /* 0x00001c04ff027984 */ /* 0x000e640008000000 */
[----:B-1----:R-:W-:-:S13]  /*32e0*/  ISETP.NE.AND P0, PT, R2, RZ, PT ;  /* 0x000000ff0200720c */ /* 0x002fda0003f05270 */
[----:B------:R-:W-:Y:S05]  /*32f0*/  @P0 BRA `(.L_x_62) ;  /* 0x0000000000580947 */ /* 0x000fea0003800000 */
[----:B------:R-:W-:-:S13]  /*3300*/  ELECT P0, URZ, PT ;  /* 0x0000000000ff782f */ /* 0x000fda0003800000 */
[----:B------:R-:W-:Y:S05]  /*3310*/  @!P0 BRA `(.L_x_63) ;  /* 0x0000000000608947 */ /* 0x000fea0003800000 */
[----:B------:R-:W-:Y:S01]  /*3320*/  UMOV UR5, 0x10 ;  /* 0x0000001000057882 */ /* 0x000fe20000000000 */
[----:B------:R-:W-:Y:S01]  /*3330*/  HFMA2 R2, -RZ, RZ, 0, 5.9604644775390625e-08 ;  /* 0x00000001ff027431 */ /* 0x000fe200000001ff */
[----:B------:R-:W-:-:S03]  /*3340*/  MOV R3, 0xffff ;  /* 0x0000ffff00037802 */ /* 0x000fc60000000f00 */
[----:B------:R-:W-:Y:S04]  /*3350*/  DEPBAR.LE SB1, 0x36 ;  /* 0x00009d800000791a */ /* 0x000fe80000000000 */
[----:B------:R-:W1:Y:S02]  /*3360*/  UTCATOMSWS.FIND_AND_SET.ALIGN UP0, UR5, UR5 ;  /* 0x00000005000575e3 */ /* 0x000e640008000800 */
[----:B-1----:R-:W-:Y:S01]  /*3370*/  MOV R4, UR5 ;  /* 0x0000000500047c02 */ /* 0x002fe20008000f00 */
[----:B------:R-:W-:Y:S06]  /*3380*/  BRA.U UP0, `(.L_x_64) ;  /* 0x0000000100187547 */ /* 0x000fec000b800000 */
.L_x_65:
[----:B------:R-:W-:Y:S05]  /*3390*/  NANOSLEEP 0x64 ;  /* 0x000000640000795d */ /* 0x000fea0003800000 */
[----:B------:R-:W-:-:S05]  /*33a0*/  UMOV UR5, 0x10 ;  /* 0x0000001000057882 */ /* 0x000fca0000000000 */
[----:B------:R-:W-:Y:S04]  /*33b0*/  DEPBAR.LE SB1, 0x36 ;  /* 0x00009d800000791a */ /* 0x000fe80000000000 */
[----:B------:R-:W1:Y:S02]  /*33c0*/  UTCATOMSWS.FIND_AND_SET.ALIGN UP0, UR5, UR5 ;  /* 0x00000005000575e3 */ /* 0x000e640008000800 */
[----:B-1----:R-:W-:Y:S01]  /*33d0*/  MOV R4, UR5 ;  /* 0x0000000500047c02 */ /* 0x002fe20008000f00 */
[----:B------:R-:W-:Y:S05]  /*33e0*/  BRA.U !UP0, `(.L_x_65) ;  /* 0xfffffffd08e87547 */ /* 0x000fea000b83ffff */
.L_x_64:
[-C--:B------:R-:W-:Y:S02]  /*33f0*/  SHF.L.U32 R3, R3, R4.reuse, RZ ;  /* 0x0000000403037219 */ /* 0x080fe400000006ff */
[----:B------:R-:W-:Y:S01]  /*3400*/  SHF.L.U32 R2, R2, R4, RZ ;  /* 0x0000000402027219 */ /* 0x000fe200000006ff */
[----:B------:R-:W-:Y:S02]  /*3410*/  IMAD.SHL.U32 R4, R4, 0x20, RZ ;  /* 0x0000002004047824 */ /* 0x000fe400078e00ff */
[----:B------:R1:W-:Y:S04]  /*3420*/  ATOMS.OR RZ, [UR4+0x14], R3 ;  /* 0x00001403ffff798c */ /* 0x0003e8000b000004 */
[----:B------:R1:W-:Y:S04]  /*3430*/  ATOMS.OR RZ, [UR4+0x18], R2 ;  /* 0x00001802ffff798c */ /* 0x0003e8000b000004 */
[----:B------:R1:W-:Y:S01]  /*3440*/  STS [UR45+0x130], R4 ;  /* 0x00013004ff007988 */ /* 0x0003e2000800082d */
[----:B------:R-:W-:Y:S05]  /*3450*/  BRA `(.L_x_63) ;  /* 0x0000000000107947 */ /* 0x000fea0003800000 */
.L_x_62:
[----:B------:R-:W-:-:S05]  /*3460*/  MOV R2, 0xffffffff ;  /* 0xffffffff00027802 */ /* 0x000fca0000000f00 */
[----:B------:R1:W-:Y:S02]  /*3470*/  STS [UR45+0x130], R2 ;  /* 0x00013002ff007988 */ /* 0x0003e4000800082d */
[----:B-1----:R-:W-:Y:S02]  /*3480*/  MOV R2, 0x34a0 ;  /* 0x000034a000027802 */ /* 0x002fe40000000f00 */
[----:B---3-5:R-:W-:Y:S05]  /*3490*/  CALL.REL.NOINC `($__internal_1_$__cuda_sm10x_tcgen05_guardrail_trap_phase_invalid_during_alloc) ;  /* 0x0000009400147944 */ /* 0x028fea0003c00000 */
.L_x_63:
[----:B------:R-:W-:Y:S05]  /*34a0*/  WARPSYNC.ALL ;  /* 0x0000000000007948 */ /* 0x000fea0003800000 */
[----:B-1----:R-:W1:Y:S01]  /*34b0*/  S2R R3, SR_CgaCtaId ;  /* 0x0000000000037919 */ /* 0x002e620000008800 */
[----:B------:R-:W-:Y:S01]  /*34c0*/  MOV R2, 0x400 ;  /* 0x0000040000027802 */ /* 0x000fe20000000f00 */
[----:B------:R-:W-:Y:S01]  /*34d0*/  NOP ;  /* 0x0000000000007918 */ /* 0x000fe20000000000 */
[----:B------:R-:W-:Y:S08]  /*34e0*/  BAR.ARV 0x6, 0xa0 ;  /* 0x0182800000007b1d */ /* 0x000ff00000002000 */
[----:B------:R-:W2:Y:S01]  /*34f0*/  LDC R5, c[0x0][0x38c] ;  /* 0x0000e300ff057b82 */ /* 0x000ea20000000800 */
[----:B------:R-:W-:Y:S01]  /*3500*/  IMAD.MOV.U32 R18, RZ, RZ, RZ ;  /* 0x000000ffff127224 */ /* 0x000fe200078e00ff */
[----:B------:R-:W-:Y:S01]  /*3510*/  CS2R R12, SRZ ;  /* 0x00000000000c7805 */ /* 0x000fe2000001ff00 */
[----:B------:R-:W-:Y:S01]  /*3520*/  IMAD.MOV.U32 R14, RZ, RZ, RZ ;  /* 0x000000ffff0e7224 */ /* 0x000fe200078e00ff */
[----:B------:R-:W-:Y:S01]  /*3530*/  UMOV UR8, 0x1 ;  /* 0x0000000100087882 */ /* 0x000fe20000000000 */
[----:B------:R-:W-:Y:S01]  /*3540*/  UMOV UR22, URZ ;  /* 0x000000ff00167c82 */ /* 0x000fe20008000000 */
[----:B------:R-:W-:Y:S01]  /*3550*/  UMOV UR20, URZ ;  /* 0x000000ff00147c82 */ /* 0x000fe20008000000 */
[----:B-1----:R-:W-:-:S05]  /*3560*/  LEA R3, R3, R2, 0x18 ;  /* 0x0000000203037211 */ /* 0x002fca00078ec0ff */
[----:B------:R-:W1:Y:S01]  /*3570*/  LDS R2, [R3+0x130] ;  /* 0x0001300003027984 */ /* 0x000e620000000800 */
[----:B--2---:R-:W-:Y:S02]  /*3580*/  VIADD R5, R5, 0x7f ;  /* 0x0000007f05057836 */ /* 0x004fe40000000000 */
[C---:B------:R-:W-:Y:S02]  /*3590*/  VIADD R8, R3.reuse, 0x10800 ;  /* 0x0001080003087836 */ /* 0x040fe40000000000 */
[C---:B------:R-:W-:Y:S02]  /*35a0*/  VIADD R9, R3.reuse, 0x1c800 ;  /* 0x0001c80003097836 */ /* 0x040fe40000000000 */
[C---:B------:R-:W-:Y:S01]  /*35b0*/  VIADD R10, R3.reuse, 0x34800 ;  /* 0x00034800030a7836 */ /* 0x040fe20000000000 */
[----:B------:R-:W-:Y:S01]  /*35c0*/  SHF.R.U32.HI R8, RZ, 0x4, R8 ;  /* 0x00000004ff087819 */ /* 0x000fe20000011608 */
[----:B------:R-:W-:Y:S01]  /*35d0*/  VIADD R11, R3, 0x35400 ;  /* 0x00035400030b7836 */ /* 0x000fe20000000000 */
[----:B------:R-:W-:-:S02]  /*35e0*/  SHF.R.U32.HI R9, RZ, 0x4, R9 ;  /* 0x00000004ff097819 */ /* 0x000fc40000011609 */
[----:B------:R-:W-:Y:S02]  /*35f0*/  SHF.R.U32.HI R10, RZ, 0x4, R10 ;  /* 0x00000004ff0a7819 */ /* 0x000fe4000001160a */
[----:B------:R-:W-:Y:S02]  /*3600*/  SHF.R.U32.HI R11, RZ, 0x4, R11 ;  /* 0x00000004ff0b7819 */ /* 0x000fe4000001160b */
[----:B------:R-:W-:Y:S02]  /*3610*/  LOP3.LUT R8, R8, 0x3fff, RZ, 0xc0, !PT ;  /* 0x00003fff08087812 */ /* 0x000fe400078ec0ff */
[----:B------:R-:W-:Y:S02]  /*3620*/  LOP3.LUT R9, R9, 0x3fff, RZ, 0xc0, !PT ;  /* 0x00003fff09097812 */ /* 0x000fe400078ec0ff */
[----:B------:R-:W-:Y:S02]  /*3630*/  LOP3.LUT R10, R10, 0x3fff, RZ, 0xc0, !PT ;  /* 0x00003fff0a0a7812 */ /* 0x000fe400078ec0ff */
[----:B------:R-:W-:-:S02]  /*3640*/  LOP3.LUT R11, R11, 0x3fff, RZ, 0xc0, !PT ;  /* 0x00003fff0b0b7812 */ /* 0x000fc400078ec0ff */
[----:B------:R-:W-:Y:S02]  /*3650*/  LOP3.LUT R8, R8, 0x10000, RZ, 0xfc, !PT ;  /* 0x0001000008087812 */ /* 0x000fe400078efcff */
[----:B------:R-:W-:Y:S02]  /*3660*/  LOP3.LUT R9, R9, 0x10000, RZ, 0xfc, !PT ;  /* 0x0001000009097812 */ /* 0x000fe400078efcff */
[----:B------:R-:W-:Y:S02]  /*3670*/  LOP3.LUT R10, R10, 0x10000, RZ, 0xfc, !PT ;  /* 0x000100000a0a7812 */ /* 0x000fe400078efcff */
[----:B------:R-:W-:Y:S02]  /*3680*/  LOP3.LUT R11, R11, 0x10000, RZ, 0xfc, !PT ;  /* 0x000100000b0b7812 */ /* 0x000fe400078efcff */
[----:B-1----:R-:W-:Y:S02]  /*3690*/  R2UR UR18, R2 ;  /* 0x00000000021272ca */ /* 0x002fe400000e0000 */
[----:B------:R-:W-:-:S04]  /*36a0*/  SHF.R.S32.HI R2, RZ, 0x1f, R5 ;  /* 0x0000001fff027819 */ /* 0x000fc80000011405 */
[----:B------:R-:W-:-:S04]  /*36b0*/  LEA.HI R2, R2, R5, RZ, 0x7 ;  /* 0x0000000502027211 */ /* 0x000fc800078f38ff */
[----:B------:R-:W-:-:S03]  /*36c0*/  SHF.R.S32.HI R2, RZ, 0x7, R2 ;  /* 0x00000007ff027819 */ /* 0x000fc60000011402 */
[----:B------:R-:W-:Y:S02]  /*36d0*/  UIADD3 UR6, UPT, UPT, UR18, 0x1c0, URZ ;  /* 0x000001c012067890 */ /* 0x000fe4000fffe0ff */
[----:B------:R-:W-:Y:S01]  /*36e0*/  UIADD3 UR7, UPT, UPT, UR18, 0x1c4, URZ ;  /* 0x000001c412077890 */ /* 0x000fe2000fffe0ff */
[----:B------:R-:W-:Y:S01]  /*36f0*/  VIADD R15, R2, 0xffffffff ;  /* 0xffffffff020f7836 */ /* 0x000fe20000000000 */
[----:B------:R-:W-:Y:S02]  /*3700*/  UIADD3 UR4, UPT, UPT, UR18, -0x7ffffe40, URZ ;  /* 0x800001c012047890 */ /* 0x000fe4000fffe0ff */
[----:B------:R-:W-:Y:S02]  /*3710*/  UIADD3 UR5, UPT, UPT, UR18, -0x7ffffe3c, URZ ;  /* 0x800001c412057890 */ /* 0x000fe4000fffe0ff */
[----:B------:R-:W-:Y:S02]  /*3720*/  USHF.R.U32.HI UR27, URZ, 0x11, UR6 ;  /* 0x00000011ff1b7899 */ /* 0x000fe40008011606 */
[----:B------:R-:W-:-:S02]  /*3730*/  USHF.R.U32.HI UR26, URZ, 0x1a, UR7 ;  /* 0x0000001aff1a7899 */ /* 0x000fc40008011607 */
[----:B------:R-:W-:Y:S02]  /*3740*/  USHF.R.U32.HI UR25, URZ, 0x11, UR4 ;  /* 0x00000011ff197899 */ /* 0x000fe40008011604 */
[----:B------:R-:W-:Y:S02]  /*3750*/  USHF.R.U32.HI UR24, URZ, 0x1a, UR5 ;  /* 0x0000001aff187899 */ /* 0x000fe40008011605 */
[----:B------:R-:W-:Y:S02]  /*3760*/  ULOP3.LUT UR27, UR27, 0x6000, URZ, 0xc0, !UPT ;  /* 0x000060001b1b7892 */ /* 0x000fe4000f8ec0ff */
[----:B------:R-:W-:Y:S02]  /*3770*/  ULOP3.LUT UR26, UR26, 0x30, URZ, 0xc0, !UPT ;  /* 0x000000301a1a7892 */ /* 0x000fe4000f8ec0ff */
[----:B------:R-:W-:Y:S02]  /*3780*/  ULOP3.LUT UR25, UR25, 0x6000, URZ, 0xc0, !UPT ;  /* 0x0000600019197892 */ /* 0x000fe4000f8ec0ff */
[----:B------:R-:W-:-:S02]  /*3790*/  ULOP3.LUT UR24, UR24, 0x30, URZ, 0xc0, !UPT ;  /* 0x0000003018187892 */ /* 0x000fc4000f8ec0ff */
[----:B------:R-:W-:Y:S02]  /*37a0*/  ULOP3.LUT UR27, UR27, 0x8c0, URZ, 0xfc, !UPT ;  /* 0x000008c01b1b7892 */ /* 0x000fe4000f8efcff */
[----:B------:R-:W-:Y:S02]  /*37b0*/  ULOP3.LUT UR26, UR26, 0x480, URZ, 0xfc, !UPT ;  /* 0x000004801a1a7892 */ /* 0x000fe4000f8efcff */
[----:B------:R-:W-:Y:S02]  /*37c0*/  ULOP3.LUT UR25, UR25, 0x8c0, URZ, 0xfc, !UPT ;  /* 0x000008c019197892 */ /* 0x000fe4000f8efcff */
[----:B------:R-:W-:Y:S02]  /*37d0*/  ULOP3.LUT UR24, UR24, 0x480, URZ, 0xfc, !UPT ;  /* 0x0000048018187892 */ /* 0x000fe4000f8efcff */
[----:B------:R-:W-:Y:S02]  /*37e0*/  UPRMT UR27, UR26, 0x5410, UR27 ;  /* 0x000054101a1b7896 */ /* 0x000fe4000800001b */
[----:B------:R-:W-:Y:S01]  /*37f0*/  UPRMT UR25, UR24, 0x5410, UR25 ;  /* 0x0000541018197896 */ /* 0x000fe20008000019 */
[----:B------:R-:W-:-:S02]  /*3800*/  UMOV UR26, URZ ;  /* 0x000000ff001a7c82 */ /* 0x000fc40008000000 */
[----:B------:R-:W-:Y:S02]  /*3810*/  UMOV UR24, URZ ;  /* 0x000000ff00187c82 */ /* 0x000fe40008000000 */
[----:B------:R-:W-:Y:S02]  /*3820*/  UMOV UR23, UR27 ;  /* 0x0000001b00177c82 */ /* 0x000fe40008000000 */
[----:B------:R-:W-:-:S05]  /*3830*/  UMOV UR21, UR25 ;  /* 0x0000001900157c82 */ /* 0x000fca0008000000 */
.L_x_75:
[C---:B------:R-:W-:Y:S01]  /*3840*/  IMAD R16, R18.reuse, 0x8, R3 ;  /* 0x0000000812107824 */ /* 0x040fe200078e0203 */
[----:B------:R-:W-:Y:S02]  /*3850*/  SHF.L.U32 R5, R13, 0x1f, RZ ;  /* 0x0000001f0d057819 */ /* 0x000fe400000006ff */
[----:B------:R-:W-:Y:S02]  /*3860*/  LEA R4, R18, R3, 0x4 ;  /* 0x0000000312047211 */ /* 0x000fe400078e20ff */
[----:B-1----:R-:W1:Y:S02]  /*3870*/  SYNCS.PHASECHK.TRANS64.TRYWAIT P0, [R16+URZ+0xb0], R5 ;  /* 0x0000b005100075a7 */ /* 0x002e6400080011ff */
[----:B-1----:R-:W-:Y:S05]  /*3880*/  @!P0 BRA `(.L_x_66) ;  /* 0x0000008800548947 */ /* 0x002fea0003800000 */
.L_x_164:
[----:B-1----:R-:W1:Y:S01]  /*3890*/  LDS.128 R4, [R4+0x110] ;  /* 0x0001100004047984 */ /* 0x002e620000000c00 */
[----:B------:R-:W2:Y:S01]  /*38a0*/  LDC R17, c[0x0][0x38c] ;  /* 0x0000e300ff117b82 */ /* 0x000ea20000000800 */
[----:B------:R-:W-:Y:S01]  /*38b0*/  VIADD R16, R16, 0xc0 ;  /* 0x000000c010107836 */ /* 0x000fe20000000000 */
[----:B------:R-:W-:Y:S01]  /*38c0*/  ULOP3.LUT UR15, UR8, 0x1, URZ, 0x3c, !UPT ;  /* 0x00000001080f7892 */ /* 0x000fe2000f8e3cff */
[----:B------:R-:W-:Y:S01]  /*38d0*/  @!PT LDS RZ, [RZ] ;  /* 0x00000000fffff984 */ /* 0x000fe20000000800 */
[----:B------:R-:W-:Y:S01]  /*38e0*/  @!PT LDS RZ, [RZ] ;  /* 0x00000000fffff984 */ /* 0x000fe20000000800 */
[----:B------:R-:W-:Y:S01]  /*38f0*/  @!PT LDS RZ, [RZ] ;  /* 0x00000000fffff984 */ /* 0x000fe20000000800 */
[----:B------:R-:W-:Y:S01]  /*3900*/  @!PT LDS RZ, [RZ] ;  /* 0x00000000fffff984 */ /* 0x000fe20000000800 */
[----:B------:R4:W-:Y:S06]  /*3910*/  MEMBAR.ALL.CTA ;  /* 0x0000000000007992 */ /* 0x0009ec0000008000 */
[----:B----4-:R-:W4:Y:S01]  /*3920*/  FENCE.VIEW.ASYNC.S ;  /* 0x00000000000073c6 */ /* 0x010f220000000000 */
[----:B------:R-:W-:Y:S01]  /*3930*/  UMOV UR17, URZ ;  /* 0x000000ff00117c82 */ /* 0x000fe20008000000 */
[----:B------:R-:W-:Y:S01]  /*3940*/  PRMT R16, RZ, 0x654, R16 ;  /* 0x00000654ff107816 */ /* 0x000fe20000000010 */
[----:B------:R-:W-:Y:S01]  /*3950*/  UIMAD UR14, UR15, 0xc0, UR18 ;  /* 0x000000c00f0e78a4 */ /* 0x000fe2000f8e0212 */
[----:B--2---:R-:W-:-:S02]  /*3960*/  ISETP.GE.AND P1, PT, R17, 0x1, PT ;  /* 0x000000011100780c */ /* 0x004fc40003f26270 */
[----:B----4-:R2:W-:Y:S01]  /*3970*/  SYNCS.ARRIVE.TRANS64.RED.A1T0 RZ, [R16+URZ], RZ ;  /* 0x000000ff10ff79a7 */ /* 0x0105e200081004ff */
[----:B-1----:R-:W-:Y:S01]  /*3980*/  LOP3.LUT P0, RZ, R6, 0x1, RZ, 0xc0, !PT ;  /* 0x0000000106ff7812 */ /* 0x002fe2000780c0ff */
[----:B------:R-:W-:Y:S02]  /*3990*/  HFMA2 R4, -RZ, RZ, 0, 5.9604644775390625e-08 ;  /* 0x00000001ff047431 */ /* 0x000fe400000001ff */
[----:B------:R-:W-:Y:S02]  /*39a0*/  IMAD.MOV.U32 R5, RZ, RZ, R2 ;  /* 0x000000ffff057224 */ /* 0x000fe400078e0002 */
[----:B--2---:R-:W-:-:S05]  /*39b0*/  VIADD R16, R18, 0x1 ;  /* 0x0000000112107836 */ /* 0x004fca0000000000 */
[----:B------:R-:W-:Y:S05]  /*39c0*/  @!P1 BRA `(.L_x_67) ;  /* 0x0000000400449947 */ /* 0x000fea0003800000 */
[----:B------:R-:W-:Y:S02]  /*39d0*/  LEA R4, R14, R3, 0x3 ;  /* 0x000000030e047211 */ /* 0x000fe400078e18ff */
[----:B------:R-:W-:-:S04]  /*39e0*/  SHF.L.U32 R5, R12, 0x1f, RZ ;  /* 0x0000001f0c057819 */ /* 0x000fc800000006ff */
[----:B------:R-:W1:Y:S02]  /*39f0*/  SYNCS.PHASECHK.TRANS64.TRYWAIT P1, [R4+URZ], R5 ;  /* 0x00000005040075a7 */ /* 0x000e6400080211ff */
[----:B-1----:R-:W-:Y:S05]  /*3a00*/  @P1 BRA `(.L_x_68) ;  /* 0x0000000000081947 */ /* 0x002fea0003800000 */
[----:B------:R-:W1:Y:S02]  /*3a10*/  SYNCS.PHASECHK.TRANS64.TRYWAIT P1, [R4+URZ], R5 ;  /* 0x00000005040075a7 */ /* 0x000e6400080211ff */
[----:B-1----:R-:W-:Y:S05]  /*3a20*/  @!P1 BRA `(.L_x_69) ;  /* 0x0000008800009947 */ /* 0x002fea0003800000 */
.L_x_68:
[----:B------:R-:W-:Y:S02]  /*3a30*/  ELECT P3, URZ, PT ;  /* 0x0000000000ff782f */ /* 0x000fe40003860000 */
[----:B------:R-:W-:-:S11]  /*3a40*/  ISETP.GE.U32.AND P1, PT, R17, 0x81, PT ;  /* 0x000000811100780c */ /* 0x000fd60003f26070 */
[C---:B-1----:R-:W-:Y:S02]  /*3a50*/  @P3 IMAD R5, R14.reuse, 0x20, R10 ;  /* 0x000000200e053824 */ /* 0x042fe400078e020a */
[----:B------:R-:W-:Y:S02]  /*3a60*/  @P3 IMAD R6, R14, 0x40, R11 ;  /* 0x000000400e063824 */ /* 0x000fe400078e020b */
[----:B------:R-:W-:Y:S01]  /*3a70*/  @P3 IMAD.MOV.U32 R7, RZ, RZ, 0x4008 ;  /* 0x00004008ff073424 */ /* 0x000fe200078e00ff */
[----:B------:R-:W-:Y:S01]  /*3a80*/  @P3 R2UR UR11, R5 ;  /* 0x00000000050b32ca */ /* 0x000fe200000e0000 */
[C---:B------:R-:W-:Y:S01]  /*3a90*/  @P3 VIADD R5, R6.reuse, 0x20 ;  /* 0x0000002006053836 */ /* 0x040fe20000000000 */
[----:B------:R-:W-:Y:S01]  /*3aa0*/  @P3 R2UR UR9, R6 ;  /* 0x00000000060932ca */ /* 0x000fe200000e0000 */
[----:B------:R-:W-:Y:S01]  /*3ab0*/  @P3 IMAD.MOV.U32 R19, RZ, RZ, 0x4008 ;  /* 0x00004008ff133424 */ /* 0x000fe200078e00ff */
[----:B------:R-:W-:Y:S01]  /*3ac0*/  @P3 R2UR UR17, R7 ;  /* 0x00000000071132ca */ /* 0x000fe200000e0000 */
[----:B------:R-:W-:Y:S01]  /*3ad0*/  @P3 IMAD.MOV.U32 R21, RZ, RZ, 0x4008 ;  /* 0x00004008ff153424 */ /* 0x000fe200078e00ff */
[----:B------:R-:W-:Y:S01]  /*3ae0*/  @P3 R2UR UR10, R5 ;  /* 0x00000000050a32ca */ /* 0x000fe200000e0000 */
[----:B------:R-:W-:-:S03]  /*3af0*/  VIADD R5, R14, 0x1 ;  /* 0x000000010e057836 */ /* 0x000fc60000000000 */
[----:B------:R-:W-:Y:S02]  /*3b00*/  @P3 R2UR UR13, R21 ;  /* 0x00000000150d32ca */ /* 0x000fe400000e0000 */
[----:B------:R-:W-:Y:S01]  /*3b10*/  ISETP.NE.AND P2, PT, R5, 0x6, PT ;  /* 0x000000060500780c */ /* 0x000fe20003f45270 */
[----:B------:R-:W-:Y:S01]  /*3b20*/  IMAD.U32 R6, RZ, RZ, UR11 ;  /* 0x0000000bff067e24 */ /* 0x000fe2000f8e00ff */
[----:B------:R-:W-:Y:S01]  /*3b30*/  @P3 R2UR UR11, R19 ;  /* 0x00000000130b32ca */ /* 0x000fe200000e0000 */
[----:B------:R-:W-:Y:S01]  /*3b40*/  IMAD.U32 R18, RZ, RZ, UR9 ;  /* 0x00000009ff127e24 */ /* 0x000fe2000f8e00ff */
[----:B------:R-:W-:Y:S02]  /*3b50*/  SEL R7, RZ, 0x1, P2 ;  /* 0x00000001ff077807 */ /* 0x000fe40001000000 */
[----:B------:R-:W-:Y:S01]  /*3b60*/  @P3 R2UR UR16, R6 ;  /* 0x00000000061032ca */ /* 0x000fe200000e0000 */
[----:B------:R-:W-:Y:S01]  /*3b70*/  IMAD.U32 R20, RZ, RZ, UR10 ;  /* 0x0000000aff147e24 */ /* 0x000fe2000f8e00ff */
[----:B------:R-:W-:-:S02]  /*3b80*/  @P3 R2UR UR10, R18 ;  /* 0x00000000120a32ca */ /* 0x000fc400000e0000 */
[----:B------:R-:W-:Y:S01]  /*3b90*/  SEL R6, R5, RZ, P2 ;  /* 0x000000ff05067207 */ /* 0x000fe20001000000 */
[----:B------:R-:W-:Y:S01]  /*3ba0*/  IMAD.U32 R5, RZ, RZ, UR8 ;  /* 0x00000008ff057e24 */ /* 0x000fe2000f8e00ff */
[----:B------:R-:W-:Y:S02]  /*3bb0*/  @P3 R2UR UR12, R20 ;  /* 0x00000000140c32ca */ /* 0x000fe400000e0000 */
[----:B------:R-:W-:Y:S01]  /*3bc0*/  LOP3.LUT R12, R12, R7, RZ, 0x3c, !PT ;  /* 0x000000070c0c7212 */ /* 0x000fe200078e3cff */
[----:B------:R-:W-:Y:S01]  /*3bd0*/  @P1 IMAD R18, R6, 0x8, R3 ;  /* 0x0000000806121824 */ /* 0x000fe200078e0203 */
[----:B------:R-:W-:Y:S01]  /*3be0*/  SHF.L.U32 R20, R5, 0x1f, RZ ;  /* 0x0000001f05147819 */ /* 0x000fe200000006ff */
[----:B------:R-:W-:Y:S01]  /*3bf0*/  IMAD R5, R14, 0x400, R9 ;  /* 0x000004000e057824 */ /* 0x000fe200078e0209 */
[----:B------:R-:W-:Y:S01]  /*3c00*/  @P1 SHF.L.U32 R7, R12, 0x1f, RZ ;  /* 0x0000001f0c071819 */ /* 0x000fe200000006ff */
[----:B------:R-:W-:-:S03]  /*3c10*/  IMAD R14, R14, 0x200, R8 ;  /* 0x000002000e0e7824 */ /* 0x000fc600078e0208 */
[----:B------:R1:W2:Y:S01]  /*3c20*/  @P1 SYNCS.PHASECHK.TRANS64.TRYWAIT P5, [R18+URZ], R7 ;  /* 0x00000007120015a7 */ /* 0x0002a200080a11ff */
[----:B------:R1:W-:Y:S01]  /*3c30*/  UTCCP.T.S.4x32dp128bit tmem[UR18+0x1c0], gdesc[UR16] ;  /* 0x0001c010120079e7 */ /* 0x0003e20009100000 */
[----:B------:R1:W-:Y:S01]  /*3c40*/  UTCCP.T.S.4x32dp128bit tmem[UR18+0x1c4], gdesc[UR10] ;  /* 0x0001c40a120079e7 */ /* 0x0003e20009100000 */
[----:B------:R1:W-:Y:S01]  /*3c50*/  UTCCP.T.S.4x32dp128bit tmem[UR18+0x1c8], gdesc[UR12] ;  /* 0x0001c80c120079e7 */ /* 0x0003e20009100000 */
[----:B------:R-:W4:Y:S02]  /*3c60*/  SYNCS.PHASECHK.TRANS64.TRYWAIT P2, [R3+URZ+0xd8], R20 ;  /* 0x0000d814030075a7 */ /* 0x000f2400080411ff */
[----:B-12-4-:R-:W-:Y:S05]  /*3c70*/  @!P2 BRA `(.L_x_70) ;  /* 0x000000840080a947 */ /* 0x016fea0003800000 */
.L_x_165:
[----:B------:R-:W-:Y:S02]  /*3c80*/  ELECT P2, URZ, PT ;  /* 0x0000000000ff782f */ /* 0x000fe40003840000 */
[C---:B------:R-:W-:Y:S02]  /*3c90*/  R2UR UR11, R5.reuse ;  /* 0x00000000050b72ca */ /* 0x040fe400000e0000 */
[----:B------:R-:W-:Y:S02]  /*3ca0*/  ELECT P4, URZ, PT ;  /* 0x0000000000ff782f */ /* 0x000fe40003880000 */
[C---:B------:R-:W-:Y:S01]  /*3cb0*/  R2UR UR10, R14.reuse ;  /* 0x000000000e0a72ca */ /* 0x040fe200000e0000 */
[----:B------:R-:W-:Y:S01]  /*3cc0*/  VIADD R5, R5, 0x2 ;  /* 0x0000000205057836 */ /* 0x000fe20000000000 */
[----:B------:R-:W-:Y:S01]  /*3cd0*/  ELECT P3, URZ, PT ;  /* 0x0000000000ff782f */ /* 0x000fe20003860000 */
[----:B------:R-:W-:Y:S01]  /*3ce0*/  VIADD R14, R14, 0x2 ;  /* 0x000000020e0e7836 */ /* 0x000fe20000000000 */
[----:B------:R-:W-:-:S02]  /*3cf0*/  UMOV UR17, 0x1 ;  /* 0x0000000100117882 */ /* 0x000fc40000000000 */
[----:B------:R-:W-:Y:S02]  /*3d00*/  R2UR UR9, R5 ;  /* 0x00000000050972ca */ /* 0x000fe400000e0000 */
[----:B------:R-:W-:Y:S01]  /*3d10*/  R2UR UR8, R14 ;  /* 0x000000000e0872ca */ /* 0x000fe200000e0000 */
[----:B------:R-:W-:Y:S02]  /*3d20*/  IMAD.MOV.U32 R14, RZ, RZ, R6 ;  /* 0x000000ffff0e7224 */ /* 0x000fe400078e0006 */
[----:B------:R-:W-:Y:S02]  /*3d30*/  @P2 VIADD R4, R4, 0x30 ;  /* 0x0000003004042836 */ /* 0x000fe40000000000 */
[----:B------:R-:W-:Y:S02]  /*3d40*/  IMAD.U32 R18, RZ, RZ, UR11 ;  /* 0x0000000bff127e24 */ /* 0x000fe4000f8e00ff */
[----:B------:R-:W-:Y:S01]  /*3d50*/  @P4 IMAD.MOV.U32 R19, RZ, RZ, -0x7fffbfe0 ;  /* 0x80004020ff134424 */ /* 0x000fe200078e00ff */
[----:B------:R-:W-:Y:S01]  /*3d60*/  @P2 R2UR UR11, R4 ;  /* 0x00000000040b22ca */ /* 0x000fe200000e0000 */
[----:B------:R-:W-:Y:S01]  /*3d70*/  IMAD.U32 R4, RZ, RZ, UR10 ;  /* 0x0000000aff047e24 */ /* 0x000fe2000f8e00ff */
[----:B------:R-:W-:Y:S01]  /*3d80*/  @P4 R2UR UR12, R18 ;  /* 0x00000000120c42ca */ /* 0x000fe200000e0000 */
[----:B------:R-:W-:Y:S01]  /*3d90*/  @P4 IMAD.MOV.U32 R5, RZ, RZ, -0x7fffbfe0 ;  /* 0x80004020ff054424 */ /* 0x000fe200078e00ff */
[----:B------:R-:W-:Y:S01]  /*3da0*/  @P4 R2UR UR13, R19 ;  /* 0x00000000130d42ca */ /* 0x000fe200000e0000 */
[----:B-1----:R-:W-:Y:S01]  /*3db0*/  IMAD.U32 R20, RZ, RZ, UR9 ;  /* 0x00000009ff147e24 */ /* 0x002fe2000f8e00ff */
[----:B------:R-:W-:Y:S01]  /*3dc0*/  @P4 R2UR UR32, R4 ;  /* 0x00000000042042ca */ /* 0x000fe200000e0000 */
[----:B------:R-:W-:Y:S01]  /*3dd0*/  IMAD.U32 R18, RZ, RZ, UR8 ;  /* 0x00000008ff127e24 */ /* 0x000fe2000f8e00ff */
[----:B------:R-:W-:Y:S01]  /*3de0*/  @P2 LOP3.LUT R4, R0, 0xffff, RZ, 0xc0, !PT ;  /* 0x0000ffff00042812 */ /* 0x000fe200078ec0ff */
[----:B------:R-:W-:Y:S01]  /*3df0*/  @P3 IMAD.MOV.U32 R21, RZ, RZ, -0x7fffbfe0 ;  /* 0x80004020ff153424 */ /* 0x000fe200078e00ff */
[----:B------:R-:W-:Y:S01]  /*3e00*/  @P4 R2UR UR33, R5 ;  /* 0x00000000052142ca */ /* 0x000fe200000e0000 */
[----:B------:R-:W-:Y:S01]  /*3e10*/  @P3 IMAD.MOV.U32 R19, RZ, RZ, -0x7fffbfe0 ;  /* 0x80004020ff133424 */ /* 0x000fe200078e00ff */
[----:B------:R-:W-:Y:S01]  /*3e20*/  @P3 R2UR UR30, R20 ;  /* 0x00000000141e32ca */ /* 0x000fe200000e0000 */
[----:B------:R-:W-:Y:S01]  /*3e30*/  IMAD.MOV.U32 R5, RZ, RZ, R15 ;  /* 0x000000ffff057224 */ /* 0x000fe200078e000f */
[----:B------:R-:W-:-:S02]  /*3e40*/  @P3 R2UR UR31, R21 ;  /* 0x00000000151f32ca */ /* 0x000fc400000e0000 */
[----:B------:R-:W-:Y:S02]  /*3e50*/  @P3 R2UR UR28, R18 ;  /* 0x00000000121c32ca */ /* 0x000fe400000e0000 */
[----:B------:R-:W-:Y:S02]  /*3e60*/  @P3 R2UR UR29, R19 ;  /* 0x00000000131d32ca */ /* 0x000fe400000e0000 */
[----:B------:R-:W-:Y:S01]  /*3e70*/  @P2 R2UR UR8, R4 ;  /* 0x00000000040822ca */ /* 0x000fe200000e0000 */
[----:B------:R-:W-:Y:S01]  /*3e80*/  IMAD.MOV.U32 R4, RZ, RZ, 0x1 ;  /* 0x00000001ff047424 */ /* 0x000fe200078e00ff */
[----:B------:R-:W-:Y:S01]  /*3e90*/  @P1 SEL R4, RZ, 0x1, !P5 ;  /* 0x00000001ff041807 */ /* 0x000fe20006800000 */
[----:B------:R1:W-:Y:S08]  /*3ea0*/  UTCOMMA gdesc[UR32], gdesc[UR12], tmem[UR14], tmem[UR26], idesc[UR27], tmem[UR6], !UPT ;  /* 0xc0061a0c200075ea */ /* 0x0003f0000f80000e */
[----:B------:R1:W-:Y:S02]  /*3eb0*/  UTCOMMA gdesc[UR28], gdesc[UR30], tmem[UR14], tmem[UR24], idesc[UR25], tmem[UR4], UPT ;  /* 0xc004181e1c0075ea */ /* 0x0003e4000b80000e */
[----:B------:R1:W-:Y:S01]  /*3ec0*/  UTCBAR.MULTICAST [UR11], URZ, UR8 ;  /* 0x000000ff0b0073e9 */ /* 0x0003e20008000808 */
[----:B------:R-:W-:Y:S01]  /*3ed0*/  NOP ;  /* 0x0000000000007918 */ /* 0x000fe20000000000 */
.L_x_67:
[----:B------:R-:W-:-:S13]  /*3ee0*/  ISETP.GE.AND P1, PT, R5, 0x1, PT ;  /* 0x000000010500780c */ /* 0x000fda0003f26270 */
[----:B------:R-:W-:Y:S05]  /*3ef0*/  @!P1 BRA `(.L_x_71) ;  /* 0x0000000400489947 */ /* 0x000fea0003800000 */
[----:B------:R-:W-:Y:S02]  /*3f00*/  IADD3 R17, PT, PT, R5, -0x1, RZ ;  /* 0xffffffff05117810 */ /* 0x000fe40007ffe0ff */
[----:B------:R-:W-:-:S07]  /*3f10*/  MOV R18, R14 ;  /* 0x0000000e00127202 */ /* 0x000fce0000000f00 */
.L_x_74:
[----:B------:R-:W-:Y:S01]  /*3f20*/  ISETP.NE.AND P3, PT, R4, RZ, PT ;  /* 0x000000ff0400720c */ /* 0x000fe20003f65270 */
[C---:B------:R-:W-:Y:S01]  /*3f30*/  VIADD R14, R18.reuse, 0x1 ;  /* 0x00000001120e7836 */ /* 0x040fe20000000000 */
[----:B------:R-:W-:Y:S01]  /*3f40*/  ISETP.NE.AND P1, PT, R17, RZ, PT ;  /* 0x000000ff1100720c */ /* 0x000fe20003f25270 */
[----:B------:R-:W-:Y:S03]  /*3f50*/  IMAD R7, R18, 0x8, R3 ;  /* 0x0000000812077824 */ /* 0x000fe600078e0203 */
[C---:B------:R-:W-:Y:S04]  /*3f60*/  ISETP.NE.AND P2, PT, R14.reuse, 0x6, PT ;  /* 0x000000060e00780c */ /* 0x040fe80003f45270 */
[----:B------:R-:W-:Y:S02]  /*3f70*/  SEL R14, R14, RZ, P2 ;  /* 0x000000ff0e0e7207 */ /* 0x000fe40001000000 */
[----:B------:R-:W-:Y:S01]  /*3f80*/  SEL R5, RZ, 0x1, P2 ;  /* 0x00000001ff057807 */ /* 0x000fe20001000000 */
[----:B--2---:R-:W-:Y:S06]  /*3f90*/  @P3 BRA `(.L_x_72) ;  /* 0x00000000000c3947 */ /* 0x004fec0003800000 */
[----:B------:R-:W-:Y:S04]  /*3fa0*/  SHF.L.U32 R4, R12, 0x1f, RZ ;  /* 0x0000001f0c047819 */ /* 0x000fe800000006ff */
[----:B------:R-:W2:Y:S02]  /*3fb0*/  SYNCS.PHASECHK.TRANS64.TRYWAIT P2, [R7+URZ], R4 ;  /* 0x00000004070075a7 */ /* 0x000ea400080411ff */
[----:B--2---:R-:W-:Y:S05]  /*3fc0*/  @!P2 BRA `(.L_x_73) ;  /* 0x0000008000c0a947 */ /* 0x004fea0003800000 */
.L_x_72:
[----:B------:R-:W-:Y:S01]  /*3fd0*/  LOP3.LUT R12, R12, R5, RZ, 0x3c, !PT ;  /* 0x000000050c0c7212 */ /* 0x000fe200078e3cff */
[----:B------:R-:W-:Y:S01]  /*3fe0*/  @P1 IMAD R20, R14, 0x8, R3 ;  /* 0x000000080e141824 */ /* 0x000fe200078e0203 */
[----:B------:R-:W-:Y:S01]  /*3ff0*/  UISETP.NE.U32.AND UP0, UPT, UR17, URZ, UPT ;  /* 0x000000ff1100728c */ /* 0x000fe2000bf05070 */
[----:B------:R-:W-:Y:S01]  /*4000*/  IMAD R6, R18, 0x200, R8 ;  /* 0x0000020012067824 */ /* 0x000fe200078e0208 */
[----:B------:R-:W-:Y:S02]  /*4010*/  @P1 SHF.L.U32 R19, R12, 0x1f, RZ ;  /* 0x0000001f0c131819 */ /* 0x000fe400000006ff */
[----:B------:R-:W-:Y:S01]  /*4020*/  ELECT P5, URZ, PT ;  /* 0x0000000000ff782f */ /* 0x000fe200038a0000 */
[----:B------:R-:W-:Y:S01]  /*4030*/  IMAD R5, R18, 0x400, R9 ;  /* 0x0000040012057824 */ /* 0x000fe200078e0209 */
[----:B------:R-:W-:Y:S02]  /*4040*/  ELECT P2, URZ, PT ;  /* 0x0000000000ff782f */ /* 0x000fe40003840000 */
[C---:B------:R-:W-:Y:S01]  /*4050*/  R2UR UR10, R6.reuse ;  /* 0x00000000060a72ca */ /* 0x040fe200000e0000 */
[----:B------:R-:W4:Y:S01]  /*4060*/  @P1 SYNCS.PHASECHK.TRANS64.TRYWAIT P6, [R20+URZ], R19 ;  /* 0x00000013140015a7 */ /* 0x000f2200080c11ff */
[----:B------:R-:W-:Y:S02]  /*4070*/  ELECT P4, URZ, PT ;  /* 0x0000000000ff782f */ /* 0x000fe40003880000 */
[C---:B-1----:R-:W-:Y:S01]  /*4080*/  R2UR UR11, R5.reuse ;  /* 0x00000000050b72ca */ /* 0x042fe200000e0000 */
[----:B--2---:R-:W-:Y:S01]  /*4090*/  VIADD R4, R5, 0x2 ;  /* 0x0000000205047836 */ /* 0x004fe20000000000 */
[----:B------:R-:W-:Y:S01]  /*40a0*/  ELECT P3, URZ, PT ;  /* 0x0000000000ff782f */ /* 0x000fe20003860000 */
[----:B------:R-:W-:Y:S01]  /*40b0*/  VIADD R5, R6, 0x2 ;  /* 0x0000000206057836 */ /* 0x000fe20000000000 */
[----:B------:R-:W-:Y:S02]  /*40c0*/  UMOV UR17, 0x1 ;  /* 0x0000000100117882 */ /* 0x000fe40000000000 */
[----:B------:R-:W-:Y:S01]  /*40d0*/  R2UR UR9, R4 ;  /* 0x00000000040972ca */ /* 0x000fe200000e0000 */
[C---:B------:R-:W-:Y:S01]  /*40e0*/  @P5 IMAD R4, R18.reuse, 0x20, R10 ;  /* 0x0000002012045824 */ /* 0x040fe200078e020a */
[----:B------:R-:W-:Y:S01]  /*40f0*/  R2UR UR8, R5 ;  /* 0x00000000050872ca */ /* 0x000fe200000e0000 */
[----:B------:R-:W-:Y:S02]  /*4100*/  @P5 IMAD R5, R18, 0x40, R11 ;  /* 0x0000004012055824 */ /* 0x000fe400078e020b */
[----:B------:R-:W-:Y:S01]  /*4110*/  @P2 VIADD R7, R7, 0x30 ;  /* 0x0000003007072836 */ /* 0x000fe20000000000 */
[----:B------:R-:W-:Y:S01]  /*4120*/  @P5 R2UR UR13, R4 ;  /* 0x00000000040d52ca */ /* 0x000fe200000e0000 */
[----:B------:R-:W-:Y:S01]  /*4130*/  IMAD.U32 R6, RZ, RZ, UR11 ;  /* 0x0000000bff067e24 */ /* 0x000fe2000f8e00ff */
[C---:B------:R-:W-:Y:S01]  /*4140*/  @P5 R2UR UR12, R5.reuse ;  /* 0x00000000050c52ca */ /* 0x040fe200000e0000 */
[----:B------:R-:W-:Y:S01]  /*4150*/  @P5 VIADD R5, R5, 0x20 ;  /* 0x0000002005055836 */ /* 0x000fe20000000000 */
[----:B------:R-:W-:Y:S01]  /*4160*/  @P2 LOP3.LUT R4, R0, 0xffff, RZ, 0xc0, !PT ;  /* 0x0000ffff00042812 */ /* 0x000fe200078ec0ff */
[----:B------:R-:W-:Y:S01]  /*4170*/  IMAD.U32 R22, RZ, RZ, UR10 ;  /* 0x0000000aff167e24 */ /* 0x000fe2000f8e00ff */
[----:B------:R-:W-:Y:S01]  /*4180*/  @P2 R2UR UR16, R7 ;  /* 0x00000000071022ca */ /* 0x000fe200000e0000 */
[----:B------:R-:W-:Y:S01]  /*4190*/  @P4 IMAD.MOV.U32 R7, RZ, RZ, -0x7fffbfe0 ;  /* 0x80004020ff074424 */ /* 0x000fe200078e00ff */
[----:B------:R-:W-:Y:S01]  /*41a0*/  @P5 R2UR UR11, R5 ;  /* 0x00000000050b52ca */ /* 0x000fe200000e0000 */
[----:B------:R-:W-:Y:S01]  /*41b0*/  @P3 IMAD.MOV.U32 R5, RZ, RZ, -0x7fffbfe0 ;  /* 0x80004020ff053424 */ /* 0x000fe200078e00ff */
[----:B------:R-:W-:Y:S01]  /*41c0*/  @P2 R2UR UR10, R4 ;  /* 0x00000000040a22ca */ /* 0x000fe200000e0000 */
[----:B------:R-:W-:Y:S01]  /*41d0*/  IMAD.U32 R4, RZ, RZ, UR9 ;  /* 0x00000009ff047e24 */ /* 0x000fe2000f8e00ff */
[----:B------:R-:W-:Y:S01]  /*41e0*/  @P4 R2UR UR28, R6 ;  /* 0x00000000061c42ca */ /* 0x000fe200000e0000 */
[----:B------:R-:W-:Y:S01]  /*41f0*/  @P4 IMAD.MOV.U32 R23, RZ, RZ, -0x7fffbfe0 ;  /* 0x80004020ff174424 */ /* 0x000fe200078e00ff */
[----:B------:R-:W-:Y:S01]  /*4200*/  @P4 R2UR UR29, R7 ;  /* 0x00000000071d42ca */ /* 0x000fe200000e0000 */
[----:B------:R-:W-:Y:S01]  /*4210*/  IMAD.U32 R6, RZ, RZ, UR13 ;  /* 0x0000000dff067e24 */ /* 0x000fe2000f8e00ff */
[----:B------:R-:W-:Y:S01]  /*4220*/  @P3 R2UR UR30, R4 ;  /* 0x00000000041e32ca */ /* 0x000fe200000e0000 */
[----:B------:R-:W-:Y:S01]  /*4230*/  @P5 IMAD.MOV.U32 R7, RZ, RZ, 0x4008 ;  /* 0x00004008ff075424 */ /* 0x000fe200078e00ff */
        /* <DEDUP_REMOVED lines=11> */
[----:B------:R-:W-:Y:S01]  /*42f0*/  @P3 IMAD.MOV.U32 R7, RZ, RZ, -0x7fffbfe0 ;  /* 0x80004020ff073424 */ /* 0x000fe200078e00ff */
[----:B------:R-:W-:Y:S01]  /*4300*/  @P5 R2UR UR35, R5 ;  /* 0x00000000052352ca */ /* 0x000fe200000e0000 */
[C---:B------:R-:W-:Y:S01]  /*4310*/  VIADD R4, R17.reuse, 0x1 ;  /* 0x0000000111047836 */ /* 0x040fe20000000000 */
[----:B------:R-:W-:Y:S01]  /*4320*/  @P5 R2UR UR36, R22 ;  /* 0x00000000162452ca */ /* 0x000fe200000e0000 */
[----:B------:R-:W-:Y:S01]  /*4330*/  VIADD R17, R17, 0xffffffff ;  /* 0xffffffff11117836 */ /* 0x000fe20000000000 */
[----:B------:R-:W-:Y:S01]  /*4340*/  @P5 R2UR UR37, R23 ;  /* 0x00000000172552ca */ /* 0x000fe200000e0000 */
[----:B------:R-:W-:Y:S01]  /*4350*/  IMAD.MOV.U32 R18, RZ, RZ, R14 ;  /* 0x000000ffff127224 */ /* 0x000fe200078e000e */
[----:B------:R-:W-:Y:S02]  /*4360*/  @P3 R2UR UR8, R6 ;  /* 0x00000000060832ca */ /* 0x000fe400000e0000 */
[----:B------:R-:W-:Y:S01]  /*4370*/  @P3 R2UR UR9, R7 ;  /* 0x00000000070932ca */ /* 0x000fe200000e0000 */
[----:B------:R2:W-:Y:S01]  /*4380*/  UTCCP.T.S.4x32dp128bit tmem[UR18+0x1c0], gdesc[UR12] ;  /* 0x0001c00c120079e7 */ /* 0x0005e20009100000 */
[----:B------:R-:W-:Y:S01]  /*4390*/  ISETP.GT.U32.AND P2, PT, R4, 0x1, PT ;  /* 0x000000010400780c */ /* 0x000fe20003f44070 */
[----:B------:R-:W-:Y:S02]  /*43a0*/  IMAD.MOV.U32 R4, RZ, RZ, 0x1 ;  /* 0x00000001ff047424 */ /* 0x000fe400078e00ff */
[----:B------:R2:W-:Y:S04]  /*43b0*/  UTCCP.T.S.4x32dp128bit tmem[UR18+0x1c4], gdesc[UR34] ;  /* 0x0001c422120079e7 */ /* 0x0005e80009100000 */
[----:B------:R2:W-:Y:S01]  /*43c0*/  UTCCP.T.S.4x32dp128bit tmem[UR18+0x1c8], gdesc[UR36] ;  /* 0x0001c824120079e7 */ /* 0x0005e20009100000 */
[----:B------:R2:W-:Y:S03]  /*43d0*/  UTCOMMA gdesc[UR32], gdesc[UR28], tmem[UR14], tmem[UR22], idesc[UR23], tmem[UR6], UP0 ;  /* 0xc006161c200075ea */ /* 0x0005e6000800000e */
[----:B------:R2:W-:Y:S01]  /*43e0*/  UTCOMMA gdesc[UR8], gdesc[UR30], tmem[UR14], tmem[UR20], idesc[UR21], tmem[UR4], UPT ;  /* 0xc004141e080075ea */ /* 0x0005e2000b80000e */
[----:B------:R2:W-:Y:S01]  /*43f0*/  UTCBAR.MULTICAST [UR16], URZ, UR10 ;  /* 0x000000ff100073e9 */ /* 0x0005e2000800080a */
[----:B----4-:R-:W-:Y:S01]  /*4400*/  @P1 SEL R4, RZ, 0x1, !P6 ;  /* 0x00000001ff041807 */ /* 0x010fe20007000000 */
[----:B------:R-:W-:Y:S06]  /*4410*/  @P2 BRA `(.L_x_74) ;  /* 0xfffffff800c02947 */ /* 0x000fec000383ffff */
.L_x_71:
[----:B------:R-:W-:Y:S01]  /*4420*/  ELECT P1, URZ, PT ;  /* 0x0000000000ff782f */ /* 0x000fe20003820000 */
[----:B-12---:R-:W-:-:S12]  /*4430*/  UMOV UR8, UR15 ;  /* 0x0000000f00087c82 */ /* 0x006fd80008000000 */
[----:B------:R-:W-:-:S05]  /*4440*/  @P1 VIADD R4, R3, 0xd0 ;  /* 0x000000d003041836 */ /* 0x000fca0000000000 */
[----:B------:R-:W-:Y:S02]  /*4450*/  @P1 R2UR UR9, R4 ;  /* 0x00000000040912ca */ /* 0x000fe400000e0000 */
[----:B------:R-:W-:-:S04]  /*4460*/  ISETP.NE.AND P1, PT, R16, 0x2, PT ;  /* 0x000000021000780c */ /* 0x000fc80003f25270 */
[----:B------:R-:W-:Y:S02]  /*4470*/  SEL R4, RZ, 0x1, P1 ;  /* 0x00000001ff047807 */ /* 0x000fe40000800000 */
[----:B------:R-:W-:Y:S02]  /*4480*/  SEL R18, R16, RZ, P1 ;  /* 0x000000ff10127207 */ /* 0x000fe40000800000 */
[----:B------:R-:W-:-:S03]  /*4490*/  LOP3.LUT R13, R13, R4, RZ, 0x3c, !PT ;  /* 0x000000040d0d7212 */ /* 0x000fc600078e3cff */
[----:B------:R1:W-:Y:S01]  /*44a0*/  UTCBAR [UR9], URZ ;  /* 0x000000ff090073e9 */ /* 0x0003e200080000ff */
[----:B------:R-:W-:Y:S05]  /*44b0*/  @P0 BRA `(.L_x_75) ;  /* 0xfffffff000e00947 */ /* 0x000fea000383ffff */
[----:B------:R-:W2:Y:S01]  /*44c0*/  S2UR UR4, SR_CgaCtaId ;  /* 0x00000000000479c3 */ /* 0x000ea20000008800 */
[----:B------:R-:W-:Y:S01]  /*44d0*/  ELECT P0, URZ, PT ;  /* 0x0000000000ff782f */ /* 0x000fe20003800000 */
[----:B------:R-:W-:Y:S01]  /*44e0*/  IMAD.MOV.U32 R0, RZ, RZ, 0x1 ;  /* 0x00000001ff007424 */ /* 0x000fe200078e00ff */
[----:B------:R-:W-:Y:S01]  /*44f0*/  UMOV UR5, 0x40 ;  /* 0x0000004000057882 */ /* 0x000fe20000000000 */
[----:B------:R-:W-:-:S04]  /*4500*/  SHF.L.U32 R2, RZ, 0x1f, RZ ;  /* 0x0000001fff027819 */ /* 0x000fc800000006ff */
[----:B------:R-:W-:Y:S01]  /*4510*/  UVIRTCOUNT.DEALLOC.SMPOOL 0x80 ;  /* 0x000000800000784c */ /* 0x000fe20000000000 */
[----:B--2---:R-:W-:-:S09]  /*4520*/  ULEA UR4, UR4, UR5, 0x18 ;  /* 0x0000000504047291 */ /* 0x004fd2000f8ec0ff */
[----:B------:R2:W-:Y:S01]  /*4530*/  @P0 STS.U8 [UR4+0x1c], R0 ;  /* 0x00001c00ff000988 */ /* 0x0005e20008000004 */
[----:B------:R-:W4:Y:S02]  /*4540*/  SYNCS.PHASECHK.TRANS64.TRYWAIT P0, [R3+URZ+0x100], R2 ;  /* 0x00010002030075a7 */ /* 0x000f2400080011ff */
[----:B--2-4-:R-:W-:Y:S05]  /*4550*/  @!P0 BRA `(.L_x_76) ;  /* 0x0000007c00708947 */ /* 0x014fea0003800000 */
.L_x_166:
[----:B------:R-:W-:Y:S01]  /*4560*/  NOP ;  /* 0x0000000000007918 */ /* 0x000fe20000000000 */
[----:B------:R-:W4:Y:S01]  /*4570*/  LDS R0, [UR4+0x14] ;  /* 0x00001404ff007984 */ /* 0x000f220008000800 */
[----:B------:R-:W-:Y:S01]  /*4580*/  ULOP3.LUT UR6, UR18, 0xffff, URZ, 0xc0, !UPT ;  /* 0x0000ffff12067892 */ /* 0x000fe2000f8ec0ff */
[----:B------:R-:W-:Y:S01]  /*4590*/  UMOV UR8, 0xffff ;  /* 0x0000ffff00087882 */ /* 0x000fe20000000000 */
[----:B------:R-:W-:Y:S02]  /*45a0*/  UMOV UR5, 0x1 ;  /* 0x0000000100057882 */ /* 0x000fe40000000000 */
[----:B------:R-:W-:-:S04]  /*45b0*/  USHF.R.U32.HI UR6, URZ, 0x5, UR6 ;  /* 0x00000005ff067899 */ /* 0x000fc80008011606 */
[----:B------:R-:W-:Y:S02]  /*45c0*/  USHF.L.U32 UR8, UR8, UR6, URZ ;  /* 0x0000000608087299 */ /* 0x000fe400080006ff */
[----:B------:R-:W-:-:S04]  /*45d0*/  USHF.L.U32 UR5, UR5, UR6, URZ ;  /* 0x0000000605057299 */ /* 0x000fc800080006ff */
[----:B----4-:R-:W-:-:S04]  /*45e0*/  LOP3.LUT R0, R0, UR8, RZ, 0xc0, !PT ;  /* 0x0000000800007c12 */ /* 0x010fc8000f8ec0ff */
[----:B------:R-:W-:-:S13]  /*45f0*/  ISETP.NE.AND P0, PT, R0, UR8, PT ;  /* 0x0000000800007c0c */ /* 0x000fda000bf05270 */
[----:B------:R-:W-:Y:S05]  /*4600*/  @P0 BRA `(.L_x_77) ;  /* 0x0000000000580947 */ /* 0x000fea0003800000 */
[----:B------:R-:W4:Y:S02]  /*4610*/  LDS R0, [UR4+0x18] ;  /* 0x00001804ff007984 */ /* 0x000f240008000800 */
[----:B----4-:R-:W-:-:S04]  /*4620*/  LOP3.LUT R0, R0, UR5, RZ, 0xc0, !PT ;  /* 0x0000000500007c12 */ /* 0x010fc8000f8ec0ff */
[----:B------:R-:W-:-:S13]  /*4630*/  ISETP.NE.AND P0, PT, R0, UR5, PT ;  /* 0x0000000500007c0c */ /* 0x000fda000bf05270 */
[----:B------:R-:W-:Y:S05]  /*4640*/  @P0 BRA `(.L_x_78) ;  /* 0x00000000003c0947 */ /* 0x000fea0003800000 */
[----:B--2---:R-:W2:Y:S01]  /*4650*/  S2R R2, SR_LANEID ;  /* 0x0000000000027919 */ /* 0x004ea20000000000 */
[----:B------:R-:W-:Y:S01]  /*4660*/  ULOP3.LUT UR8, URZ, UR8, URZ, 0x33, !UPT ;  /* 0x00000008ff087292 */ /* 0x000fe2000f8e33ff */
[----:B------:R-:W-:Y:S01]  /*4670*/  LOP3.LUT R4, RZ, UR5, RZ, 0x33, !PT ;  /* 0x00000005ff047c12 */ /* 0x000fe2000f8e33ff */
[----:B------:R-:W-:Y:S02]  /*4680*/  VOTEU.ANY UR7, UPT, PT ;  /* 0x0000000000077886 */ /* 0x000fe400038e0100 */
[----:B------:R-:W-:Y:S01]  /*4690*/  UFLO.U32 UR7, UR7 ;  /* 0x00000007000772bd */ /* 0x000fe200080e0000 */
[----:B------:R-:W4:Y:S01]  /*46a0*/  REDUX UR5, R4 ;  /* 0x00000000040573c4 */ /* 0x000f220000000000 */
[----:B------:R-:W-:-:S06]  /*46b0*/  IMAD.U32 R0, RZ, RZ, UR8 ;  /* 0x00000008ff007e24 */ /* 0x000fcc000f8e00ff */
[----:B------:R1:W-:Y:S01]  /*46c0*/  UTCATOMSWS.AND URZ, UR8 ;  /* 0x0000000800ff79e3 */ /* 0x0003e20008000000 */
[----:B------:R-:W3:Y:S01]  /*46d0*/  REDUX UR6, R0 ;  /* 0x00000000000673c4 */ /* 0x000ee20000000000 */
[----:B--2---:R-:W-:Y:S01]  /*46e0*/  ISETP.EQ.U32.AND P0, PT, R2, UR7, PT ;  /* 0x0000000702007c0c */ /* 0x004fe2000bf02070 */
[----:B----4-:R-:W-:Y:S01]  /*46f0*/  IMAD.U32 R2, RZ, RZ, UR5 ;  /* 0x00000005ff027e24 */ /* 0x010fe2000f8e00ff */
[----:B---3--:R-:W-:-:S11]  /*4700*/  MOV R3, UR6 ;  /* 0x0000000600037c02 */ /* 0x008fd60008000f00 */
[----:B------:R1:W-:Y:S04]  /*4710*/  @P0 ATOMS.AND RZ, [UR4+0x14], R3 ;  /* 0x00001403ffff098c */ /* 0x0003e8000a800004 */
[----:B------:R1:W-:Y:S01]  /*4720*/  @P0 ATOMS.AND RZ, [UR4+0x18], R2 ;  /* 0x00001802ffff098c */ /* 0x0003e2000a800004 */
[----:B------:R-:W-:Y:S05]  /*4730*/  BRA `(.L_x_79) ;  /* 0x0000000000147947 */ /* 0x000fea0003800000 */
.L_x_78:
[----:B--2---:R-:W-:Y:S02]  /*4740*/  MOV R2, 0x4760 ;  /* 0x0000476000027802 */ /* 0x004fe40000000f00 */
[----:B-1-3-5:R-:W-:Y:S05]  /*4750*/  CALL.REL.NOINC `($__internal_0_$__cuda_sm10x_tcgen05_guardrail_trap_col_being_dealloced_not_returned_by_alloc) ;  /* 0x0000008000587944 */ /* 0x02afea0003c00000 */
[----:B------:R-:W-:Y:S05]  /*4760*/  BRA `(.L_x_79) ;  /* 0x0000000000087947 */ /* 0x000fea0003800000 */
.L_x_77:
[----:B--2---:R-:W-:Y:S02]  /*4770*/  MOV R2, 0x4790 ;  /* 0x0000479000027802 */ /* 0x004fe40000000f00 */
[----:B-1-3-5:R-:W-:Y:S05]  /*4780*/  CALL.REL.NOINC `($__internal_2_$__cuda_sm10x_tcgen05_guardrail_trap_unallocated_columns_being_dealloced) ;  /* 0x0000008000647944 */ /* 0x02afea0003c00000 */
.L_x_79:
[----:B------:R-:W-:Y:S01]  /*4790*/  NOP ;  /* 0x0000000000007918 */ /* 0x000fe20000000000 */
[----:B-1----:R-:W-:Y:S05]  /*47a0*/  EXIT ;  /* 0x000000000000794d */ /* 0x002fea0003800000 */
.L_x_61:
[----:B------:R-:W-:-:S09]  /*47b0*/  UISETP.NE.OR UP4, UPT, UR6, 0x3, !UP4 ;  /* 0x000000030600788c */ /* 0x000fd2000e785670 */
[----:B------:R-:W-:Y:S05]  /*47c0*/  BRA.U UP4, `(.L_x_80) ;  /* 0x0000001104387547 */ /* 0x000fea000b800000 */
[----:B------:R-:W1:Y:S01]  /*47d0*/  LDC R0, c[0x0][0xf30] ;  /* 0x0003cc00ff007b82 */ /* 0x000e620000000800 */
[----:B------:R-:W-:Y:S01]  /*47e0*/  UMOV UR4, 0x400 ;  /* 0x0000040000047882 */ /* 0x000fe20000000000 */
[----:B------:R-:W-:Y:S01]  /*47f0*/  HFMA2 R34, -RZ, RZ, 0, 0 ;  /* 0x00000000ff227431 */ /* 0x000fe200000001ff */
[----:B------:R-:W-:Y:S01]  /*4800*/  ULEA UR4, UR45, UR4, 0x18 ;  /* 0x000000042d047291 */ /* 0x000fe2000f8ec0ff */
[----:B------:R-:W-:Y:S01]  /*4810*/  IMAD.MOV.U32 R35, RZ, RZ, 0x1 ;  /* 0x00000001ff237424 */ /* 0x000fe200078e00ff */
[----:B------:R-:W-:Y:S01]  /*4820*/  CS2R R32, SRZ ;  /* 0x0000000000207805 */ /* 0x000fe2000001ff00 */
[----:B------:R-:W-:Y:S01]  /*4830*/  IMAD.MOV.U32 R30, RZ, RZ, 0x4000 ;  /* 0x00004000ff1e7424 */ /* 0x000fe200078e00ff */
[----:B------:R-:W-:Y:S01]  /*4840*/  UIADD3 UR5, UPT, UPT, UR4, 0x78, URZ ;  /* 0x0000007804057890 */ /* 0x000fe2000fffe0ff */
[----:B------:R-:W2:Y:S01]  /*4850*/  LDC R29, c[0x0][0x370] ;  /* 0x0000dc00ff1d7b82 */ /* 0x000ea20000000800 */
[----:B------:R-:W-:Y:S02]  /*4860*/  UIADD3 UR33, UPT, UPT, UR4, 0x60, URZ ;  /* 0x0000006004217890 */ /* 0x000fe4000fffe0ff */
[----:B------:R-:W-:-:S02]  /*4870*/  UIADD3 UR25, UPT, UPT, UR4, 0x68, URZ ;  /* 0x0000006804197890 */ /* 0x000fc4000fffe0ff */
[----:B------:R-:W-:Y:S02]  /*4880*/  UIADD3 UR17, UPT, UPT, UR4, 0x70, URZ ;  /* 0x0000007004117890 */ /* 0x000fe4000fffe0ff */
[----:B------:R-:W-:Y:S01]  /*4890*/  UPRMT UR5, UR45, 0x654, UR5 ;  /* 0x000006542d057896 */ /* 0x000fe20008000005 */
[----:B------:R-:W4:Y:S01]  /*48a0*/  LDC R2, c[0x0][0xf0c] ;  /* 0x0003c300ff027b82 */ /* 0x000f220000000800 */
[----:B------:R-:W-:Y:S02]  /*48b0*/  UPRMT UR7, UR45, 0x654, UR33 ;  /* 0x000006542d077896 */ /* 0x000fe40008000021 */
[----:B------:R-:W-:Y:S02]  /*48c0*/  UPRMT UR6, UR45, 0x654, UR25 ;  /* 0x000006542d067896 */ /* 0x000fe40008000019 */
[----:B------:R-:W-:Y:S02]  /*48d0*/  UPLOP3.LUT UP0, UPT, UPT, UPT, UPT, 0x40, 0x4 ;  /* 0x000000000004789c */ /* 0x000fe40003f0e870 */
[----:B------:R-:W-:Y:S01]  /*48e0*/  UPRMT UR45, UR45, 0x654, UR17 ;  /* 0x000006542d2d7896 */ /* 0x000fe20008000011 */
[----:B------:R-:W2:Y:S01]  /*48f0*/  LDC R21, c[0x0][0xf20] ;  /* 0x0003c800ff157b82 */ /* 0x000ea20000000800 */
[----:B-1----:R-:W-:-:S07]  /*4900*/  ISETP.NE.AND P1, PT, R0, 0x1, PT ;  /* 0x000000010000780c */ /* 0x002fce0003f25270 */
[----:B------:R-:W1:Y:S08]  /*4910*/  LDC.64 R36, c[0x0][0x348] ;  /* 0x0000d200ff247b82 */ /* 0x000e700000000a00 */
[----:B------:R-:W1:Y:S08]  /*4920*/  LDC.64 R16, c[0x0][0xc88] ;  /* 0x00032200ff107b82 */ /* 0x000e700000000a00 */
[----:B------:R-:W1:Y:S08]  /*4930*/  LDC.64 R22, c[0x0][0xf10] ;  /* 0x0003c400ff167b82 */ /* 0x000e700000000a00 */
[----:B------:R-:W1:Y:S08]  /*4940*/  LDC.64 R6, c[0x0][0xf18] ;  /* 0x0003c600ff067b82 */ /* 0x000e700000000a00 */
[----:B------:R-:W1:Y:S08]  /*4950*/  LDC.64 R4, c[0x0][0xf28] ;  /* 0x0003ca00ff047b82 */ /* 0x000e700000000a00 */
[----:B------:R-:W1:Y:S08]  /*4960*/  LDC.64 R18, c[0x0][0xc90] ;  /* 0x00032400ff127b82 */ /* 0x000e700000000a00 */
[----:B--2-4-:R-:W1:Y:S02]  /*4970*/  LDC R28, c[0x0][0x374] ;  /* 0x0000dd00ff1c7b82 */ /* 0x014e640000000800 */
.L_x_91:
[C---:B------:R-:W-:Y:S02]  /*4980*/  LEA R0, R34.reuse, UR4, 0x3 ;  /* 0x0000000422007c11 */ /* 0x040fe4000f8e18ff */
[----:B------:R-:W-:Y:S02]  /*4990*/  SHF.L.U32 R3, R33, 0x1f, RZ ;  /* 0x0000001f21037819 */ /* 0x000fe400000006ff */
[----:B------:R-:W-:Y:S02]  /*49a0*/  LEA R24, R34, UR4, 0x4 ;  /* 0x0000000422187c11 */ /* 0x000fe4000f8e20ff */
[----:B------:R-:W2:Y:S02]  /*49b0*/  SYNCS.PHASECHK.TRANS64.TRYWAIT P0, [R0+URZ+0xb0], R3 ;  /* 0x0000b003000075a7 */ /* 0x000ea400080011ff */
[----:B--2---:R-:W-:Y:S05]  /*49c0*/  @!P0 BRA `(.L_x_81) ;  /* 0x0000007800688947 */ /* 0x004fea0003800000 */
.L_x_167:
[----:B---3--:R-:W-:Y:S01]  /*49d0*/  ISETP.GE.AND P0, PT, R72, 0x1, PT ;  /* 0x000000014800780c */ /* 0x008fe20003f06270 */
[----:B------:R-:W3:Y:S01]  /*49e0*/  LDS.128 R24, [R24+0x110] ;  /* 0x0001100018187984 */ /* 0x000ee20000000c00 */
[----:B-1----:R-:W-:Y:S01]  /*49f0*/  ISETP.NE.U32.AND P5, PT, R18, RZ, PT ;  /* 0x000000ff1200720c */ /* 0x002fe20003fa5070 */
[----:B--2---:R-:W-:Y:S01]  /*4a00*/  VIADD R0, R0, 0xc0 ;  /* 0x000000c000007836 */ /* 0x004fe20000000000 */
[----:B------:R-:W-:Y:S01]  /*4a10*/  ISETP.NE.U32.AND P4, PT, R18, RZ, PT ;  /* 0x000000ff1200720c */ /* 0x000fe20003f85070 */
[----:B------:R-:W-:Y:S01]  /*4a20*/  USHF.L.U32 UR35, UR19, 0x7, URZ ;  /* 0x0000000713237899 */ /* 0x000fe200080006ff */
[C---:B------:R-:W-:Y:S02]  /*4a30*/  ISETP.NE.AND.EX P5, PT, R19.reuse, RZ, PT, P5 ;  /* 0x000000ff1300720c */ /* 0x040fe40003fa5350 */
[----:B------:R-:W-:Y:S01]  /*4a40*/  PRMT R0, RZ, 0x654, R0 ;  /* 0x00000654ff007816 */ /* 0x000fe20000000000 */
[----:B------:R-:W-:Y:S01]  /*4a50*/  @!PT LDS RZ, [RZ] ;  /* 0x00000000fffff984 */ /* 0x000fe20000000800 */
[----:B------:R-:W-:Y:S01]  /*4a60*/  @!PT LDS RZ, [RZ] ;  /* 0x00000000fffff984 */ /* 0x000fe20000000800 */
[----:B------:R-:W-:Y:S01]  /*4a70*/  @!PT LDS RZ, [RZ] ;  /* 0x00000000fffff984 */ /* 0x000fe20000000800 */
[----:B------:R-:W-:Y:S01]  /*4a80*/  @!PT LDS RZ, [RZ] ;  /* 0x00000000fffff984 */ /* 0x000fe20000000800 */
[----:B------:R1:W-:Y:S06]  /*4a90*/  MEMBAR.ALL.CTA ;  /* 0x0000000000007992 */ /* 0x0003ec0000008000 */
[----:B-1----:R-:W1:Y:S01]  /*4aa0*/  FENCE.VIEW.ASYNC.S ;  /* 0x00000000000073c6 */ /* 0x002e620000000000 */
[----:B------:R-:W-:Y:S02]  /*4ab0*/  ISETP.NE.AND.EX P4, PT, R19, RZ, PT, P4 ;  /* 0x000000ff1300720c */ /* 0x000fe40003f85340 */
[----:B------:R-:W-:Y:S01]  /*4ac0*/  SHF.L.U32 R38, R35, 0x1f, RZ ;  /* 0x0000001f23267819 */ /* 0x000fe200000006ff */
[----:B-1----:R1:W-:Y:S01]  /*4ad0*/  SYNCS.ARRIVE.TRANS64.RED.A1T0 RZ, [R0+URZ], RZ ;  /* 0x000000ff00ff79a7 */ /* 0x0023e200081004ff */
[----:B---3--:R-:W-:Y:S11]  /*4ae0*/  LOP3.LUT P3, RZ, R26, 0x1, RZ, 0xc0, !PT ;  /* 0x000000011aff7812 */ /* 0x008ff6000786c0ff */
[----:B------:R-:W-:Y:S02]  /*4af0*/  @!UPT UIADD3 URZ, UPT, UPT, URZ, URZ, URZ ;  /* 0x000000fffffff290 */ /* 0x000fe4000fffe0ff */
[----:B------:R-:W-:Y:S02]  /*4b00*/  @P3 MOV R13, R24 ;  /* 0x00000018000d3202 */ /* 0x000fe40000000f00 */
[----:B------:R-:W-:Y:S01]  /*4b10*/  @P3 LOP3.LUT R8, R25, 0xffff, RZ, 0xc0, !PT ;  /* 0x0000ffff19083812 */ /* 0x000fe200078ec0ff */
[----:B-1----:R-:W-:Y:S06]  /*4b20*/  @!P0 BRA `(.L_x_82) ;  /* 0x0000000000a48947 */ /* 0x002fec0003800000 */
[----:B------:R-:W-:Y:S01]  /*4b30*/  IMAD.HI.U32 R42, R28, R7, RZ ;  /* 0x000000071c2a7227 */ /* 0x000fe200078e00ff */
[----:B------:R-:W-:Y:S02]  /*4b40*/  ISETP.NE.AND P0, PT, R6, 0x1, PT ;  /* 0x000000010600780c */ /* 0x000fe40003f05270 */
[----:B------:R-:W-:Y:S01]  /*4b50*/  ISETP.NE.AND P2, PT, R72, 0x1, PT ;  /* 0x000000014800780c */ /* 0x000fe20003f45270 */
[-C--:B------:R-:W-:Y:S01]  /*4b60*/  IMAD.HI.U32 R40, R29, R22.reuse, RZ ;  /* 0x000000161d287227 */ /* 0x080fe200078e00ff */
[----:B------:R-:W-:Y:S02]  /*4b70*/  SHF.R.U32.HI R39, RZ, R21, R42 ;  /* 0x00000015ff277219 */ /* 0x000fe4000001162a */
[----:B------:R-:W-:Y:S01]  /*4b80*/  ISETP.NE.AND P6, PT, R2, 0x1, PT ;  /* 0x000000010200780c */ /* 0x000fe20003fc5270 */
[----:B------:R-:W-:Y:S01]  /*4b90*/  IMAD.HI.U32 R46, R8, R7, RZ ;  /* 0x00000007082e7227 */ /* 0x000fe200078e00ff */
[----:B------:R-:W-:Y:S02]  /*4ba0*/  SHF.R.U32.HI R40, RZ, R23, R40 ;  /* 0x00000017ff287219 */ /* 0x000fe40000011628 */
[----:B------:R-:W-:Y:S01]  /*4bb0*/  SEL R3, R28, R39, !P0 ;  /* 0x000000271c037207 */ /* 0x000fe20004000000 */
[----:B------:R-:W-:Y:S01]  /*4bc0*/  IMAD.HI.U32 R42, R13, R22, RZ ;  /* 0x000000160d2a7227 */ /* 0x000fe200078e00ff */
[----:B------:R-:W-:Y:S02]  /*4bd0*/  SEL R11, R29, R40, !P6 ;  /* 0x000000281d0b7207 */ /* 0x000fe40007000000 */
[----:B------:R-:W-:Y:S01]  /*4be0*/  SHF.R.U32.HI R39, RZ, R21, R46 ;  /* 0x00000015ff277219 */ /* 0x000fe2000001162e */
[-C--:B------:R-:W-:Y:S01]  /*4bf0*/  IMAD.HI.U32 R44, R3, R4.reuse, RZ ;  /* 0x00000004032c7227 */ /* 0x080fe200078e00ff */
[----:B------:R-:W-:Y:S02]  /*4c00*/  SHF.R.U32.HI R42, RZ, R23, R42 ;  /* 0x00000017ff2a7219 */ /* 0x000fe4000001162a */
[----:B------:R-:W-:Y:S01]  /*4c10*/  SEL R9, R8, R39, !P0 ;  /* 0x0000002708097207 */ /* 0x000fe20004000000 */
[-C--:B------:R-:W-:Y:S01]  /*4c20*/  IMAD.HI.U32 R40, R11, R4.reuse, RZ ;  /* 0x000000040b287227 */ /* 0x080fe200078e00ff */
[-C--:B------:R-:W-:Y:S03]  /*4c30*/  @P2 SHF.R.U32.HI R3, RZ, R5.reuse, R44 ;  /* 0x00000005ff032219 */ /* 0x080fe6000001162c */
[----:B------:R-:W-:Y:S01]  /*4c40*/  IMAD.HI.U32 R14, R9, R4, RZ ;  /* 0x00000004090e7227 */ /* 0x000fe200078e00ff */
[----:B------:R-:W-:Y:S03]  /*4c50*/  @P2 SHF.R.U32.HI R11, RZ, R5, R40 ;  /* 0x00000005ff0b2219 */ /* 0x000fe60000011628 */
[C---:B------:R-:W-:Y:S01]  /*4c60*/  IMAD R10, R72.reuse, R3, RZ ;  /* 0x00000003480a7224 */ /* 0x040fe200078e02ff */
[----:B------:R-:W-:Y:S01]  /*4c70*/  SEL R3, R13, R42, !P6 ;  /* 0x0000002a0d037207 */ /* 0x000fe20007000000 */
[C---:B------:R-:W-:Y:S01]  /*4c80*/  IMAD R12, R72.reuse, R11, RZ ;  /* 0x0000000b480c7224 */ /* 0x040fe200078e02ff */
[-C--:B------:R-:W-:Y:S02]  /*4c90*/  SHF.R.U32.HI R14, RZ, R5.reuse, R14 ;  /* 0x00000005ff0e7219 */ /* 0x080fe4000001160e */
[C---:B------:R-:W-:Y:S02]  /*4ca0*/  ISETP.GE.AND P0, PT, R9.reuse, R10, PT ;  /* 0x0000000a0900720c */ /* 0x040fe40003f06270 */
[----:B------:R-:W-:Y:S02]  /*4cb0*/  SEL R15, R9, R14, !P2 ;  /* 0x0000000e090f7207 */ /* 0x000fe40005000000 */
[C---:B------:R-:W-:Y:S03]  /*4cc0*/  ISETP.GE.OR P0, PT, R3.reuse, R12, P0 ;  /* 0x0000000c0300720c */ /* 0x040fe60000706670 */
[----:B------:R-:W-:Y:S04]  /*4cd0*/  IMAD.MOV R14, RZ, RZ, -R15 ;  /* 0x000000ffff0e7224 */ /* 0x000fe800078e0a0f */
[----:B------:R-:W-:Y:S06]  /*4ce0*/  IMAD R14, R72, R14, R9 ;  /* 0x0000000e480e7224 */ /* 0x000fec00078e0209 */
[C---:B------:R-:W-:Y:S05]  /*4cf0*/  @!P0 IMAD.HI.U32 R10, R3.reuse, R4, RZ ;  /* 0x00000004030a8227 */ /* 0x040fea00078e00ff */
[----:B------:R-:W-:Y:S04]  /*4d00*/  @!P0 SHF.R.U32.HI R10, RZ, R5, R10 ;  /* 0x00000005ff0a8219 */ /* 0x000fe8000001160a */
[----:B------:R-:W-:Y:S01]  /*4d10*/  @!P0 SEL R0, R3, R10, !P2 ;  /* 0x0000000a03008207 */ /* 0x000fe20005000000 */
[----:B------:R-:W-:Y:S03]  /*4d20*/  IMAD.MOV R10, RZ, RZ, -R3 ;  /* 0x000000ffff0a7224 */ /* 0x000fe600078e0a03 */
[----:B------:R-:W-:Y:S01]  /*4d30*/  @!P0 IADD3 R15, PT, PT, R15, -R0, RZ ;  /* 0x800000000f0f8210 */ /* 0x000fe20007ffe0ff */
[----:B------:R-:W-:Y:S01]  /*4d40*/  @!P0 IMAD R0, R11, R14, R0 ;  /* 0x0000000e0b008224 */ /* 0x000fe200078e0200 */
[----:B------:R-:W-:Y:S01]  /*4d50*/  IADD3 R11, PT, PT, -R9, RZ, RZ ;  /* 0x000000ff090b7210 */ /* 0x000fe20007ffe1ff */
[----:B------:R-:W-:Y:S02]  /*4d60*/  IMAD R13, R2, R10, R13 ;  /* 0x0000000a020d7224 */ /* 0x000fe400078e020d */
[----:B------:R-:W-:Y:S02]  /*4d70*/  @!P0 IMAD R9, R15, R72, R3 ;  /* 0x000000480f098224 */ /* 0x000fe400078e0203 */
[----:B------:R-:W-:Y:S02]  /*4d80*/  @!P0 IMAD.MOV.U32 R3, RZ, RZ, R0 ;  /* 0x000000ffff038224 */ /* 0x000fe400078e0000 */
[----:B------:R-:W-:Y:S02]  /*4d90*/  IMAD R8, R6, R11, R8 ;  /* 0x0000000b06087224 */ /* 0x000fe400078e0208 */
[----:B------:R-:W-:Y:S02]  /*4da0*/  IMAD R13, R3, R2, R13 ;  /* 0x00000002030d7224 */ /* 0x000fe400078e020d */
[----:B------:R-:W-:Y:S02]  /*4db0*/  IMAD R8, R9, R6, R8 ;  /* 0x0000000609087224 */ /* 0x000fe400078e0208 */
.L_x_82:
[----:B------:R-:W-:Y:S05]  /*4dc0*/  BRA.U UP0, `(.L_x_83) ;  /* 0x0000000100107547 */ /* 0x000fea000b800000 */
[----:B------:R-:W-:Y:S04]  /*4dd0*/  MOV R0, UR14 ;  /* 0x0000000e00007c02 */ /* 0x000fe80008000f00 */
[----:B------:R-:W-:Y:S04]  /*4de0*/  SHF.L.U32 R3, R0, 0x1f, RZ ;  /* 0x0000001f00037819 */ /* 0x000fe800000006ff */
[----:B------:R-:W1:Y:S02]  /*4df0*/  SYNCS.PHASECHK.TRANS64.TRYWAIT P0, [UR4+0xa8], R3 ;  /* 0x0000a803ff0075a7 */ /* 0x000e640008001104 */
[----:B-1----:R-:W-:Y:S05]  /*4e00*/  @!P0 BRA `(.L_x_84) ;  /* 0x00000074006c8947 */ /* 0x002fea0003800000 */
.L_x_83:
[----:B------:R-:W-:Y:S05]  /*4e10*/  @!P5 BRA `(.L_x_85) ;  /* 0x00000000002cd947 */ /* 0x000fea0003800000 */
[----:B------:R-:W-:Y:S01]  /*4e20*/  ISETP.NE.U32.AND P0, PT, R16, RZ, PT ;  /* 0x000000ff1000720c */ /* 0x000fe20003f05070 */
[----:B------:R-:W-:Y:S03]  /*4e30*/  IMAD.MOV.U32 R151, RZ, RZ, 0x1 ;  /* 0x00000001ff977424 */ /* 0x000fe600078e00ff */
[----:B------:R-:W-:Y:S11]  /*4e40*/  ISETP.NE.AND.EX P0, PT, R17, RZ, PT, P0 ;  /* 0x000000ff1100720c */ /* 0x000ff60003f05300 */
[----:B------:R-:W-:Y:S02]  /*4e50*/  @!UPT UIADD3 URZ, UPT, UPT, URZ, URZ, URZ ;  /* 0x000000fffffff290 */ /* 0x000fe4000fffe0ff */
[----:B------:R-:W2:Y:S01]  /*4e60*/  @P0 LDC.64 R10, c[0x0][0xc88] ;  /* 0x00032200ff0a0b82 */ /* 0x000ea20000000a00 */
[----:B-1----:R-:W-:Y:S04]  /*4e70*/  @P0 IMAD R0, R18, UR44, RZ ;  /* 0x0000002c12000c24 */ /* 0x002fe8000f8e02ff */
[----:B--2---:R-:W-:Y:S04]  /*4e80*/  @P0 IMAD.WIDE R10, R0, 0x4, R10 ;  /* 0x00000004000a0825 */ /* 0x004fe800078e020a */
[----:B------:R-:W-:Y:S01]  /*4e90*/  HFMA2 R0, -RZ, RZ, 0, 5.9604644775390625e-08 ;  /* 0x00000001ff007431 */ /* 0x000fe200000001ff */
[----:B-----5:R2:W5:Y:S04]  /*4ea0*/  @P0 LDG.E R83, desc[UR46][R10.64] ;  /* 0x0000002e0a530981 */ /* 0x020568000c1e1900 */
[----:B------:R-:W-:Y:S01]  /*4eb0*/  @!P0 PRMT R151, R0, 0x7610, R151 ;  /* 0x0000761000978816 */ /* 0x000fe20000000097 */
[----:B--2---:R-:W3:Y:S06]  /*4ec0*/  @!P0 LDC R83, c[0x0][0xc80] ;  /* 0x00032000ff538b82 */ /* 0x004eec0000000800 */
.L_x_85:
[----:B---3-5:R-:W-:Y:S01]  /*4ed0*/  @!P4 FSETP.EQ.AND P0, PT, R83, RZ, PT ;  /* 0x000000ff5300c20b */ /* 0x028fe20003f02000 */
[----:B------:R-:W-:Y:S01]  /*4ee0*/  @!UPT UIADD3 URZ, UPT, UPT, URZ, URZ, URZ ;  /* 0x000000fffffff290 */ /* 0x000fe2000fffe0ff */
[----:B------:R-:W-:Y:S11]  /*4ef0*/  @!P4 BRA `(.L_x_86) ;  /* 0x000000000018c947 */ /* 0x000ff60003800000 */
[----:B------:R-:W-:Y:S02]  /*4f00*/  LOP3.LUT P2, RZ, R151, 0xff, RZ, 0xc0, !PT ;  /* 0x000000ff97ff7812 */ /* 0x000fe4000784c0ff */
[----:B------:R-:W-:Y:S04]  /*4f10*/  ISETP.NE.U32.AND P0, PT, R16, RZ, PT ;  /* 0x000000ff1000720c */ /* 0x000fe80003f05070 */
[----:B------:R-:W-:Y:S04]  /*4f20*/  ISETP.NE.AND.EX P0, PT, R17, RZ, PT, P0 ;  /* 0x000000ff1100720c */ /* 0x000fe80003f05300 */
[----:B------:R-:W-:Y:S03]  /*4f30*/  PLOP3.LUT P0, PT, P0, PT, PT, 0x8, 0x80 ;  /* 0x000000000080781c */ /* 0x000fe6000070e170 */
[----:B------:R-:W-:Y:S11]  /*4f40*/  @P2 FSETP.EQ.AND P0, PT, R83, RZ, PT ;  /* 0x000000ff5300220b */ /* 0x000ff60003f02000 */
[----:B------:R-:W-:Y:S02]  /*4f50*/  @!UPT UIADD3 URZ, UPT, UPT, URZ, URZ, URZ ;  /* 0x000000fffffff290 */ /* 0x000fe4000fffe0ff */
.L_x_86:
[----:B------:R-:W2:Y:S01]  /*4f60*/  SYNCS.PHASECHK.TRANS64.TRYWAIT P5, [UR4+0x80], R38 ;  /* 0x00008026ff0075a7 */ /* 0x000ea200080a1104 */
[----:B------:R-:W-:Y:S02]  /*4f70*/  LOP3.LUT R39, R32, 0x1, RZ, 0xc0, !PT ;  /* 0x0000000120277812 */ /* 0x000fe400078ec0ff */
[----:B------:R-:W-:Y:S04]  /*4f80*/  ELECT P4, URZ, PT ;  /* 0x0000000000ff782f */ /* 0x000fe80003880000 */
[----:B------:R-:W-:Y:S04]  /*4f90*/  PLOP3.LUT P4, PT, P0, P4, PT, 0xf2, 0x2f ;  /* 0x00000000002f781c */ /* 0x000fe80000789e72 */
[----:B------:R-:W-:Y:S09]  /*4fa0*/  ISETP.NE.AND P0, PT, R39, RZ, !P4 ;  /* 0x000000ff2700720c */ /* 0x000ff20006705270 */
[----:B------:R-:W-:Y:S05]  /*4fb0*/  @!P4 IADD3 R9, P2, PT, R36, 0x980, RZ ;  /* 0x000009802409c810 */ /* 0x000fea0007f5e0ff */
[----:B-1----:R-:W-:Y:S01]  /*4fc0*/  @!P4 IMAD.X R0, RZ, RZ, R37, P2 ;  /* 0x000000ffff00c224 */ /* 0x002fe200010e0625 */
[----:B--2---:R-:W-:Y:S07]  /*4fd0*/  @!P5 BRA `(.L_x_87) ;  /* 0x000000740010d947 */ /* 0x004fee0003800000 */
.L_x_170:
[----:B------:R-:W-:Y:S01]  /*4fe0*/  @!P4 R2UR UR9, R9 ;  /* 0x000000000909c2ca */ /* 0x000fe200000e0000 */
[----:B------:R-:W-:Y:S01]  /*4ff0*/  IMAD.SHL.U32 R20, R20, 0x100, RZ ;  /* 0x0000010014147824 */ /* 0x000fe200078e00ff */
[----:B------:R-:W-:Y:S01]  /*5000*/  @!P4 R2UR UR8, R0 ;  /* 0x000000000008c2ca */ /* 0x000fe200000e0000 */
[----:B------:R-:W-:Y:S01]  /*5010*/  VOTEU.ALL UP0, P4 ;  /* 0x0000000000ff7886 */ /* 0x000fe20002000000 */
[----:B------:R-:W-:Y:S01]  /*5020*/  UMOV UR36, UR44 ;  /* 0x0000002c00247c82 */ /* 0x000fe20008000000 */
[----:B------:R-:W-:Y:S02]  /*5030*/  @!P4 VIADD R0, R20, 0xc0 ;  /* 0x000000c01400c836 */ /* 0x000fe40000000000 */
[----:B------:R-:W-:Y:S01]  /*5040*/  @P0 IMAD.MOV R0, RZ, RZ, R20 ;  /* 0x000000ffff000224 */ /* 0x000fe200078e0214 */
[----:B------:R-:W-:Y:S01]  /*5050*/  PLOP3.LUT P0, PT, P4, PT, PT, 0x8, 0x80 ;  /* 0x000000000080781c */ /* 0x000fe2000270e170 */
[----:B------:R-:W-:Y:S01]  /*5060*/  @!UP0 UIADD3 UR32, UPT, UPT, UR4, 0x400, URZ ;  /* 0x0000040004208890 */ /* 0x000fe2000fffe0ff */
[----:B------:R-:W-:Y:S11]  /*5070*/  VOTEU.ALL UP0, P4 ;  /* 0x0000000000ff7886 */ /* 0x000ff60002000000 */
[----:B------:R-:W-:Y:S01]  /*5080*/  @P0 R2UR.BROADCAST UR34, R0 ;  /* 0x00000000002202ca */ /* 0x000fe200008e0000 */
[----:B------:R-:W-:Y:S01]  /*5090*/  IMAD.U32 R10, RZ, RZ, UR9 ;  /* 0x00000009ff0a7e24 */ /* 0x000fe2000f8e00ff */
[----:B------:R-:W-:Y:S01]  /*50a0*/  UMOV UR9, 0x10000000 ;  /* 0x1000000000097882 */ /* 0x000fe20000000000 */
[----:B------:R-:W-:Y:S01]  /*50b0*/  IMAD.U32 R11, RZ, RZ, UR8 ;  /* 0x00000008ff0b7e24 */ /* 0x000fe2000f8e00ff */
[----:B------:R-:W-:Y:S01]  /*50c0*/  UMOV UR8, 0x0 ;  /* 0x0000000000087882 */ /* 0x000fe20000000000 */
[----:B------:R-:W-:Y:S01]  /*50d0*/  @!P4 IMAD.MOV.U32 R0, RZ, RZ, 0x4000 ;  /* 0x00004000ff00c424 */ /* 0x000fe200078e00ff */
[----:B------:R-:W-:Y:S02]  /*50e0*/  @!P4 R2UR UR10, R10 ;  /* 0x000000000a0ac2ca */ /* 0x000fe400000e0000 */
[----:B------:R-:W-:Y:S02]  /*50f0*/  @!P4 R2UR UR11, R11 ;  /* 0x000000000b0bc2ca */ /* 0x000fe400000e0000 */
[----:B------:R-:W-:Y:S11]  /*5100*/  @!P4 IADD3 R9, P0, PT, R36, 0x980, RZ ;  /* 0x000009802409c810 */ /* 0x000ff60007f1e0ff */
[----:B------:R2:W-:Y:S01]  /*5110*/  @!UP0 UTMALDG.3D [UR32], [UR10], desc[UR8] ;  /* 0x000008200a0085b4 */ /* 0x0005e20008011000 */
[----:B------:R3:W-:Y:S01]  /*5120*/  @!P4 SYNCS.ARRIVE.TRANS64.RED.A0TR RZ, [UR4+0x60], R0 ;  /* 0x00006000ffffc9a7 */ /* 0x0007e20008300404 */
[----:B------:R-:W-:Y:S01]  /*5130*/  SYNCS.ARRIVE.TRANS64.RED.A1T0 RZ, [UR7], RZ ;  /* 0x000000ffffff79a7 */ /* 0x000fe20008100407 */
[----:B---3--:R-:W-:Y:S01]  /*5140*/  @!P4 IMAD.X R0, RZ, RZ, R37, P0 ;  /* 0x000000ffff00c224 */ /* 0x008fe200000e0625 */
[----:B------:R-:W3:Y:S02]  /*5150*/  SYNCS.PHASECHK.TRANS64.TRYWAIT P2, [UR4+0x88], R38 ;  /* 0x00008826ff0075a7 */ /* 0x000ee40008041104 */
[----:B--23--:R-:W-:Y:S05]  /*5160*/  @!P2 BRA `(.L_x_88) ;  /* 0x0000007000c4a947 */ /* 0x00cfea0003800000 */
.L_x_172:
[----:B------:R-:W-:Y:S01]  /*5170*/  @!P4 R2UR UR9, R9 ;  /* 0x000000000909c2ca */ /* 0x000fe200000e0000 */
[----:B------:R-:W-:Y:S01]  /*5180*/  VOTEU.ALL UP0, P4 ;  /* 0x0000000000ff7886 */ /* 0x000fe20002000000 */
[----:B------:R-:W-:Y:S01]  /*5190*/  @!P4 R2UR UR8, R0 ;  /* 0x000000000008c2ca */ /* 0x000fe200000e0000 */
[----:B------:R-:W-:Y:S01]  /*51a0*/  @!P4 IMAD R0, R39, -0x40, R20 ;  /* 0xffffffc02700c824 */ /* 0x000fe200078e0214 */
[----:B------:R-:W-:Y:S01]  /*51b0*/  UMOV UR27, UR35 ;  /* 0x00000023001b7c82 */ /* 0x000fe20008000000 */
[----:B------:R-:W-:Y:S01]  /*51c0*/  UMOV UR28, UR44 ;  /* 0x0000002c001c7c82 */ /* 0x000fe20008000000 */
[----:B------:R-:W-:Y:S01]  /*51d0*/  @!UP0 UIADD3 UR24, UPT, UPT, UR4, 0x4400, URZ ;  /* 0x0000440004188890 */ /* 0x000fe2000fffe0ff */
[----:B------:R-:W-:Y:S02]  /*51e0*/  @!P4 IADD3 R9, P0, PT, R36, 0x980, RZ ;  /* 0x000009802409c810 */ /* 0x000fe40007f1e0ff */
[----:B------:R-:W-:Y:S01]  /*51f0*/  @!P4 R2UR UR26, R0 ;  /* 0x00000000001ac2ca */ /* 0x000fe200000e0000 */
[----:B------:R-:W-:Y:S03]  /*5200*/  @!P4 IMAD.MOV.U32 R0, RZ, RZ, 0x4000 ;  /* 0x00004000ff00c424 */ /* 0x000fe600078e00ff */
[----:B------:R-:W-:Y:S01]  /*5210*/  IMAD.U32 R10, RZ, RZ, UR9 ;  /* 0x00000009ff0a7e24 */ /* 0x000fe2000f8e00ff */
[----:B------:R-:W-:Y:S01]  /*5220*/  UMOV UR9, 0x10000000 ;  /* 0x1000000000097882 */ /* 0x000fe20000000000 */
[----:B------:R-:W-:Y:S01]  /*5230*/  IMAD.U32 R11, RZ, RZ, UR8 ;  /* 0x00000008ff0b7e24 */ /* 0x000fe2000f8e00ff */
[----:B------:R-:W-:Y:S02]  /*5240*/  UMOV UR8, 0x0 ;  /* 0x0000000000087882 */ /* 0x000fe40000000000 */
[----:B------:R-:W-:Y:S02]  /*5250*/  @!P4 R2UR UR10, R10 ;  /* 0x000000000a0ac2ca */ /* 0x000fe400000e0000 */
[----:B------:R-:W-:Y:S02]  /*5260*/  @!P4 R2UR UR11, R11 ;  /* 0x000000000b0bc2ca */ /* 0x000fe400000e0000 */
[----:B------:R-:W-:Y:S01]  /*5270*/  @!UP0 UIADD3 UR26, UPT, UPT, UR26, 0x80, URZ ;  /* 0x000000801a1a8890 */ /* 0x000fe2000fffe0ff */
[----:B------:R-:W-:Y:S10]  /*5280*/  VOTEU.ALL UP0, P4 ;  /* 0x0000000000ff7886 */ /* 0x000ff40002000000 */
[----:B------:R2:W-:Y:S01]  /*5290*/  @!UP0 UTMALDG.3D [UR24], [UR10], desc[UR8] ;  /* 0x000008180a0085b4 */ /* 0x0005e20008011000 */
[----:B------:R3:W-:Y:S01]  /*52a0*/  @!P4 SYNCS.ARRIVE.TRANS64.RED.A0TR RZ, [UR4+0x68], R0 ;  /* 0x00006800ffffc9a7 */ /* 0x0007e20008300404 */
[----:B------:R-:W-:Y:S01]  /*52b0*/  SYNCS.ARRIVE.TRANS64.RED.A1T0 RZ, [UR6], RZ ;  /* 0x000000ffffff79a7 */ /* 0x000fe20008100406 */
[----:B---3--:R-:W-:Y:S01]  /*52c0*/  @!P4 IMAD.X R0, RZ, RZ, R37, P0 ;  /* 0x000000ffff00c224 */ /* 0x008fe200000e0625 */
[----:B------:R-:W3:Y:S02]  /*52d0*/  SYNCS.PHASECHK.TRANS64.TRYWAIT P2, [UR4+0x90], R38 ;  /* 0x00009026ff0075a7 */ /* 0x000ee40008041104 */
[----:B--23--:R-:W-:Y:S05]  /*52e0*/  @!P2 BRA `(.L_x_89) ;  /* 0x00000070007ca947 */ /* 0x00cfea0003800000 */
.L_x_174:
[----:B------:R-:W-:Y:S01]  /*52f0*/  @!P4 R2UR UR9, R9 ;  /* 0x000000000909c2ca */ /* 0x000fe200000e0000 */
[----:B------:R-:W-:Y:S01]  /*5300*/  VOTEU.ALL UP0, P4 ;  /* 0x0000000000ff7886 */ /* 0x000fe20002000000 */
[----:B------:R-:W-:Y:S01]  /*5310*/  @!P4 R2UR UR8, R0 ;  /* 0x000000000008c2ca */ /* 0x000fe200000e0000 */
[----:B------:R-:W-:Y:S01]  /*5320*/  @!P4 IMAD R0, R39, 0x40, R20 ;  /* 0x000000402700c824 */ /* 0x000fe200078e0214 */
[----:B------:R-:W-:Y:S01]  /*5330*/  UMOV UR19, UR35 ;  /* 0x0000002300137c82 */ /* 0x000fe20008000000 */
[----:B------:R-:W-:Y:S01]  /*5340*/  UMOV UR20, UR44 ;  /* 0x0000002c00147c82 */ /* 0x000fe20008000000 */
[----:B------:R-:W-:Y:S01]  /*5350*/  @!UP0 UIADD3 UR16, UPT, UPT, UR4, 0x8400, URZ ;  /* 0x0000840004108890 */ /* 0x000fe2000fffe0ff */
[----:B------:R-:W-:Y:S02]  /*5360*/  @!P4 IADD3 R40, P0, PT, R36, 0x980, RZ ;  /* 0x000009802428c810 */ /* 0x000fe40007f1e0ff */
[----:B------:R-:W-:Y:S01]  /*5370*/  @!P4 R2UR UR18, R0 ;  /* 0x000000000012c2ca */ /* 0x000fe200000e0000 */
[----:B------:R-:W-:Y:S02]  /*5380*/  @!P4 IMAD.MOV.U32 R0, RZ, RZ, 0x4000 ;  /* 0x00004000ff00c424 */ /* 0x000fe400078e00ff */
[----:B------:R-:W-:Y:S02]  /*5390*/  @!P4 IMAD.X R12, RZ, RZ, R37, P0 ;  /* 0x000000ffff0cc224 */ /* 0x000fe400000e0625 */
[----:B------:R-:W-:Y:S01]  /*53a0*/  IMAD.U32 R10, RZ, RZ, UR9 ;  /* 0x00000009ff0a7e24 */ /* 0x000fe2000f8e00ff */
[----:B------:R-:W-:Y:S01]  /*53b0*/  UMOV UR9, 0x10000000 ;  /* 0x1000000000097882 */ /* 0x000fe20000000000 */
[----:B------:R-:W-:Y:S01]  /*53c0*/  IMAD.U32 R11, RZ, RZ, UR8 ;  /* 0x00000008ff0b7e24 */ /* 0x000fe2000f8e00ff */
[----:B------:R-:W-:Y:S02]  /*53d0*/  UMOV UR8, 0x0 ;  /* 0x0000000000087882 */ /* 0x000fe40000000000 */
[----:B------:R-:W-:Y:S02]  /*53e0*/  @!P4 R2UR UR10, R10 ;  /* 0x000000000a0ac2ca */ /* 0x000fe400000e0000 */
[----:B------:R-:W-:Y:S01]  /*53f0*/  @!P4 R2UR UR11, R11 ;  /* 0x000000000b0bc2ca */ /* 0x000fe200000e0000 */
[----:B------:R-:W-:Y:S01]  /*5400*/  @!UP0 UIADD3 UR18, UPT, UPT, UR18, 0x40, URZ ;  /* 0x0000004012128890 */ /* 0x000fe2000fffe0ff */
[----:B------:R-:W-:Y:S11]  /*5410*/  VOTEU.ALL UP0, P4 ;  /* 0x0000000000ff7886 */ /* 0x000ff60002000000 */
[----:B------:R2:W-:Y:S01]  /*5420*/  @!UP0 UTMALDG.3D [UR16], [UR10], desc[UR8] ;  /* 0x000008100a0085b4 */ /* 0x0005e20008011000 */
[----:B------:R2:W-:Y:S01]  /*5430*/  @!P4 SYNCS.ARRIVE.TRANS64.RED.A0TR RZ, [UR4+0x70], R0 ;  /* 0x00007000ffffc9a7 */ /* 0x0005e20008300404 */
[----:B------:R-:W-:Y:S01]  /*5440*/  SYNCS.ARRIVE.TRANS64.RED.A1T0 RZ, [UR45], RZ ;  /* 0x000000ffffff79a7 */ /* 0x000fe2000810042d */
[----:B------:R-:W3:Y:S02]  /*5450*/  SYNCS.PHASECHK.TRANS64.TRYWAIT P2, [UR4+0x98], R38 ;  /* 0x00009826ff0075a7 */ /* 0x000ee40008041104 */
[----:B--23--:R-:W-:Y:S05]  /*5460*/  @!P2 BRA `(.L_x_90) ;  /* 0x000000700034a947 */ /* 0x00cfea0003800000 */
.L_x_176:
[----:B------:R-:W2:Y:S01]  /*5470*/  LDC.64 R14, c[0x0][0xf10] ;  /* 0x0003c400ff0e7b82 */ /* 0x000ea20000000a00 */
[----:B------:R-:W-:Y:S01]  /*5480*/  @!P4 R2UR UR9, R40 ;  /* 0x000000002809c2ca */ /* 0x000fe200000e0000 */
[----:B------:R-:W-:Y:S01]  /*5490*/  UMOV UR18, 0x0 ;  /* 0x0000000000127882 */ /* 0x000fe20000000000 */
[----:B------:R-:W-:Y:S01]  /*54a0*/  @!P4 R2UR UR8, R12 ;  /* 0x000000000c08c2ca */ /* 0x000fe200000e0000 */
[----:B------:R-:W-:Y:S01]  /*54b0*/  @!P4 VIADD R12, R20, 0xc0 ;  /* 0x000000c0140cc836 */ /* 0x000fe20000000000 */
[----:B------:R-:W-:Y:S03]  /*54c0*/  ISETP.NE.OR P0, PT, R39, RZ, P4 ;  /* 0x000000ff2700720c */ /* 0x000fe60002705670 */
[----:B------:R-:W3:Y:S01]  /*54d0*/  LDC.64 R10, c[0x0][0xf18] ;  /* 0x0003c600ff0a7b82 */ /* 0x000ee20000000a00 */
[----:B------:R-:W-:Y:S01]  /*54e0*/  @P3 SHF.R.U32.HI R31, RZ, 0x10, R25 ;  /* 0x00000010ff1f3819 */ /* 0x000fe20000011619 */
[----:B------:R-:W-:Y:S01]  /*54f0*/  VOTEU.ALL UP0, P4 ;  /* 0x0000000000ff7886 */ /* 0x000fe20002000000 */
[----:B------:R-:W-:Y:S01]  /*5500*/  LOP3.LUT R35, R35, 0x1, RZ, 0x3c, !PT ;  /* 0x0000000123237812 */ /* 0x000fe200078e3cff */
[----:B------:R-:W-:Y:S01]  /*5510*/  UMOV UR19, 0x10000000 ;  /* 0x1000000000137882 */ /* 0x000fe20000000000 */
[----:B------:R-:W-:Y:S03]  /*5520*/  UMOV UR11, UR35 ;  /* 0x00000023000b7c82 */ /* 0x000fe60008000000 */
[----:B------:R-:W4:Y:S01]  /*5530*/  @!P1 LDC R0, c[0x0][0xf20] ;  /* 0x0003c800ff009b82 */ /* 0x000f220000000800 */
[----:B------:R-:W-:Y:S01]  /*5540*/  UMOV UR12, UR44 ;  /* 0x0000002c000c7c82 */ /* 0x000fe20008000000 */
[----:B------:R-:W-:Y:S01]  /*5550*/  @P3 R2UR UR44, R31 ;  /* 0x000000001f2c32ca */ /* 0x000fe200000e0000 */
[----:B-1----:R-:W-:Y:S05]  /*5560*/  IMAD.U32 R38, RZ, RZ, UR9 ;  /* 0x00000009ff267e24 */ /* 0x002fea000f8e00ff */
[----:B------:R-:W1:Y:S01]  /*5570*/  @!P1 LDC R3, c[0x0][0xf0c] ;  /* 0x0003c300ff039b82 */ /* 0x000e620000000800 */
[----:B------:R-:W-:Y:S01]  /*5580*/  IMAD.U32 R39, RZ, RZ, UR8 ;  /* 0x00000008ff277e24 */ /* 0x000fe2000f8e00ff */
[----:B------:R-:W-:Y:S01]  /*5590*/  @!UP0 UIADD3 UR8, UPT, UPT, UR4, 0xc400, URZ ;  /* 0x0000c40004088890 */ /* 0x000fe2000fffe0ff */
[----:B------:R-:W-:Y:S01]  /*55a0*/  @!P0 IMAD.MOV R12, RZ, RZ, R20 ;  /* 0x000000ffff0c8224 */ /* 0x000fe200078e0214 */
[----:B------:R-:W-:Y:S01]  /*55b0*/  @!P4 R2UR UR20, R38 ;  /* 0x000000002614c2ca */ /* 0x000fe200000e0000 */
[----:B------:R-:W-:Y:S01]  /*55c0*/  @!UP0 UIADD3 UR9, UPT, UPT, UR4, 0x78, URZ ;  /* 0x0000007804098890 */ /* 0x000fe2000fffe0ff */
[----:B------:R-:W-:Y:S01]  /*55d0*/  @!P4 R2UR UR21, R39 ;  /* 0x000000002715c2ca */ /* 0x000fe200000e0000 */
[----:B------:R-:W-:Y:S01]  /*55e0*/  VOTEU.ALL UP0, P4 ;  /* 0x0000000000ff7886 */ /* 0x000fe20002000000 */
[----:B------:R-:W-:Y:S01]  /*55f0*/  PLOP3.LUT P0, PT, P4, PT, PT, 0x8, 0x80 ;  /* 0x000000000080781c */ /* 0x000fe2000270e170 */
[----:B------:R-:W-:Y:S11]  /*5600*/  VIADD R34, R34, 0x1 ;  /* 0x0000000122227836 */ /* 0x000ff60000000000 */
[----:B------:R-:W-:Y:S01]  /*5610*/  @!UPT UIADD3 URZ, UPT, UPT, URZ, URZ, URZ ;  /* 0x000000fffffff290 */ /* 0x000fe2000fffe0ff */
[----:B------:R-:W-:Y:S01]  /*5620*/  @P0 R2UR.BROADCAST UR10, R12 ;  /* 0x000000000c0a02ca */ /* 0x000fe200008e0000 */
[----:B------:R-:W-:Y:S11]  /*5630*/  VIADD R32, R32, 0x1 ;  /* 0x0000000120207836 */ /* 0x000ff60000000000 */
[----:B------:R-:W-:Y:S01]  /*5640*/  @!UPT UIADD3 URZ, UPT, UPT, URZ, URZ, URZ ;  /* 0x000000fffffff290 */ /* 0x000fe2000fffe0ff */
[----:B------:R5:W-:Y:S01]  /*5650*/  @!UP0 UTMALDG.3D [UR8], [UR20], desc[UR18] ;  /* 0x00001208140085b4 */ /* 0x000be20008011000 */
[----:B------:R5:W-:Y:S01]  /*5660*/  @!P4 SYNCS.ARRIVE.TRANS64.RED.A0TR RZ, [UR4+0x78], R30 ;  /* 0x0000781effffc9a7 */ /* 0x000be20008300404 */
[----:B---3--:R-:W-:Y:S01]  /*5670*/  @!P1 ISETP.NE.AND P0, PT, R10, 0x1, PT ;  /* 0x000000010a00980c */ /* 0x008fe20003f05270 */
[----:B--2---:R-:W-:Y:S01]  /*5680*/  @!P1 IMAD.HI.U32 R14, R13, R14, RZ ;  /* 0x0000000e0d0e9227 */ /* 0x004fe200078e00ff */
[----:B-1----:R-:W-:Y:S01]  /*5690*/  @!P1 ISETP.NE.AND P2, PT, R3, 0x1, PT ;  /* 0x000000010300980c */ /* 0x002fe20003f45270 */
[----:B------:R-:W-:Y:S02]  /*56a0*/  UPLOP3.LUT UP0, UPT, UPT, UPT, UPT, 0x80, 0x8 ;  /* 0x000000000008789c */ /* 0x000fe40003f0f070 */
[C---:B------:R-:W-:Y:S01]  /*56b0*/  @!P1 IMAD.HI.U32 R11, R8.reuse, R11, RZ ;  /* 0x0000000b080b9227 */ /* 0x040fe200078e00ff */
[----:B------:R-:W-:Y:S04]  /*56c0*/  @!P1 SHF.R.U32.HI R14, RZ, R15, R14 ;  /* 0x0000000fff0e9219 */ /* 0x000fe8000001160e */
[----:B----4-:R-:W-:Y:S02]  /*56d0*/  @!P1 SHF.R.U32.HI R9, RZ, R0, R11 ;  /* 0x00000000ff099219 */ /* 0x010fe4000001160b */
[----:B------:R-:W-:Y:S02]  /*56e0*/  @!P1 SEL R14, R13, R14, !P2 ;  /* 0x0000000e0d0e9207 */ /* 0x000fe40005000000 */
[----:B------:R-:W-:Y:S01]  /*56f0*/  @!P1 SEL R9, R8, R9, !P0 ;  /* 0x0000000908099207 */ /* 0x000fe20004000000 */
[----:B------:R-:W-:Y:S01]  /*5700*/  SYNCS.ARRIVE.TRANS64.RED.A1T0 RZ, [UR5], RZ ;  /* 0x000000ffffff79a7 */ /* 0x000fe20008100405 */
[C---:B------:R-:W-:Y:S03]  /*5710*/  ISETP.NE.AND P0, PT, R34.reuse, 0x2, PT ;  /* 0x000000022200780c */ /* 0x040fe60003f05270 */
[----:B------:R-:W-:Y:S01]  /*5720*/  @!P1 IMAD.IADD R0, R9, 0x1, -R14 ;  /* 0x0000000109009824 */ /* 0x000fe200078e0a0e */
[----:B------:R-:W-:Y:S01]  /*5730*/  SEL R34, R34, RZ, P0 ;  /* 0x000000ff22227207 */ /* 0x000fe20000000000 */
[----:B------:R-:W-:Y:S02]  /*5740*/  @!P1 IMAD.IADD R9, R14, 0x1, -R9 ;  /* 0x000000010e099824 */ /* 0x000fe400078e0a09 */
[----:B------:R-:W-:Y:S02]  /*5750*/  @!P1 IMAD R13, R0, R3, R13 ;  /* 0x00000003000d9224 */ /* 0x000fe400078e020d */
[----:B------:R-:W-:Y:S02]  /*5760*/  @!P1 IMAD R8, R9, R10, R8 ;  /* 0x0000000a09089224 */ /* 0x000fe400078e0208 */
[----:B------:R-:W-:Y:S02]  /*5770*/  IMAD.IADD R12, R13, 0x1, R152 ;  /* 0x000000010d0c7824 */ /* 0x000fe400078e0298 */
[----:B------:R-:W-:Y:S03]  /*5780*/  IMAD.IADD R20, R8, 0x1, R150 ;  /* 0x0000000108147824 */ /* 0x000fe600078e0296 */
[----:B-----5:R-:W-:Y:S02]  /*5790*/  R2UR UR19, R12 ;  /* 0x000000000c1372ca */ /* 0x020fe400000e0000 */
[----:B------:R-:W-:Y:S04]  /*57a0*/  SEL R12, RZ, 0x1, P0 ;  /* 0x00000001ff0c7807 */ /* 0x000fe80000000000 */
[----:B------:R-:W-:Y:S01]  /*57b0*/  LOP3.LUT R33, R33, R12, RZ, 0x3c, !PT ;  /* 0x0000000c21217212 */ /* 0x000fe200078e3cff */
[----:B------:R-:W-:Y:S08]  /*57c0*/  @P3 BRA `(.L_x_91) ;  /* 0xfffffff0006c3947 */ /* 0x000ff0000383ffff */
[----:B------:R-:W-:-:S04]  /*57d0*/  SHF.L.U32 R3, R35, 0x1f, RZ ;  /* 0x0000001f23037819 */ /* 0x000fc800000006ff */
[----:B------:R-:W1:Y:S02]  /*57e0*/  SYNCS.PHASECHK.TRANS64.TRYWAIT P0, [UR4+0x80], R3 ;  /* 0x00008003ff0075a7 */ /* 0x000e640008001104 */
[----:B-1----:R-:W-:Y:S05]  /*57f0*/  @!P0 BRA `(.L_x_92) ;  /* 0x0000006c00688947 */ /* 0x002fea0003800000 */
.L_x_178:
[----:B------:R-:W2:Y:S02]  /*5800*/  SYNCS.PHASECHK.TRANS64.TRYWAIT P0, [UR4+0x88], R3 ;  /* 0x00008803ff0075a7 */ /* 0x000ea40008001104 */
[----:B--2---:R-:W-:Y:S05]  /*5810*/  @!P0 BRA `(.L_x_93) ;  /* 0x0000006c00788947 */ /* 0x004fea0003800000 */
.L_x_180:
[----:B------:R-:W2:Y:S02]  /*5820*/  SYNCS.PHASECHK.TRANS64.TRYWAIT P0, [UR4+0x90], R3 ;  /* 0x00009003ff0075a7 */ /* 0x000ea40008001104 */
[----:B--2---:R-:W-:Y:S05]  /*5830*/  @!P0 BRA `(.L_x_94) ;  /* 0x0000006c00888947 */ /* 0x004fea0003800000 */
.L_x_182:
[----:B-1----:R-:W-:-:S07]  /*5840*/  MOV R0, UR4 ;  /* 0x0000000400007c02 */ /* 0x002fce0008000f00 */
.L_x_95:
[----:B-1----:R-:W-:-:S04]  /*5850*/  SHF.L.U32 R3, R35, 0x1f, RZ ;  /* 0x0000001f23037819 */ /* 0x002fc800000006ff */
[----:B------:R1:W2:Y:S03]  /*5860*/  SYNCS.PHASECHK.TRANS64.TRYWAIT P0, [R0+URZ+0x98], R3 ;  /* 0x00009803000075a7 */ /* 0x0002a600080011ff */
[----:B--2---:R-:W-:Y:S05]  /*5870*/  @!P0 NANOSLEEP.SYNCS 0x989680 ;  /* 0x009896800000895d */ /* 0x004fea0003900000 */
[----:B------:R-:W2:Y:S02]  /*5880*/  @!P0 SYNCS.PHASECHK.TRANS64 P0, [R0+URZ+0x98], R3 ;  /* 0x00009803000085a7 */ /* 0x000ea400080010ff */
[----:B--2---:R-:W-:Y:S05]  /*5890*/  @P0 EXIT ;  /* 0x000000000000094d */ /* 0x004fea0003800000 */
[----:B------:R-:W-:Y:S05]  /*58a0*/  BRA `(.L_x_95) ;  /* 0xfffffffc00e87947 */ /* 0x000fea000383ffff */
.L_x_80:
[----:B------:R-:W-:-:S06]  /*58b0*/  UISETP.GE.AND UP0, UPT, UR6, 0x4, UPT ;  /* 0x000000040600788c */ /* 0x000fcc000bf06270 */
[----:B------:R-:W-:-:S13]  /*58c0*/  PLOP3.LUT P0, PT, PT, PT, UP0, 0x80, 0x8 ;  /* 0x000000000008781c */ /* 0x000fda0003f0f008 */
[----:B---3--:R-:W-:Y:S05]  /*58d0*/  @!P0 EXIT ;  /* 0x000000000000894d */ /* 0x008fea0003800000 */
[----:B------:R-:W-:Y:S01]  /*58e0*/  BAR.SYNC.DEFER_BLOCKING 0x6, 0xa0 ;  /* 0x0182800000007b1d */ /* 0x000fe20000010000 */
[C---:B------:R-:W-:Y:S01]  /*58f0*/  IMAD.SHL.U32 R5, R165.reuse, 0x40, RZ ;  /* 0x00000040a5057824 */ /* 0x040fe200078e00ff */
[C---:B------:R-:W-:Y:S01]  /*5900*/  LOP3.LUT R157, R165.reuse, 0x1, RZ, 0xc0, !PT ;  /* 0x00000001a59d7812 */ /* 0x040fe200078ec0ff */
[C---:B------:R-:W-:Y:S02]  /*5910*/  IMAD.U32 R2, R165.reuse, 0x10000, RZ ;  /* 0x00010000a5027824 */ /* 0x040fe400078e00ff */
[----:B------:R-:W-:Y:S01]  /*5920*/  IMAD.SHL.U32 R156, R165, 0x8, RZ ;  /* 0x00000008a59c7824 */ /* 0x000fe200078e00ff */
[----:B------:R-:W-:Y:S02]  /*5930*/  UMOV UR49, 0x400 ;  /* 0x0000040000317882 */ /* 0x000fe40000000000 */
[----:B------:R-:W1:Y:S01]  /*5940*/  LDC R155, c[0x0][0x370] ;  /* 0x0000dc00ff9b7b82 */ /* 0x000e620000000800 */
[----:B------:R-:W-:Y:S01]  /*5950*/  ULEA UR49, UR45, UR49, 0x18 ;  /* 0x000000312d317291 */ /* 0x000fe2000f8ec0ff */
[----:B------:R-:W-:Y:S01]  /*5960*/  ISETP.NE.U32.AND P0, PT, R157, 0x1, PT ;  /* 0x000000019d00780c */ /* 0x000fe20003f05070 */
[----:B------:R-:W-:Y:S01]  /*5970*/  IMAD.MOV.U32 R164, RZ, RZ, 0x2 ;  /* 0x00000002ffa47424 */ /* 0x000fe200078e00ff */
[----:B------:R-:W-:Y:S01]  /*5980*/  LOP3.LUT R7, R5, 0x1c0, RZ, 0xc0, !PT ;  /* 0x000001c005077812 */ /* 0x000fe200078ec0ff */
[----:B------:R-:W-:Y:S01]  /*5990*/  UIADD3 UR4, UPT, UPT, UR49, 0x400, URZ ;  /* 0x0000040031047890 */ /* 0x000fe2000fffe0ff */
[----:B------:R-:W-:Y:S01]  /*59a0*/  LOP3.LUT R2, R2, 0x600000, RZ, 0xc0, !PT ;  /* 0x0060000002027812 */ /* 0x000fe200078ec0ff */
[----:B------:R-:W-:Y:S01]  /*59b0*/  IMAD.MOV.U32 R163, RZ, RZ, 0x4 ;  /* 0x00000004ffa37424 */ /* 0x000fe200078e00ff */
[----:B------:R-:W2:Y:S01]  /*59c0*/  LDC R74, c[0x0][0xf0c] ;  /* 0x0003c300ff4a7b82 */ /* 0x000ea20000000800 */
[----:B------:R-:W-:Y:S01]  /*59d0*/  R2P PR, R165, 0x6 ;  /* 0x00000006a5007804 */ /* 0x000fe20000000000 */
[----:B------:R-:W-:Y:S01]  /*59e0*/  IMAD.MOV.U32 R162, RZ, RZ, 0x1 ;  /* 0x00000001ffa27424 */ /* 0x000fe200078e00ff */
[----:B------:R-:W-:Y:S01]  /*59f0*/  LOP3.LUT R156, R7, 0x38, R156, 0xf8, !PT ;  /* 0x00000038079c7812 */ /* 0x000fe200078ef89c */
[----:B------:R-:W-:Y:S01]  /*5a00*/  IMAD.MOV.U32 R79, RZ, RZ, RZ ;  /* 0x000000ffff4f7224 */ /* 0x000fe200078e00ff */
[----:B------:R-:W-:Y:S01]  /*5a10*/  P2R R0, PR, RZ, 0x1 ;  /* 0x00000001ff007803 */ /* 0x000fe20000000000 */
[----:B------:R-:W-:Y:S01]  /*5a20*/  IMAD.MOV.U32 R169, RZ, RZ, RZ ;  /* 0x000000ffffa97224 */ /* 0x000fe200078e00ff */
[----:B------:R-:W-:Y:S01]  /*5a30*/  LOP3.LUT R156, R156, 0x1e00, R5, 0xf8, !PT ;  /* 0x00001e009c9c7812 */ /* 0x000fe200078ef805 */
[----:B------:R-:W3:Y:S01]  /*5a40*/  LDC R153, c[0x0][0xf20] ;  /* 0x0003c800ff997b82 */ /* 0x000ee20000000800 */
[----:B------:R-:W4:Y:S01]  /*5a50*/  LDS R3, [UR49+0x130] ;  /* 0x00013031ff037984 */ /* 0x000f220008000800 */
[----:B------:R-:W-:Y:S01]  /*5a60*/  LOP3.LUT R165, R165, 0x60, RZ, 0xc0, !PT ;  /* 0x00000060a5a57812 */ /* 0x000fe200078ec0ff */
[----:B------:R-:W-:Y:S01]  /*5a70*/  IMAD.MOV.U32 R161, RZ, RZ, RZ ;  /* 0x000000ffffa17224 */ /* 0x000fe200078e00ff */
[----:B------:R-:W-:Y:S01]  /*5a80*/  SEL R164, R164, 0xfffffffe, !P1 ;  /* 0xfffffffea4a47807 */ /* 0x000fe20004800000 */
[----:B------:R-:W-:Y:S01]  /*5a90*/  IMAD.U32 R159, RZ, RZ, UR4 ;  /* 0x00000004ff9f7e24 */ /* 0x000fe2000f8e00ff */
[----:B------:R-:W-:Y:S01]  /*5aa0*/  SEL R163, R163, 0xfffffffc, !P2 ;  /* 0xfffffffca3a37807 */ /* 0x000fe20005000000 */
[----:B------:R-:W1:Y:S01]  /*5ab0*/  LDCU.64 UR52, c[0x0][0x348] ;  /* 0x00006900ff3477ac */ /* 0x000e620008000a00 */
[----:B------:R-:W1:Y:S01]  /*5ac0*/  LDC R73, c[0x0][0xf30] ;  /* 0x0003cc00ff497b82 */ /* 0x000e620000000800 */
[----:B------:R-:W1:Y:S01]  /*5ad0*/  LDCU.64 UR36, c[0x0][0xc88] ;  /* 0x00019100ff2477ac */ /* 0x000e620008000a00 */
[----:B------:R-:W1:Y:S06]  /*5ae0*/  LDCU.64 UR38, c[0x0][0xc90] ;  /* 0x00019200ff2677ac */ /* 0x000e6c0008000a00 */
[----:B------:R-:W1:Y:S01]  /*5af0*/  LDC.64 R148, c[0x0][0xf10] ;  /* 0x0003c400ff947b82 */ /* 0x000e620000000a00 */
[----:B------:R-:W-:Y:S01]  /*5b00*/  UMOV UR50, URZ ;  /* 0x000000ff00327c82 */ /* 0x000fe20008000000 */
[----:B------:R-:W-:-:S06]  /*5b10*/  UMOV UR51, URZ ;  /* 0x000000ff00337c82 */ /* 0x000fcc0008000000 */
[----:B------:R-:W1:Y:S08]  /*5b20*/  LDC.64 R70, c[0x0][0xf18] ;  /* 0x0003c600ff467b82 */ /* 0x000e700000000a00 */
[----:B------:R-:W1:Y:S08]  /*5b30*/  LDC.64 R68, c[0x0][0xf28] ;  /* 0x0003ca00ff447b82 */ /* 0x000e700000000a00 */
[----:B------:R-:W1:Y:S01]  /*5b40*/  LDC.64 R146, c[0x0][0xcb0] ;  /* 0x00032c00ff927b82 */ /* 0x000e620000000a00 */
[----:B----4-:R-:W-:-:S07]  /*5b50*/  IMAD.IADD R2, R3, 0x1, R2 ;  /* 0x0000000103027824 */ /* 0x010fce00078e0202 */
[----:B------:R-:W4:Y:S08]  /*5b60*/  LDC.64 R144, c[0x0][0xca8] ;  /* 0x00032a00ff907b82 */ /* 0x000f300000000a00 */
[----:B--23--:R-:W1:Y:S02]  /*5b70*/  LDC R154, c[0x0][0x374] ;  /* 0x0000dd00ff9a7b82 */ /* 0x00ce640000000800 */
.L_x_140:
[----:B------:R-:W-:Y:S02]  /*5b80*/  LEA R0, R169, UR49, 0x3 ;  /* 0x00000031a9007c11 */ /* 0x000fe4000f8e18ff */
[----:B------:R-:W-:Y:S02]  /*5b90*/  SHF.L.U32 R3, R161, 0x1f, RZ ;  /* 0x0000001fa1037819 */ /* 0x000fe400000006ff */
[----:B-1----:R-:W-:Y:S02]  /*5ba0*/  LEA R16, R169, UR49, 0x4 ;  /* 0x00000031a9107c11 */ /* 0x002fe4000f8e20ff */
[----:B------:R-:W2:Y:S02]  /*5bb0*/  SYNCS.PHASECHK.TRANS64.TRYWAIT P0, [R0+URZ+0xb0], R3 ;  /* 0x0000b003000075a7 */ /* 0x000ea400080011ff */
[----:B--23--:R-:W-:Y:S05]  /*5bc0*/  @!P0 BRA `(.L_x_96) ;  /* 0x0000006800bc8947 */ /* 0x00cfea0003800000 */
.L_x_183:
[----:B------:R-:W3:Y:S01]  /*5bd0*/  LDC.64 R14, c[0x0][0xf10] ;  /* 0x0003c400ff0e7b82 */ /* 0x000ee20000000a00 */
[----:B------:R-:W4:Y:S01]  /*5be0*/  LDS.128 R16, [R16+0x110] ;  /* 0x0001100010107984 */ /* 0x000f220000000c00 */
[----:B-1----:R-:W-:Y:S01]  /*5bf0*/  ISETP.NE.AND P1, PT, R73, 0x1, PT ;  /* 0x000000014900780c */ /* 0x002fe20003f25270 */
[----:B--2---:R-:W-:Y:S01]  /*5c00*/  VIADD R0, R0, 0xc0 ;  /* 0x000000c000007836 */ /* 0x004fe20000000000 */
[----:B------:R-:W-:Y:S04]  /*5c10*/  ISETP.GE.AND P0, PT, R72, 0x1, PT ;  /* 0x000000014800780c */ /* 0x000fe80003f06270 */
[----:B------:R-:W1:Y:S01]  /*5c20*/  LDC.64 R12, c[0x0][0xf18] ;  /* 0x0003c600ff0c7b82 */ /* 0x000e620000000a00 */
[----:B------:R-:W-:Y:S01]  /*5c30*/  PRMT R0, RZ, 0x654, R0 ;  /* 0x00000654ff007816 */ /* 0x000fe20000000000 */
[----:B------:R-:W-:Y:S01]  /*5c40*/  @!PT LDS RZ, [RZ] ;  /* 0x00000000fffff984 */ /* 0x000fe20000000800 */
[----:B------:R-:W-:Y:S01]  /*5c50*/  @!PT LDS RZ, [RZ] ;  /* 0x00000000fffff984 */ /* 0x000fe20000000800 */
[----:B------:R-:W-:Y:S01]  /*5c60*/  @!PT LDS RZ, [RZ] ;  /* 0x00000000fffff984 */ /* 0x000fe20000000800 */
[----:B------:R-:W-:Y:S01]  /*5c70*/  @!PT LDS RZ, [RZ] ;  /* 0x00000000fffff984 */ /* 0x000fe20000000800 */
[----:B------:R2:W-:Y:S06]  /*5c80*/  MEMBAR.ALL.CTA ;  /* 0x0000000000007992 */ /* 0x0005ec0000008000 */
[----:B--2---:R-:W2:Y:S01]  /*5c90*/  FENCE.VIEW.ASYNC.S ;  /* 0x00000000000073c6 */ /* 0x004ea20000000000 */
[----:B------:R-:W1:Y:S08]  /*5ca0*/  @!P1 LDC R11, c[0x0][0xf20] ;  /* 0x0003c800ff0b9b82 */ /* 0x000e700000000800 */
[----:B------:R-:W1:Y:S01]  /*5cb0*/  @!P1 LDC R10, c[0x0][0xf0c] ;  /* 0x0003c300ff0a9b82 */ /* 0x000e620000000800 */
[----:B--2---:R2:W-:Y:S01]  /*5cc0*/  SYNCS.ARRIVE.TRANS64.RED.A1T0 RZ, [R0+URZ], RZ ;  /* 0x000000ff00ff79a7 */ /* 0x0045e200081004ff */
[----:B----4-:R-:W-:Y:S04]  /*5cd0*/  LOP3.LUT P4, RZ, R18, 0x1, RZ, 0xc0, !PT ;  /* 0x0000000112ff7812 */ /* 0x010fe8000788c0ff */
[----:B------:R-:W-:Y:S09]  /*5ce0*/  P2R R166, PR, RZ, 0x10 ;  /* 0x00000010ffa67803 */ /* 0x000ff20000000000 */
[----:B------:R-:W-:Y:S02]  /*5cf0*/  @P4 MOV R77, R16 ;  /* 0x00000010004d4202 */ /* 0x000fe40000000f00 */
[----:B------:R-:W-:Y:S01]  /*5d00*/  @P4 LOP3.LUT R75, R17, 0xffff, RZ, 0xc0, !PT ;  /* 0x0000ffff114b4812 */ /* 0x000fe200078ec0ff */
[----:B--23--:R-:W-:Y:S06]  /*5d10*/  @!P0 BRA `(.L_x_97) ;  /* 0x0000000000a48947 */ /* 0x00cfec0003800000 */
        /* <DEDUP_REMOVED lines=10> */
[----:B------:R-:W-:Y:S03]  /*5dc0*/  SEL R7, R155, R22, !P3 ;  /* 0x000000169b077207 */ /* 0x000fe60005800000 */
[-C--:B------:R-:W-:Y:S01]  /*5dd0*/  IMAD.HI.U32 R22, R3, R68.reuse, RZ ;  /* 0x0000004403167227 */ /* 0x080fe200078e00ff */
[----:B------:R-:W-:Y:S03]  /*5de0*/  SHF.R.U32.HI R26, RZ, R149, R26 ;  /* 0x00000095ff1a7219 */ /* 0x000fe6000001161a */
[----:B------:R-:W-:Y:S01]  /*5df0*/  IMAD.HI.U32 R24, R7, R68, RZ ;  /* 0x0000004407187227 */ /* 0x000fe200078e00ff */
[----:B------:R-:W-:Y:S02]  /*5e00*/  @P2 SHF.R.U32.HI R3, RZ, R69, R22 ;  /* 0x00000045ff032219 */ /* 0x000fe40000011616 */
[----:B------:R-:W-:Y:S02]  /*5e10*/  SHF.R.U32.HI R22, RZ, R153, R28 ;  /* 0x00000099ff167219 */ /* 0x000fe4000001161c */
[----:B------:R-:W-:Y:S01]  /*5e20*/  @P2 SHF.R.U32.HI R7, RZ, R69, R24 ;  /* 0x00000045ff072219 */ /* 0x000fe20000011618 */
[C---:B------:R-:W-:Y:S01]  /*5e30*/  IMAD R4, R72.reuse, R3, RZ ;  /* 0x0000000348047224 */ /* 0x040fe200078e02ff */
[----:B------:R-:W-:Y:S02]  /*5e40*/  SEL R5, R75, R22, !P0 ;  /* 0x000000164b057207 */ /* 0x000fe40004000000 */
[----:B------:R-:W-:Y:S01]  /*5e50*/  SEL R3, R77, R26, !P3 ;  /* 0x0000001a4d037207 */ /* 0x000fe20005800000 */
[----:B------:R-:W-:Y:S01]  /*5e60*/  IMAD R6, R72, R7, RZ ;  /* 0x0000000748067224 */ /* 0x000fe200078e02ff */
[C---:B------:R-:W-:Y:S01]  /*5e70*/  ISETP.GE.AND P0, PT, R5.reuse, R4, PT ;  /* 0x000000040500720c */ /* 0x040fe20003f06270 */
[----:B------:R-:W-:Y:S03]  /*5e80*/  IMAD.HI.U32 R8, R5, R68, RZ ;  /* 0x0000004405087227 */ /* 0x000fe600078e00ff */
[----:B------:R-:W-:Y:S01]  /*5e90*/  ISETP.GE.OR P0, PT, R3, R6, P0 ;  /* 0x000000060300720c */ /* 0x000fe20000706670 */
[----:B------:R-:W-:Y:S01]  /*5ea0*/  IMAD.MOV R6, RZ, RZ, -R3 ;  /* 0x000000ffff067224 */ /* 0x000fe200078e0a03 */
[-C--:B------:R-:W-:Y:S03]  /*5eb0*/  SHF.R.U32.HI R8, RZ, R69.reuse, R8 ;  /* 0x00000045ff087219 */ /* 0x080fe60000011608 */
[----:B------:R-:W-:Y:S01]  /*5ec0*/  IMAD R77, R74, R6, R77 ;  /* 0x000000064a4d7224 */ /* 0x000fe200078e024d */
[----:B------:R-:W-:Y:S05]  /*5ed0*/  SEL R9, R5, R8, !P2 ;  /* 0x0000000805097207 */ /* 0x000fea0005000000 */
[----:B------:R-:W-:Y:S02]  /*5ee0*/  IMAD.MOV R8, RZ, RZ, -R9 ;  /* 0x000000ffff087224 */ /* 0x000fe400078e0a09 */
[C---:B------:R-:W-:Y:S04]  /*5ef0*/  @!P0 IMAD.HI.U32 R4, R3.reuse, R68, RZ ;  /* 0x0000004403048227 */ /* 0x040fe800078e00ff */
[----:B------:R-:W-:Y:S01]  /*5f00*/  IMAD R8, R72, R8, R5 ;  /* 0x0000000848087224 */ /* 0x000fe200078e0205 */
[----:B------:R-:W-:Y:S04]  /*5f10*/  @!P0 SHF.R.U32.HI R4, RZ, R69, R4 ;  /* 0x00000045ff048219 */ /* 0x000fe80000011604 */
[----:B------:R-:W-:Y:S02]  /*5f20*/  @!P0 SEL R0, R3, R4, !P2 ;  /* 0x0000000403008207 */ /* 0x000fe40005000000 */
[----:B------:R-:W-:Y:S02]  /*5f30*/  IADD3 R4, PT, PT, -R5, RZ, RZ ;  /* 0x000000ff05047210 */ /* 0x000fe40007ffe1ff */
[----:B------:R-:W-:Y:S01]  /*5f40*/  @!P0 IADD3 R9, PT, PT, R9, -R0, RZ ;  /* 0x8000000009098210 */ /* 0x000fe20007ffe0ff */
[----:B------:R-:W-:Y:S02]  /*5f50*/  @!P0 IMAD R0, R7, R8, R0 ;  /* 0x0000000807008224 */ /* 0x000fe400078e0200 */
[----:B------:R-:W-:Y:S02]  /*5f60*/  IMAD R75, R70, R4, R75 ;  /* 0x00000004464b7224 */ /* 0x000fe400078e024b */
[----:B------:R-:W-:Y:S02]  /*5f70*/  @!P0 IMAD R5, R9, R72, R3 ;  /* 0x0000004809058224 */ /* 0x000fe400078e0203 */
[----:B------:R-:W-:Y:S04]  /*5f80*/  @!P0 IMAD.MOV.U32 R3, RZ, RZ, R0 ;  /* 0x000000ffff038224 */ /* 0x000fe800078e0000 */
[----:B------:R-:W-:Y:S02]  /*5f90*/  IMAD R77, R3, R74, R77 ;  /* 0x0000004a034d7224 */ /* 0x000fe400078e024d */
[----:B------:R-:W-:Y:S07]  /*5fa0*/  IMAD R75, R5, R70, R75 ;  /* 0x00000046054b7224 */ /* 0x000fee00078e024b */
.L_x_97:
[----:B-1----:R-:W-:Y:S01]  /*5fb0*/  @!P1 IMAD.HI.U32 R4, R75, R13, RZ ;  /* 0x0000000d4b049227 */ /* 0x002fe200078e00ff */
[----:B------:R-:W-:Y:S01]  /*5fc0*/  @!P1 ISETP.NE.AND P0, PT, R12, 0x1, PT ;  /* 0x000000010c00980c */ /* 0x000fe20003f05270 */
[----:B------:R-:W-:Y:S01]  /*5fd0*/  USHF.L.U32 UR42, UR19, 0x7, URZ ;  /* 0x00000007132a7899 */ /* 0x000fe200080006ff */
[----:B------:R-:W-:Y:S01]  /*5fe0*/  @!P1 ISETP.NE.AND P2, PT, R10, 0x1, PT ;  /* 0x000000010a00980c */ /* 0x000fe20003f45270 */
[----:B------:R-:W-:Y:S01]  /*5ff0*/  @!P1 IMAD.HI.U32 R0, R77, R14, RZ ;  /* 0x0000000e4d009227 */ /* 0x000fe200078e00ff */
[----:B------:R-:W-:Y:S01]  /*6000*/  @!P1 SHF.R.U32.HI R4, RZ, R11, R4 ;  /* 0x0000000bff049219 */ /* 0x000fe20000011604 */
[----:B------:R-:W-:Y:S01]  /*6010*/  BSSY.RECONVERGENT B6, `(.L_x_98) ;  /* 0x000002c000067945 */ /* 0x000fe20003800200 */
[----:B------:R-:W-:Y:S01]  /*6020*/  @P4 SHF.R.U32.HI R160, RZ, 0x10, R17 ;  /* 0x00000010ffa04819 */ /* 0x000fe20000011611 */
[----:B------:R-:W-:Y:S01]  /*6030*/  VIADD R169, R169, 0x1 ;  /* 0x00000001a9a97836 */ /* 0x000fe20000000000 */
[----:B------:R-:W-:Y:S01]  /*6040*/  @!P1 SEL R3, R75, R4, !P0 ;  /* 0x000000044b039207 */ /* 0x000fe20004000000 */
[----:B------:R-:W-:Y:S01]  /*6050*/  IMAD.SHL.U32 R168, R20, 0x100, RZ ;  /* 0x0000010014a87824 */ /* 0x000fe200078e00ff */
[----:B------:R-:W-:Y:S02]  /*6060*/  @!P1 SHF.R.U32.HI R0, RZ, R15, R0 ;  /* 0x0000000fff009219 */ /* 0x000fe40000011600 */
[----:B------:R-:W-:Y:S02]  /*6070*/  LOP3.LUT P0, RZ, R159, 0x3f0, RZ, 0xc0, !PT ;  /* 0x000003f09fff7812 */ /* 0x000fe4000780c0ff */
[----:B------:R-:W-:Y:S05]  /*6080*/  @!P1 SEL R4, R77, R0, !P2 ;  /* 0x000000004d049207 */ /* 0x000fea0005000000 */
[----:B------:R-:W-:Y:S02]  /*6090*/  @!P1 IMAD.IADD R0, R3, 0x1, -R4 ;  /* 0x0000000103009824 */ /* 0x000fe400078e0a04 */
[----:B------:R-:W-:Y:S02]  /*60a0*/  @!P1 IMAD.IADD R3, R4, 0x1, -R3 ;  /* 0x0000000104039824 */ /* 0x000fe400078e0a03 */
[----:B------:R-:W-:Y:S02]  /*60b0*/  @!P1 IMAD R77, R0, R10, R77 ;  /* 0x0000000a004d9224 */ /* 0x000fe400078e024d */
[----:B------:R-:W-:Y:S01]  /*60c0*/  @!P1 IMAD R75, R3, R12, R75 ;  /* 0x0000000c034b9224 */ /* 0x000fe200078e024b */
[----:B------:R-:W-:Y:S06]  /*60d0*/  @!P0 BRA `(.L_x_99) ;  /* 0x00000000007c8947 */ /* 0x000fec0003800000 */
[----:B------:R-:W1:Y:S01]  /*60e0*/  LDCU.64 UR8, c[0x4][0x80] ;  /* 0x01001000ff0877ac */ /* 0x000e620008000a00 */
[----:B------:R-:W-:Y:S01]  /*60f0*/  MOV R16, 0x0 ;  /* 0x0000000000107802 */ /* 0x000fe20000000f00 */
[----:B------:R-:W-:Y:S02]  /*6100*/  HFMA2 R12, -RZ, RZ, 0, 5.9604644775390625e-08 ;  /* 0x00000001ff0c7431 */ /* 0x000fe400000001ff */
[----:B------:R-:W-:Y:S01]  /*6110*/  IMAD.MOV.U32 R8, RZ, RZ, 0x70 ;  /* 0x00000070ff087424 */ /* 0x000fe200078e00ff */
[----:B------:R2:W3:Y:S01]  /*6120*/  LDC.64 R14, c[0x4][R16] ;  /* 0x01000000100e7b82 */ /* 0x0004e20000000a00 */
[----:B------:R-:W4:Y:S01]  /*6130*/  LDCU.64 UR6, c[0x4][0x88] ;  /* 0x01001100ff0677ac */ /* 0x000f220008000a00 */
[----:B------:R-:W-:Y:S01]  /*6140*/  IMAD.MOV.U32 R13, RZ, RZ, RZ ;  /* 0x000000ffff0d7224 */ /* 0x000fe200078e00ff */
[----:B------:R-:W2:Y:S01]  /*6150*/  LDCU.64 UR4, c[0x4][0x8] ;  /* 0x01000100ff0477ac */ /* 0x000ea20008000a00 */
[----:B-1----:R-:W-:Y:S01]  /*6160*/  MOV R5, UR9 ;  /* 0x0000000900057c02 */ /* 0x002fe20008000f00 */
[----:B------:R-:W-:Y:S01]  /*6170*/  IMAD.U32 R4, RZ, RZ, UR8 ;  /* 0x00000008ff047e24 */ /* 0x000fe2000f8e00ff */
[----:B----4-:R-:W-:Y:S01]  /*6180*/  MOV R7, UR7 ;  /* 0x0000000700077c02 */ /* 0x010fe20008000f00 */
[----:B------:R-:W-:Y:S01]  /*6190*/  IMAD.U32 R6, RZ, RZ, UR6 ;  /* 0x00000006ff067e24 */ /* 0x000fe2000f8e00ff */
[----:B--2---:R-:W-:Y:S01]  /*61a0*/  MOV R11, UR5 ;  /* 0x00000005000b7c02 */ /* 0x004fe20008000f00 */
[----:B------:R-:W-:Y:S02]  /*61b0*/  IMAD.U32 R10, RZ, RZ, UR4 ;  /* 0x00000004ff0a7e24 */ /* 0x000fe4000f8e00ff */
[----:B------:R-:W-:Y:S07]  /*61c0*/  LEPC R20, `(.L_x_100) ;  /* 0x000000001014794e */ /* 0x000fee0000000000 */
[----:B---3-5:R-:W-:Y:S05]  /*61d0*/  CALL.ABS.NOINC R14 ;  /* 0x000000000e007343 */ /* 0x028fea0003c00000 */
.L_x_100:
[----:B------:R-:W1:Y:S01]  /*61e0*/  LDCU.64 UR8, c[0x4][0x80] ;  /* 0x01001000ff0877ac */ /* 0x000e620008000a00 */
[----:B------:R-:W2:Y:S01]  /*61f0*/  LDC.64 R16, c[0x4][R16] ;  /* 0x0100000010107b82 */ /* 0x000ea20000000a00 */
[----:B------:R-:W-:Y:S02]  /*6200*/  HFMA2 R12, -RZ, RZ, 0, 5.9604644775390625e-08 ;  /* 0x00000001ff0c7431 */ /* 0x000fe400000001ff */
[----:B------:R-:W-:Y:S02]  /*6210*/  IMAD.MOV.U32 R8, RZ, RZ, 0x70 ;  /* 0x00000070ff087424 */ /* 0x000fe400078e00ff */
[----:B------:R-:W-:Y:S01]  /*6220*/  IMAD.MOV.U32 R13, RZ, RZ, RZ ;  /* 0x000000ffff0d7224 */ /* 0x000fe200078e00ff */
[----:B------:R-:W3:Y:S01]  /*6230*/  LDCU.64 UR6, c[0x4][0x88] ;  /* 0x01001100ff0677ac */ /* 0x000ee20008000a00 */
[----:B------:R-:W4:Y:S01]  /*6240*/  LDCU.64 UR4, c[0x4][0x8] ;  /* 0x01000100ff0477ac */ /* 0x000f220008000a00 */
[----:B-1----:R-:W-:Y:S02]  /*6250*/  MOV R4, UR8 ;  /* 0x0000000800047c02 */ /* 0x002fe40008000f00 */
[----:B------:R-:W-:Y:S02]  /*6260*/  MOV R5, UR9 ;  /* 0x0000000900057c02 */ /* 0x000fe40008000f00 */
[----:B---3--:R-:W-:Y:S01]  /*6270*/  MOV R7, UR7 ;  /* 0x0000000700077c02 */ /* 0x008fe20008000f00 */
[----:B------:R-:W-:Y:S01]  /*6280*/  IMAD.U32 R6, RZ, RZ, UR6 ;  /* 0x00000006ff067e24 */ /* 0x000fe2000f8e00ff */
[----:B----4-:R-:W-:Y:S01]  /*6290*/  MOV R11, UR5 ;  /* 0x00000005000b7c02 */ /* 0x010fe20008000f00 */
[----:B------:R-:W-:Y:S02]  /*62a0*/  IMAD.U32 R10, RZ, RZ, UR4 ;  /* 0x00000004ff0a7e24 */ /* 0x000fe4000f8e00ff */
[----:B------:R-:W-:Y:S07]  /*62b0*/  LEPC R20, `(.L_x_99) ;  /* 0x000000001014794e */ /* 0x000fee0000000000 */
[----:B--2---:R-:W-:Y:S05]  /*62c0*/  CALL.ABS.NOINC R16 ;  /* 0x0000000010007343 */ /* 0x004fea0003c00000 */
.L_x_99:
[----:B------:R-:W-:Y:S05]  /*62d0*/  BSYNC.RECONVERGENT B6 ;  /* 0x0000000000067941 */ /* 0x000fea0003800200 */
.L_x_98:
[----:B------:R-:W-:Y:S01]  /*62e0*/  ISETP.NE.U32.AND P4, PT, R146, RZ, PT ;  /* 0x000000ff9200720c */ /* 0x000fe20003f85070 */
[----:B------:R-:W-:Y:S01]  /*62f0*/  UISETP.NE.AND UP2, UPT, UR48, URZ, UPT ;  /* 0x000000ff3000728c */ /* 0x000fe2000bf45270 */
[----:B------:R-:W-:Y:S01]  /*6300*/  ISETP.NE.U32.AND P2, PT, RZ, UR36, PT ;  /* 0x00000024ff007c0c */ /* 0x000fe2000bf45070 */
[----:B------:R-:W-:Y:S01]  /*6310*/  UISETP.NE.U32.AND UP1, UPT, UR38, URZ, UPT ;  /* 0x000000ff2600728c */ /* 0x000fe2000bf25070 */
[----:B------:R-:W-:Y:S01]  /*6320*/  ISETP.NE.AND.EX P4, PT, R147, RZ, PT, P4 ;  /* 0x000000ff9300720c */ /* 0x000fe20003f85340 */
[----:B------:R-:W-:Y:S01]  /*6330*/  UPLOP3.LUT UP0, UPT, UPT, UPT, UPT, 0x40, 0x4 ;  /* 0x000000000004789c */ /* 0x000fe20003f0e870 */
[----:B------:R-:W-:Y:S01]  /*6340*/  ISETP.NE.AND.EX P2, PT, RZ, UR37, PT, P2 ;  /* 0x00000025ff007c0c */ /* 0x000fe2000bf45320 */
[----:B------:R-:W-:Y:S01]  /*6350*/  UISETP.NE.AND.EX UP1, UPT, UR39, URZ, UPT, UP1 ;  /* 0x000000ff2700728c */ /* 0x000fe2000bf25310 */
[----:B------:R-:W-:Y:S04]  /*6360*/  PLOP3.LUT P1, PT, PT, PT, UP2, 0x80, 0x8 ;  /* 0x000000000008781c */ /* 0x000fe80003f2f028 */
[----:B------:R-:W-:Y:S06]  /*6370*/  @UP2 UPLOP3.LUT UP0, UPT, UPT, UPT, UP1, 0x80, 0x8 ;  /* 0x000000000008289c */ /* 0x000fec0003f0f010 */
[----:B------:R-:W-:Y:S01]  /*6380*/  PLOP3.LUT P0, PT, PT, PT, UP0, 0x80, 0x8 ;  /* 0x000000000008781c */ /* 0x000fe20003f0f008 */
[----:B------:R-:W-:Y:S01]  /*6390*/  @!UPT UIADD3 URZ, UPT, UPT, URZ, URZ, URZ ;  /* 0x000000fffffff290 */ /* 0x000fe2000fffe0ff */
[----:B------:R-:W-:Y:S11]  /*63a0*/  BRA.U !UP1, `(.L_x_101) ;  /* 0x0000000109387547 */ /* 0x000ff6000b800000 */
[----:B------:R-:W-:Y:S01]  /*63b0*/  UISETP.NE.U32.AND UP0, UPT, UR36, URZ, UPT ;  /* 0x000000ff2400728c */ /* 0x000fe2000bf05070 */
[----:B------:R-:W-:Y:S02]  /*63c0*/  HFMA2 R0, -RZ, RZ, 0, 5.9604644775390625e-08 ;  /* 0x00000001ff007431 */ /* 0x000fe400000001ff */
[----:B------:R-:W-:Y:S01]  /*63d0*/  IMAD.MOV.U32 R151, RZ, RZ, 0x1 ;  /* 0x00000001ff977424 */ /* 0x000fe200078e00ff */
[----:B------:R-:W-:Y:S06]  /*63e0*/  UISETP.NE.AND.EX UP0, UPT, UR37, URZ, UPT, UP0 ;  /* 0x000000ff2500728c */ /* 0x000fec000bf05300 */
[----:B------:R-:W-:Y:S05]  /*63f0*/  PLOP3.LUT P3, PT, PT, PT, UP0, 0x80, 0x8 ;  /* 0x000000000008781c */ /* 0x000fea0003f6f008 */
[----:B------:R-:W1:Y:S01]  /*6400*/  @UP0 LDCU.64 UR6, c[0x0][0xc88] ;  /* 0x00019100ff0607ac */ /* 0x000e620008000a00 */
[----:B------:R-:W-:Y:S07]  /*6410*/  @UP0 UIMAD UR4, UR44, UR38, URZ ;  /* 0x000000262c0402a4 */ /* 0x000fee000f8e02ff */
[----:B------:R-:W-:Y:S01]  /*6420*/  @!P3 PRMT R151, R0, 0x7610, R151 ;  /* 0x000076100097b816 */ /* 0x000fe20000000097 */
[----:B-1----:R-:W-:Y:S03]  /*6430*/  @UP0 UIMAD.WIDE UR6, UR4, 0x4, UR6 ;  /* 0x00000004040608a5 */ /* 0x002fe6000f8e0206 */
[----:B------:R-:W1:Y:S03]  /*6440*/  @!UP0 LDCU UR4, c[0x0][0xc80] ;  /* 0x00019000ff0487ac */ /* 0x000e660008000800 */
[----:B------:R-:W-:Y:S01]  /*6450*/  IMAD.U32 R4, RZ, RZ, UR6 ;  /* 0x00000006ff047e24 */ /* 0x000fe2000f8e00ff */
[----:B------:R-:W-:Y:S05]  /*6460*/  MOV R5, UR7 ;  /* 0x0000000700057c02 */ /* 0x000fea0008000f00 */
[----:B-----5:R2:W5:Y:S02]  /*6470*/  @P3 LDG.E R83, desc[UR46][R4.64] ;  /* 0x0000002e04533981 */ /* 0x020564000c1e1900 */
[----:B-12---:R-:W-:Y:S02]  /*6480*/  @!P3 IMAD.U32 R83, RZ, RZ, UR4 ;  /* 0x00000004ff53be24 */ /* 0x006fe4000f8e00ff */
.L_x_101:
[----:B------:R-:W-:Y:S05]  /*6490*/  @!P4 BRA `(.L_x_102) ;  /* 0x000000000020c947 */ /* 0x000fea0003800000 */
[----:B------:R-:W-:Y:S04]  /*64a0*/  ISETP.NE.U32.AND P3, PT, R144, RZ, PT ;  /* 0x000000ff9000720c */ /* 0x000fe80003f65070 */
[----:B------:R-:W-:Y:S11]  /*64b0*/  ISETP.NE.AND.EX P3, PT, R145, RZ, PT, P3 ;  /* 0x000000ff9100720c */ /* 0x000ff60003f65330 */
[----:B------:R-:W-:Y:S02]  /*64c0*/  @!UPT UIADD3 URZ, UPT, UPT, URZ, URZ, URZ ;  /* 0x000000fffffff290 */ /* 0x000fe4000fffe0ff */
[----:B------:R-:W1:Y:S01]  /*64d0*/  @P3 LDC.64 R4, c[0x0][0xca8] ;  /* 0x00032a00ff043b82 */ /* 0x000e620000000a00 */
[----:B------:R-:W-:Y:S04]  /*64e0*/  @P3 IMAD R0, R146, UR44, RZ ;  /* 0x0000002c92003c24 */ /* 0x000fe8000f8e02ff */
[----:B-1----:R-:W-:Y:S05]  /*64f0*/  @P3 IMAD.WIDE R4, R0, 0x4, R4 ;  /* 0x0000000400043825 */ /* 0x002fea00078e0204 */
[----:B-----5:R1:W5:Y:S02]  /*6500*/  @P3 LDG.E R76, desc[UR46][R4.64] ;  /* 0x0000002e044c3981 */ /* 0x020364000c1e1900 */
[----:B-1----:R-:W2:Y:S02]  /*6510*/  @!P3 LDC R76, c[0x0][0xca0] ;  /* 0x00032800ff4cbb82 */ /* 0x002ea40000000800 */
.L_x_102:
[----:B-----5:R-:W-:Y:S01]  /*6520*/  FSETP.NEU.AND P3, PT, R83, RZ, PT ;  /* 0x000000ff5300720b */ /* 0x020fe20003f6d000 */
[----:B------:R-:W-:Y:S01]  /*6530*/  IMAD.SHL.U32 R178, R156, 0x2, RZ ;  /* 0x000000029cb27824 */ /* 0x000fe200078e00ff */
[----:B------:R-:W-:Y:S01]  /*6540*/  SEL R5, RZ, 0xffffffff, P2 ;  /* 0xffffffffff057807 */ /* 0x000fe20001000000 */
[----:B------:R-:W-:Y:S01]  /*6550*/  IMAD.SHL.U32 R86, R163, 0x10, RZ ;  /* 0x00000010a3567824 */ /* 0x000fe200078e00ff */
[----:B------:R-:W-:Y:S01]  /*6560*/  @P1 LOP3.LUT P2, RZ, R151, 0xff, RZ, 0xc0, !PT ;  /* 0x000000ff97ff1812 */ /* 0x000fe2000784c0ff */
[----:B------:R-:W-:Y:S01]  /*6570*/  VIADD R177, R178, UR49 ;  /* 0x00000031b2b17c36 */ /* 0x000fe20008000000 */
[----:B------:R-:W-:Y:S01]  /*6580*/  @P1 SEL R0, RZ, 0xffffffff, P3 ;  /* 0xffffffffff001807 */ /* 0x000fe20001800000 */
[----:B------:R-:W-:Y:S01]  /*6590*/  IMAD.MOV.U32 R106, RZ, RZ, -0x10 ;  /* 0xfffffff0ff6a7424 */ /* 0x000fe200078e00ff */
[----:B------:R-:W-:Y:S01]  /*65a0*/  LOP3.LUT R162, R162, 0x1, RZ, 0x3c, !PT ;  /* 0x00000001a2a27812 */ /* 0x000fe200078e3cff */
[----:B------:R-:W-:Y:S01]  /*65b0*/  IMAD.SHL.U32 R104, R164, 0x10, RZ ;  /* 0x00000010a4687824 */ /* 0x000fe200078e00ff */
[----:B------:R-:W-:Y:S01]  /*65c0*/  @P0 SEL R0, R5, R0, !P2 ;  /* 0x0000000005000207 */ /* 0x000fe20005000000 */
[----:B------:R-:W-:Y:S01]  /*65d0*/  IMAD.IADD R173, R177, 0x1, R86 ;  /* 0x00000001b1ad7824 */ /* 0x000fe200078e0256 */
[----:B------:R-:W-:Y:S01]  /*65e0*/  SHF.L.U32 R3, R79, 0x1f, RZ ;  /* 0x0000001f4f037819 */ /* 0x000fe200000006ff */
[----:B------:R-:W-:Y:S01]  /*65f0*/  IMAD.IADD R176, R177, 0x1, R104 ;  /* 0x00000001b1b07824 */ /* 0x000fe200078e0268 */
[----:B------:R-:W-:Y:S01]  /*6600*/  @P1 LOP3.LUT R0, R0, 0x1, RZ, 0xc0, !PT ;  /* 0x0000000100001812 */ /* 0x000fe200078ec0ff */
[--C-:B------:R-:W-:Y:S01]  /*6610*/  IMAD.IADD R171, R104, 0x1, R173.reuse ;  /* 0x0000000168ab7824 */ /* 0x100fe200078e02ad */
[----:B------:R-:W-:Y:S01]  /*6620*/  PLOP3.LUT P0, PT, PT, PT, UP1, 0x80, 0x8 ;  /* 0x000000000008781c */ /* 0x000fe20003f0f018 */
[----:B------:R-:W-:Y:S01]  /*6630*/  BSSY B1, `(.L_x_103) ;  /* 0x000004b000017945 */ /* 0x000fe20003800000 */
[----:B------:R-:W-:Y:S01]  /*6640*/  ISETP.NE.U32.OR P4, PT, R0, 0x1, !P1 ;  /* 0x000000010000780c */ /* 0x000fe20004f85470 */
[----:B------:R-:W-:Y:S01]  /*6650*/  IMAD.MOV.U32 R107, RZ, RZ, 0x1 ;  /* 0x00000001ff6b7424 */ /* 0x000fe200078e00ff */
[----:B------:R-:W-:Y:S01]  /*6660*/  SEL R0, RZ, 0xffffffff, P3 ;  /* 0xffffffffff007807 */ /* 0x000fe20001800000 */
[----:B------:R-:W-:Y:S01]  /*6670*/  IMAD R78, R79, 0xc0, R2 ;  /* 0x000000c04f4e7824 */ /* 0x000fe200078e0202 */
[----:B------:R-:W-:Y:S01]  /*6680*/  LOP3.LUT P3, R167, R151, 0xff, RZ, 0xc0, !PT ;  /* 0x000000ff97a77812 */ /* 0x000fe2000786c0ff */
[----:B------:R-:W-:Y:S01]  /*6690*/  IMAD.MOV.U32 R105, RZ, RZ, RZ ;  /* 0x000000ffff697224 */ /* 0x000fe200078e00ff */
[----:B------:R-:W-:Y:S02]  /*66a0*/  P2R R174, PR, RZ, 0x10 ;  /* 0x00000010ffae7803 */ /* 0x000fe40000000000 */
[----:B------:R-:W-:Y:S02]  /*66b0*/  CS2R R142, SRZ ;  /* 0x00000000008e7805 */ /* 0x000fe4000001ff00 */
[----:B------:R-:W-:Y:S02]  /*66c0*/  CS2R R140, SRZ ;  /* 0x00000000008c7805 */ /* 0x000fe4000001ff00 */
[----:B------:R-:W-:Y:S02]  /*66d0*/  CS2R R134, SRZ ;  /* 0x0000000000867805 */ /* 0x000fe4000001ff00 */
[----:B------:R-:W-:Y:S02]  /*66e0*/  CS2R R132, SRZ ;  /* 0x0000000000847805 */ /* 0x000fe4000001ff00 */
[----:B------:R-:W-:Y:S02]  /*66f0*/  @P0 SEL R0, R5, R0, !P3 ;  /* 0x0000000005000207 */ /* 0x000fe40005800000 */
[----:B------:R-:W-:Y:S02]  /*6700*/  CS2R R126, SRZ ;  /* 0x00000000007e7805 */ /* 0x000fe4000001ff00 */
[----:B------:R-:W-:Y:S02]  /*6710*/  @P4 SHF.L.U32 R4, R162, 0x1f, RZ ;  /* 0x0000001fa2044819 */ /* 0x000fe400000006ff */
[----:B------:R-:W-:Y:S02]  /*6720*/  CS2R R124, SRZ ;  /* 0x00000000007c7805 */ /* 0x000fe4000001ff00 */
[----:B------:R-:W-:Y:S02]  /*6730*/  LOP3.LUT R0, R0, 0x1, RZ, 0xc0, !PT ;  /* 0x0000000100007812 */ /* 0x000fe400078ec0ff */
[----:B------:R-:W-:Y:S01]  /*6740*/  CS2R R118, SRZ ;  /* 0x0000000000767805 */ /* 0x000fe2000001ff00 */
[----:B------:R-:W1:Y:S01]  /*6750*/  @P4 SYNCS.PHASECHK.TRANS64.TRYWAIT P2, [UR49+0x60], R4 ;  /* 0x00006004ff0045a7 */ /* 0x000e620008041131 */
[----:B------:R-:W-:Y:S02]  /*6760*/  ISETP.NE.AND P0, PT, R79, RZ, PT ;  /* 0x000000ff4f00720c */ /* 0x000fe40003f05270 */
[----:B------:R-:W-:Y:S02]  /*6770*/  CS2R R116, SRZ ;  /* 0x0000000000747805 */ /* 0x000fe4000001ff00 */
[----:B------:R-:W-:Y:S02]  /*6780*/  ISETP.NE.U32.AND P3, PT, R0, 0x1, PT ;  /* 0x000000010000780c */ /* 0x000fe40003f65070 */
[----:B------:R-:W-:Y:S02]  /*6790*/  CS2R R110, SRZ ;  /* 0x00000000006e7805 */ /* 0x000fe4000001ff00 */
[----:B------:R-:W-:Y:S02]  /*67a0*/  CS2R R108, SRZ ;  /* 0x00000000006c7805 */ /* 0x000fe4000001ff00 */
[----:B------:R-:W-:Y:S02]  /*67b0*/  CS2R R102, SRZ ;  /* 0x0000000000667805 */ /* 0x000fe4000001ff00 */
[----:B------:R-:W-:Y:S02]  /*67c0*/  P2R R112, PR, RZ, 0x8 ;  /* 0x00000008ff707803 */ /* 0x000fe40000000000 */
[----:B------:R-:W-:Y:S02]  /*67d0*/  CS2R R100, SRZ ;  /* 0x0000000000647805 */ /* 0x000fe4000001ff00 */
[----:B------:R-:W-:Y:S02]  /*67e0*/  ISETP.NE.U32.AND P3, PT, R157, 0x1, PT ;  /* 0x000000019d00780c */ /* 0x000fe40003f65070 */
[----:B------:R-:W-:Y:S02]  /*67f0*/  CS2R R94, SRZ ;  /* 0x00000000005e7805 */ /* 0x000fe4000001ff00 */
[----:B------:R-:W-:Y:S02]  /*6800*/  CS2R R92, SRZ ;  /* 0x00000000005c7805 */ /* 0x000fe4000001ff00 */
[----:B------:R-:W-:Y:S02]  /*6810*/  CS2R R90, SRZ ;  /* 0x00000000005a7805 */ /* 0x000fe4000001ff00 */
[----:B------:R-:W-:Y:S02]  /*6820*/  SEL R106, R106, 0x10, !P3 ;  /* 0x000000106a6a7807 */ /* 0x000fe40005800000 */
[----:B------:R-:W-:Y:S02]  /*6830*/  CS2R R88, SRZ ;  /* 0x0000000000587805 */ /* 0x000fe4000001ff00 */
[----:B------:R-:W-:Y:S01]  /*6840*/  SEL R81, RZ, 0xc0, P0 ;  /* 0x000000c0ff517807 */ /* 0x000fe20000000000 */
[----:B------:R3:W4:Y:S01]  /*6850*/  SYNCS.PHASECHK.TRANS64.TRYWAIT P1, [UR49+0xd0], R3 ;  /* 0x0000d003ff0075a7 */ /* 0x0007220008021131 */
[----:B------:R-:W-:Y:S02]  /*6860*/  IMAD.IADD R177, R177, 0x1, R106 ;  /* 0x00000001b1b17824 */ /* 0x000fe400078e026a */
[C---:B------:R-:W-:Y:S02]  /*6870*/  IMAD.IADD R175, R106.reuse, 0x1, R176 ;  /* 0x000000016aaf7824 */ /* 0x040fe400078e02b0 */
[C---:B------:R-:W-:Y:S02]  /*6880*/  IMAD.IADD R172, R106.reuse, 0x1, R173 ;  /* 0x000000016aac7824 */ /* 0x040fe400078e02ad */
[----:B------:R-:W-:Y:S01]  /*6890*/  IMAD.IADD R170, R106, 0x1, R171 ;  /* 0x000000016aaa7824 */ /* 0x000fe200078e02ab */
[----:B-1----:R-:W-:Y:S01]  /*68a0*/  @P4 SEL R107, RZ, 0x1, !P2 ;  /* 0x00000001ff6b4807 */ /* 0x002fe20005000000 */
[----:B---3--:R-:W-:Y:S06]  /*68b0*/  @!P4 BRA `(.L_x_104) ;  /* 0x000000000088c947 */ /* 0x008fec0003800000 */
[----:B------:R-:W-:Y:S01]  /*68c0*/  IMAD.MOV.U32 R143, RZ, RZ, RZ ;  /* 0x000000ffff8f7224 */ /* 0x000fe200078e00ff */
[----:B------:R-:W-:Y:S01]  /*68d0*/  ISETP.NE.AND P0, PT, R107, RZ, PT ;  /* 0x000000ff6b00720c */ /* 0x000fe20003f05270 */
[----:B------:R-:W-:Y:S01]  /*68e0*/  BSSY B0, `(.L_x_105) ;  /* 0x0000014000007945 */ /* 0x000fe20003800000 */
[----:B------:R-:W-:Y:S02]  /*68f0*/  CS2R R90, SRZ ;  /* 0x00000000005a7805 */ /* 0x000fe4000001ff00 */
        /* <DEDUP_REMOVED lines=13> */
[----:B------:R-:W-:Y:S01]  /*69d0*/  CS2R R140, SRZ ;  /* 0x00000000008c7805 */ /* 0x000fe2000001ff00 */
[----:B------:R-:W-:Y:S06]  /*69e0*/  @P0 BRA `(.L_x_106) ;  /* 0x00000000000c0947 */ /* 0x000fec0003800000 */
[----:B------:R-:W-:Y:S04]  /*69f0*/  SHF.L.U32 R5, R162, 0x1f, RZ ;  /* 0x0000001fa2057819 */ /* 0x000fe800000006ff */
[----:B------:R-:W1:Y:S02]  /*6a00*/  SYNCS.PHASECHK.TRANS64.TRYWAIT P0, [UR49+0x60], R5 ;  /* 0x00006005ff0075a7 */ /* 0x000e640008001131 */
[----:B-1----:R-:W-:Y:S05]  /*6a10*/  @!P0 BRA `(.L_x_107) ;  /* 0x0000005c003c8947 */ /* 0x002fea0003800000 */
.L_x_106:
[----:B------:R-:W-:Y:S05]  /*6a20*/  BSYNC B0 ;  /* 0x0000000000007941 */ /* 0x000fea0003800000 */
.L_x_105:
[----:B------:R-:W-:Y:S01]  /*6a30*/  ISETP.NE.AND P0, PT, R112, RZ, PT ;  /* 0x000000ff7000720c */ /* 0x000fe20003f05270 */
[----:B------:R-:W-:Y:S11]  /*6a40*/  HFMA2 R105, -RZ, RZ, 0, 5.9604644775390625e-08 ;  /* 0x00000001ff697431 */ /* 0x000ff600000001ff */
[----:B------:R-:W-:Y:S01]  /*6a50*/  @!UPT UIADD3 URZ, UPT, UPT, URZ, URZ, URZ ;  /* 0x000000fffffff290 */ /* 0x000fe2000fffe0ff */
[----:B------:R3:W1:Y:S04]  /*6a60*/  @P0 LDS.128 R88, [R178+UR49+0x400] ;  /* 0x00040031b2580984 */ /* 0x0006680008000c00 */
[----:B------:R3:W1:Y:S04]  /*6a70*/  @P0 LDS.128 R92, [R177+0x400] ;  /* 0x00040000b15c0984 */ /* 0x0006680000000c00 */
[----:B------:R3:W1:Y:S04]  /*6a80*/  @P0 LDS.128 R100, [R176+0x400] ;  /* 0x00040000b0640984 */ /* 0x0006680000000c00 */
[----:B------:R3:W1:Y:S04]  /*6a90*/  @P0 LDS.128 R108, [R175+0x400] ;  /* 0x00040000af6c0984 */ /* 0x0006680000000c00 */
[----:B------:R3:W1:Y:S04]  /*6aa0*/  @P0 LDS.128 R116, [R173+0x400] ;  /* 0x00040000ad740984 */ /* 0x0006680000000c00 */
[----:B------:R3:W1:Y:S04]  /*6ab0*/  @P0 LDS.128 R124, [R172+0x400] ;  /* 0x00040000ac7c0984 */ /* 0x0006680000000c00 */
[----:B------:R3:W1:Y:S04]  /*6ac0*/  @P0 LDS.128 R132, [R171+0x400] ;  /* 0x00040000ab840984 */ /* 0x0006680000000c00 */
[----:B------:R3:W1:Y:S02]  /*6ad0*/  @P0 LDS.128 R140, [R170+0x400] ;  /* 0x00040000aa8c0984 */ /* 0x0006640000000c00 */
.L_x_104:
[----:B------:R-:W-:Y:S05]  /*6ae0*/  BSYNC B1 ;  /* 0x0000000000017941 */ /* 0x000fea0003800000 */
.L_x_103:
[----:B------:R-:W-:Y:S05]  /*6af0*/  IMAD.IADD R64, R78, 0x1, R81 ;  /* 0x000000014e407824 */ /* 0x000fea00078e0251 */
[----:B-1----:R-:W-:Y:S04]  /*6b00*/  SHF.R.U32.HI R5, RZ, 0x15, R64 ;  /* 0x00000015ff057819 */ /* 0x002fe80000011640 */
[----:B------:R-:W-:Y:S01]  /*6b10*/  LOP3.LUT P0, RZ, R5, 0x3, R158, 0x48, !PT ;  /* 0x0000000305ff7812 */ /* 0x000fe2000780489e */
[----:B------:R-:W-:Y:S01]  /*6b20*/  @!UPT UIADD3 URZ, UPT, UPT, URZ, URZ, URZ ;  /* 0x000000fffffff290 */ /* 0x000fe2000fffe0ff */
[----:B----4-:R-:W-:Y:S11]  /*6b30*/  @P1 BRA `(.L_x_108) ;  /* 0x0000000000081947 */ /* 0x010ff60003800000 */
[----:B------:R-:W1:Y:S02]  /*6b40*/  SYNCS.PHASECHK.TRANS64.TRYWAIT P1, [UR49+0xd0], R3 ;  /* 0x0000d003ff0075a7 */ /* 0x000e640008021131 */
[----:B-1----:R-:W-:Y:S05]  /*6b50*/  @!P1 BRA `(.L_x_109) ;  /* 0x0000005c00049947 */ /* 0x002fea0003800000 */
.L_x_108:
[----:B------:R-:W-:Y:S05]  /*6b60*/  @!P0 BRA `(.L_x_110) ;  /* 0x0000000000408947 */ /* 0x000fea0003800000 */
[----:B------:R-:W4:Y:S01]  /*6b70*/  LDCU.64 UR8, c[0x4][0x70] ;  /* 0x01000e00ff0877ac */ /* 0x000f220008000a00 */
[----:B------:R-:W-:Y:S01]  /*6b80*/  MOV R15, 0x0 ;  /* 0x00000000000f7802 */ /* 0x000fe20000000f00 */
[----:B------:R-:W-:Y:S02]  /*6b90*/  HFMA2 R12, -RZ, RZ, 0, 5.9604644775390625e-08 ;  /* 0x00000001ff0c7431 */ /* 0x000fe400000001ff */
[----:B------:R-:W-:Y:S02]  /*6ba0*/  IMAD.MOV.U32 R8, RZ, RZ, 0x192 ;  /* 0x00000192ff087424 */ /* 0x000fe400078e00ff */
[----:B------:R-:W-:Y:S01]  /*6bb0*/  IMAD.MOV.U32 R13, RZ, RZ, RZ ;  /* 0x000000ffff0d7224 */ /* 0x000fe200078e00ff */
[----:B------:R-:W5:Y:S01]  /*6bc0*/  LDCU.64 UR6, c[0x4][0x78] ;  /* 0x01000f00ff0677ac */ /* 0x000f620008000a00 */
[----:B------:R-:W1:Y:S01]  /*6bd0*/  LDC.64 R14, c[0x4][R15] ;  /* 0x010000000f0e7b82 */ /* 0x000e620000000a00 */
[----:B------:R-:W2:Y:S01]  /*6be0*/  LDCU.64 UR4, c[0x4][0x10] ;  /* 0x01000200ff0477ac */ /* 0x000ea20008000a00 */
[----:B----4-:R-:W-:Y:S01]  /*6bf0*/  MOV R5, UR9 ;  /* 0x0000000900057c02 */ /* 0x010fe20008000f00 */
[----:B------:R-:W-:Y:S01]  /*6c00*/  IMAD.U32 R4, RZ, RZ, UR8 ;  /* 0x00000008ff047e24 */ /* 0x000fe2000f8e00ff */
[----:B-----5:R-:W-:Y:S01]  /*6c10*/  MOV R7, UR7 ;  /* 0x0000000700077c02 */ /* 0x020fe20008000f00 */
[----:B------:R-:W-:Y:S01]  /*6c20*/  IMAD.U32 R6, RZ, RZ, UR6 ;  /* 0x00000006ff067e24 */ /* 0x000fe2000f8e00ff */
[----:B--2---:R-:W-:Y:S01]  /*6c30*/  MOV R11, UR5 ;  /* 0x00000005000b7c02 */ /* 0x004fe20008000f00 */
[----:B------:R-:W-:Y:S02]  /*6c40*/  IMAD.U32 R10, RZ, RZ, UR4 ;  /* 0x00000004ff0a7e24 */ /* 0x000fe4000f8e00ff */
[----:B------:R-:W-:Y:S07]  /*6c50*/  LEPC R20, `(.L_x_110) ;  /* 0x000000001014794e */ /* 0x000fee0000000000 */
[----:B-1-3--:R-:W-:Y:S05]  /*6c60*/  CALL.ABS.NOINC R14 ;  /* 0x000000000e007343 */ /* 0x00afea0003c00000 */
.L_x_110:
[----:B------:R-:W-:Y:S01]  /*6c70*/  SHF.L.U32 R80, R88, 0x10, RZ ;  /* 0x0000001058507819 */ /* 0x000fe200000006ff */
[----:B------:R-:W-:Y:S05]  /*6c80*/  WARPSYNC.ALL ;  /* 0x0000000000007948 */ /* 0x000fea0003800000 */
[----:B------:R-:W-:Y:S01]  /*6c90*/  R2UR UR4, R64 ;  /* 0x00000000400472ca */ /* 0x000fe200000e0000 */
[----:B------:R-:W-:Y:S01]  /*6ca0*/  UIADD3 UR5, UPT, UPT, UR49, 0xd8, URZ ;  /* 0x000000d831057890 */ /* 0x000fe2000fffe0ff */
[----:B------:R-:W-:Y:S01]  /*6cb0*/  LOP3.LUT R82, R88, 0xffff0000, RZ, 0xc0, !PT ;  /* 0xffff000058527812 */ /* 0x000fe200078ec0ff */
[----:B------:R-:W-:Y:S01]  /*6cc0*/  BSSY.RECONVERGENT B0, `(.L_x_111) ;  /* 0x0000100000007945 */ /* 0x000fe20003800200 */
[----:B------:R-:W-:Y:S01]  /*6cd0*/  SHF.L.U32 R85, R89, 0x10, RZ ;  /* 0x0000001059557819 */ /* 0x000fe200000006ff */
[----:B------:R-:W-:Y:S01]  /*6ce0*/  UPRMT UR5, UR45, 0x654, UR5 ;  /* 0x000006542d057896 */ /* 0x000fe20008000005 */
[----:B------:R-:W-:Y:S02]  /*6cf0*/  SHF.L.U32 R87, R92, 0x10, RZ ;  /* 0x000000105c577819 */ /* 0x000fe400000006ff */
[----:B------:R-:W-:Y:S02]  /*6d00*/  LOP3.LUT R84, R103, 0xffff0000, RZ, 0xc0, !PT ;  /* 0xffff000067547812 */ /* 0x000fe400078ec0ff */
[----:B------:R-:W-:Y:S03]  /*6d10*/  ISETP.NE.AND P0, PT, R165, RZ, PT ;  /* 0x000000ffa500720c */ /* 0x000fe60003f05270 */
[----:B------:R-:W4:Y:S01]  /*6d20*/  LDTM.x64 R4, tmem[UR4] ;  /* 0x00000004000479ee */ /* 0x000f220008340000 */
[----:B------:R-:W-:Y:S01]  /*6d30*/  NOP ;  /* 0x0000000000007918 */ /* 0x000fe20000000000 */
[----:B----4-:R-:W-:Y:S01]  /*6d40*/  SYNCS.ARRIVE.TRANS64.RED.A1T0 RZ, [UR5], RZ ;  /* 0x000000ffffff79a7 */ /* 0x010fe20008100405 */
[C---:B-12---:R-:W-:Y:S01]  /*6d50*/  FMUL R0, R76.reuse, R4 ;  /* 0x000000044c007220 */ /* 0x046fe20000400000 */
[C---:B------:R-:W-:Y:S01]  /*6d60*/  FMUL R3, R76.reuse, R5 ;  /* 0x000000054c037220 */ /* 0x040fe20000400000 */
[C---:B------:R-:W-:Y:S01]  /*6d70*/  FMUL R6, R76.reuse, R6 ;  /* 0x000000064c067220 */ /* 0x040fe20000400000 */
[----:B------:R-:W-:Y:S01]  /*6d80*/  FMUL R7, R76, R7 ;  /* 0x000000074c077220 */ /* 0x000fe20000400000 */
[----:B------:R-:W-:Y:S01]  /*6d90*/  FFMA R0, R83, R80, R0 ;  /* 0x0000005053007223 */ /* 0x000fe20000000000 */
[----:B------:R-:W-:Y:S01]  /*6da0*/  LOP3.LUT R80, R89, 0xffff0000, RZ, 0xc0, !PT ;  /* 0xffff000059507812 */ /* 0x000fe200078ec0ff */
[C---:B------:R-:W-:Y:S01]  /*6db0*/  FFMA R3, R83.reuse, R82, R3 ;  /* 0x0000005253037223 */ /* 0x040fe20000000003 */
[C---:B------:R-:W-:Y:S01]  /*6dc0*/  SHF.L.U32 R82, R90.reuse, 0x10, RZ ;  /* 0x000000105a527819 */ /* 0x040fe200000006ff */
[----:B------:R-:W-:Y:S01]  /*6dd0*/  FFMA R6, R83, R85, R6 ;  /* 0x0000005553067223 */ /* 0x000fe20000000006 */
[----:B------:R-:W-:Y:S01]  /*6de0*/  SHF.L.U32 R85, R91, 0x10, RZ ;  /* 0x000000105b557819 */ /* 0x000fe200000006ff */
[----:B------:R-:W-:Y:S01]  /*6df0*/  FFMA R7, R83, R80, R7 ;  /* 0x0000005053077223 */ /* 0x000fe20000000007 */
[----:B------:R-:W-:Y:S01]  /*6e00*/  LOP3.LUT R80, R90, 0xffff0000, RZ, 0xc0, !PT ;  /* 0xffff00005a507812 */ /* 0x000fe200078ec0ff */
[C---:B------:R-:W-:Y:S01]  /*6e10*/  FMUL R4, R76.reuse, R8 ;  /* 0x000000084c047220 */ /* 0x040fe20000400000 */
[----:B------:R-:W-:Y:S01]  /*6e20*/  F2FP.BF16.F32.PACK_AB R96, R3, R0 ;  /* 0x000000000360723e */ /* 0x000fe200000010ff */
[C---:B------:R-:W-:Y:S01]  /*6e30*/  FMUL R5, R76.reuse, R9 ;  /* 0x000000094c057220 */ /* 0x040fe20000400000 */
[----:B------:R-:W-:Y:S01]  /*6e40*/  F2FP.BF16.F32.PACK_AB R97, R7, R6 ;  /* 0x000000060761723e */ /* 0x000fe200000010ff */
[----:B------:R-:W-:Y:S01]  /*6e50*/  FFMA R4, R83, R82, R4 ;  /* 0x0000005253047223 */ /* 0x000fe20000000004 */
[----:B------:R-:W-:Y:S01]  /*6e60*/  LOP3.LUT R82, R91, 0xffff0000, RZ, 0xc0, !PT ;  /* 0xffff00005b527812 */ /* 0x000fe200078ec0ff */
[----:B------:R-:W-:Y:S01]  /*6e70*/  FMUL R10, R76, R10 ;  /* 0x0000000a4c0a7220 */ /* 0x000fe20000400000 */
[----:B------:R-:W-:Y:S01]  /*6e80*/  FFMA R5, R83, R80, R5 ;  /* 0x0000005053057223 */ /* 0x000fe20000000005 */
[----:B------:R-:W-:Y:S01]  /*6e90*/  LOP3.LUT R80, R92, 0xffff0000, RZ, 0xc0, !PT ;  /* 0xffff00005c507812 */ /* 0x000fe200078ec0ff */
[C---:B------:R-:W-:Y:S01]  /*6ea0*/  FMUL R11, R76.reuse, R11 ;  /* 0x0000000b4c0b7220 */ /* 0x040fe20000400000 */
[C---:B------:R-:W-:Y:S01]  /*6eb0*/  FMUL R8, R76.reuse, R12 ;  /* 0x0000000c4c087220 */ /* 0x040fe20000400000 */
[----:B------:R-:W-:Y:S01]  /*6ec0*/  FMUL R9, R76, R13 ;  /* 0x0000000d4c097220 */ /* 0x000fe20000400000 */
[----:B------:R-:W-:Y:S01]  /*6ed0*/  F2FP.BF16.F32.PACK_AB R98, R5, R4 ;  /* 0x000000040562723e */ /* 0x000fe200000010ff */
[C---:B------:R-:W-:Y:S01]  /*6ee0*/  FFMA R10, R83.reuse, R85, R10 ;  /* 0x00000055530a7223 */ /* 0x040fe2000000000a */
[----:B------:R-:W-:Y:S01]  /*6ef0*/  SHF.L.U32 R85, R94, 0x10, RZ ;  /* 0x000000105e557819 */ /* 0x000fe200000006ff */
[----:B------:R-:W-:Y:S01]  /*6f00*/  FFMA R11, R83, R82, R11 ;  /* 0x00000052530b7223 */ /* 0x000fe2000000000b */
[----:B------:R-:W-:Y:S01]  /*6f10*/  SHF.L.U32 R82, R93, 0x10, RZ ;  /* 0x000000105d527819 */ /* 0x000fe200000006ff */
[----:B------:R-:W-:Y:S01]  /*6f20*/  FFMA R8, R83, R87, R8 ;  /* 0x0000005753087223 */ /* 0x000fe20000000008 */
[----:B------:R-:W-:Y:S01]  /*6f30*/  SHF.L.U32 R87, R95, 0x10, RZ ;  /* 0x000000105f577819 */ /* 0x000fe200000006ff */
[----:B------:R-:W-:Y:S01]  /*6f40*/  FFMA R9, R83, R80, R9 ;  /* 0x0000005053097223 */ /* 0x000fe20000000009 */
[----:B------:R-:W-:Y:S01]  /*6f50*/  LOP3.LUT R80, R93, 0xffff0000, RZ, 0xc0, !PT ;  /* 0xffff00005d507812 */ /* 0x000fe200078ec0ff */
[C---:B------:R-:W-:Y:S01]  /*6f60*/  FMUL R14, R76.reuse, R14 ;  /* 0x0000000e4c0e7220 */ /* 0x040fe20000400000 */
[----:B------:R-:W-:Y:S01]  /*6f70*/  F2FP.BF16.F32.PACK_AB R99, R11, R10 ;  /* 0x0000000a0b63723e */ /* 0x000fe200000010ff */
[----:B------:R-:W-:Y:S01]  /*6f80*/  FMUL R15, R76, R15 ;  /* 0x0000000f4c0f7220 */ /* 0x000fe20000400000 */
[----:B------:R-:W-:Y:S01]  /*6f90*/  F2FP.BF16.F32.PACK_AB R120, R9, R8 ;  /* 0x000000080978723e */ /* 0x000fe200000010ff */
[C---:B------:R-:W-:Y:S01]  /*6fa0*/  FFMA R14, R83.reuse, R82, R14 ;  /* 0x00000052530e7223 */ /* 0x040fe2000000000e */
[----:B------:R-:W-:Y:S01]  /*6fb0*/  LOP3.LUT R82, R94, 0xffff0000, RZ, 0xc0, !PT ;  /* 0xffff00005e527812 */ /* 0x000fe200078ec0ff */
[C---:B------:R-:W-:Y:S01]  /*6fc0*/  FMUL R12, R76.reuse, R16 ;  /* 0x000000104c0c7220 */ /* 0x040fe20000400000 */
        /* <DEDUP_REMOVED lines=8> */
[C---:B------:R-:W-:Y:S01]  /*7050*/  FFMA R13, R83.reuse, R82, R13 ;  /* 0x00000052530d7223 */ /* 0x040fe2000000000d */
[C---:B------:R-:W-:Y:S01]  /*7060*/  LOP3.LUT R82, R100.reuse, 0xffff0000, RZ, 0xc0, !PT ;  /* 0xffff000064527812 */ /* 0x040fe200078ec0ff */
[----:B------:R-:W-:Y:S01]  /*7070*/  FFMA R18, R83, R87, R18 ;  /* 0x0000005753127223 */ /* 0x000fe20000000012 */
[----:B------:R-:W-:Y:S01]  /*7080*/  SHF.L.U32 R87, R103, 0x10, RZ ;  /* 0x0000001067577819 */ /* 0x000fe200000006ff */
[----:B------:R-:W-:Y:S01]  /*7090*/  FFMA R19, R83, R80, R19 ;  /* 0x0000005053137223 */ /* 0x000fe20000000013 */
[----:B------:R-:W-:Y:S01]  /*70a0*/  SHF.L.U32 R80, R100, 0x10, RZ ;  /* 0x0000001064507819 */ /* 0x000fe200000006ff */
[C---:B------:R-:W-:Y:S01]  /*70b0*/  FMUL R16, R76.reuse, R20 ;  /* 0x000000144c107220 */ /* 0x040fe20000400000 */
[----:B------:R-:W-:Y:S01]  /*70c0*/  F2FP.BF16.F32.PACK_AB R122, R13, R12 ;  /* 0x0000000c0d7a723e */ /* 0x000fe200000010ff */
[C---:B------:R-:W-:Y:S01]  /*70d0*/  FMUL R17, R76.reuse, R21 ;  /* 0x000000154c117220 */ /* 0x040fe20000400000 */
[----:B------:R-:W-:Y:S01]  /*70e0*/  F2FP.BF16.F32.PACK_AB R123, R19, R18 ;  /* 0x00000012137b723e */ /* 0x000fe200000010ff */
[----:B------:R-:W-:Y:S01]  /*70f0*/  FFMA R16, R83, R80, R16 ;  /* 0x0000005053107223 */ /* 0x000fe20000000010 */
[----:B------:R-:W-:Y:S01]  /*7100*/  SHF.L.U32 R80, R101, 0x10, RZ ;  /* 0x0000001065507819 */ /* 0x000fe200000006ff */
[----:B------:R-:W-:Y:S01]  /*7110*/  FMUL R22, R76, R22 ;  /* 0x000000164c167220 */ /* 0x000fe20000400000 */
[C---:B------:R-:W-:Y:S01]  /*7120*/  FFMA R17, R83.reuse, R82, R17 ;  /* 0x0000005253117223 */ /* 0x040fe20000000011 */
[----:B------:R-:W-:Y:S01]  /*7130*/  LOP3.LUT R82, R102, 0xffff0000, RZ, 0xc0, !PT ;  /* 0xffff000066527812 */ /* 0x000fe200078ec0ff */
[C---:B------:R-:W-:Y:S01]  /*7140*/  FMUL R23, R76.reuse, R23 ;  /* 0x000000174c177220 */ /* 0x040fe20000400000 */
[----:B------:R-:W-:Y:S01]  /*7150*/  FFMA R22, R83, R80, R22 ;  /* 0x0000005053167223 */ /* 0x000fe20000000016 */
[----:B------:R-:W-:Y:S01]  /*7160*/  LOP3.LUT R80, R101, 0xffff0000, RZ, 0xc0, !PT ;  /* 0xffff000065507812 */ /* 0x000fe200078ec0ff */
[C---:B------:R-:W-:Y:S01]  /*7170*/  FMUL R20, R76.reuse, R24 ;  /* 0x000000184c147220 */ /* 0x040fe20000400000 */
[----:B------:R-:W-:Y:S01]  /*7180*/  F2FP.BF16.F32.PACK_AB R128, R17, R16 ;  /* 0x000000101180723e */ /* 0x000fe200000010ff */
[C---:B------:R-:W-:Y:S01]  /*7190*/  FMUL R21, R76.reuse, R25 ;  /* 0x000000194c157220 */ /* 0x040fe20000400000 */
[----:B------:R-:W-:Y:S01]  /*71a0*/  FMUL R26, R76, R26 ;  /* 0x0000001a4c1a7220 */ /* 0x000fe20000400000 */
[C---:B------:R-:W-:Y:S01]  /*71b0*/  FFMA R23, R83.reuse, R80, R23 ;  /* 0x0000005053177223 */ /* 0x040fe20000000017 */
[----:B------:R-:W-:Y:S01]  /*71c0*/  SHF.L.U32 R80, R108, 0x10, RZ ;  /* 0x000000106c507819 */ /* 0x000fe200000006ff */
[C---:B------:R-:W-:Y:S01]  /*71d0*/  FMUL R27, R76.reuse, R27 ;  /* 0x0000001b4c1b7220 */ /* 0x040fe20000400000 */
[----:B------:R-:W-:Y:S01]  /*71e0*/  FFMA R20, R83, R85, R20 ;  /* 0x0000005553147223 */ /* 0x000fe20000000014 */
[----:B------:R-:W-:Y:S01]  /*71f0*/  SHF.L.U32 R85, R109, 0x10, RZ ;  /* 0x000000106d557819 */ /* 0x000fe200000006ff */
[----:B------:R-:W-:Y:S01]  /*7200*/  FMUL R24, R76, R28 ;  /* 0x0000001c4c187220 */ /* 0x000fe20000400000 */
[----:B------:R-:W-:Y:S01]  /*7210*/  F2FP.BF16.F32.PACK_AB R129, R23, R22 ;  /* 0x000000161781723e */ /* 0x000fe200000010ff */
[C---:B------:R-:W-:Y:S01]  /*7220*/  FFMA R21, R83.reuse, R82, R21 ;  /* 0x0000005253157223 */ /* 0x040fe20000000015 */
[----:B------:R-:W-:Y:S01]  /*7230*/  LOP3.LUT R82, R108, 0xffff0000, RZ, 0xc0, !PT ;  /* 0xffff00006c527812 */ /* 0x000fe200078ec0ff */
[----:B------:R-:W-:Y:S01]  /*7240*/  FFMA R26, R83, R87, R26 ;  /* 0x00000057531a7223 */ /* 0x000fe2000000001a */
[----:B------:R-:W-:Y:S01]  /*7250*/  SHF.L.U32 R87, R111, 0x10, RZ ;  /* 0x000000106f577819 */ /* 0x000fe200000006ff */
[----:B------:R-:W-:Y:S01]  /*7260*/  FFMA R27, R83, R84, R27 ;  /* 0x00000054531b7223 */ /* 0x000fe2000000001b */
[----:B------:R-:W-:Y:S01]  /*7270*/  F2FP.BF16.F32.PACK_AB R130, R21, R20 ;  /* 0x000000141582723e */ /* 0x000fe200000010ff */
[----:B------:R-:W-:Y:S01]  /*7280*/  FFMA R24, R83, R80, R24 ;  /* 0x0000005053187223 */ /* 0x000fe20000000018 */
[----:B------:R-:W-:Y:S01]  /*7290*/  LOP3.LUT R80, R109, 0xffff0000, RZ, 0xc0, !PT ;  /* 0xffff00006d507812 */ /* 0x000fe200078ec0ff */
[C---:B------:R-:W-:Y:S01]  /*72a0*/  FMUL R25, R76.reuse, R29 ;  /* 0x0000001d4c197220 */ /* 0x040fe20000400000 */
[----:B------:R-:W-:Y:S01]  /*72b0*/  F2FP.BF16.F32.PACK_AB R131, R27, R26 ;  /* 0x0000001a1b83723e */ /* 0x000fe200000010ff */
[C---:B------:R-:W-:Y:S01]  /*72c0*/  FMUL R30, R76.reuse, R30 ;  /* 0x0000001e4c1e7220 */ /* 0x040fe20000400000 */
[----:B------:R-:W-:Y:S01]  /*72d0*/  LOP3.LUT R84, R143, 0xffff0000, RZ, 0xc0, !PT ;  /* 0xffff00008f547812 */ /* 0x000fe200078ec0ff */
[----:B------:R-:W-:Y:S01]  /*72e0*/  FMUL R31, R76, R31 ;  /* 0x0000001f4c1f7220 */ /* 0x000fe20000400000 */
[----:B------:R-:W-:Y:S01]  /*72f0*/  FFMA R25, R83, R82, R25 ;  /* 0x0000005253197223 */ /* 0x000fe20000000019 */
[----:B------:R-:W-:Y:S01]  /*7300*/  LOP3.LUT R82, R111, 0xffff0000, RZ, 0xc0, !PT ;  /* 0xffff00006f527812 */ /* 0x000fe200078ec0ff */
[C---:B------:R-:W-:Y:S01]  /*7310*/  FFMA R30, R83.reuse, R85, R30 ;  /* 0x00000055531e7223 */ /* 0x040fe2000000001e */
[C---:B------:R-:W-:Y:S01]  /*7320*/  SHF.L.U32 R85, R110.reuse, 0x10, RZ ;  /* 0x000000106e557819 */ /* 0x040fe200000006ff */
[C---:B------:R-:W-:Y:S01]  /*7330*/  FFMA R31, R83.reuse, R80, R31 ;  /* 0x00000050531f7223 */ /* 0x040fe2000000001f */
[----:B------:R-:W-:Y:S01]  /*7340*/  LOP3.LUT R80, R110, 0xffff0000, RZ, 0xc0, !PT ;  /* 0xffff00006e507812 */ /* 0x000fe200078ec0ff */
[C---:B------:R-:W-:Y:S01]  /*7350*/  FMUL R28, R76.reuse, R32 ;  /* 0x000000204c1c7220 */ /* 0x040fe20000400000 */
[C---:B------:R-:W-:Y:S01]  /*7360*/  FMUL R29, R76.reuse, R33 ;  /* 0x000000214c1d7220 */ /* 0x040fe20000400000 */
[C---:B------:R-:W-:Y:S01]  /*7370*/  FMUL R34, R76.reuse, R34 ;  /* 0x000000224c227220 */ /* 0x040fe20000400000 */
[----:B------:R-:W-:Y:S01]  /*7380*/  FMUL R35, R76, R35 ;  /* 0x000000234c237220 */ /* 0x000fe20000400000 */
[----:B------:R-:W-:Y:S01]  /*7390*/  FFMA R28, R83, R85, R28 ;  /* 0x00000055531c7223 */ /* 0x000fe2000000001c */
[----:B------:R-:W-:Y:S01]  /*73a0*/  SHF.L.U32 R85, R117, 0x10, RZ ;  /* 0x0000001075557819 */ /* 0x000fe200000006ff */
[C---:B------:R-:W-:Y:S01]  /*73b0*/  FFMA R29, R83.reuse, R80, R29 ;  /* 0x00000050531d7223 */ /* 0x040fe2000000001d */
[C---:B------:R-:W-:Y:S01]  /*73c0*/  SHF.L.U32 R80, R116.reuse, 0x10, RZ ;  /* 0x0000001074507819 */ /* 0x040fe200000006ff */
[----:B------:R-:W-:Y:S01]  /*73d0*/  FFMA R34, R83, R87, R34 ;  /* 0x0000005753227223 */ /* 0x000fe20000000022 */
[----:B------:R-:W-:Y:S01]  /*73e0*/  SHF.L.U32 R87, R119, 0x10, RZ ;  /* 0x0000001077577819 */ /* 0x000fe200000006ff */
[C---:B------:R-:W-:Y:S01]  /*73f0*/  FFMA R35, R83.reuse, R82, R35 ;  /* 0x0000005253237223 */ /* 0x040fe20000000023 */
[----:B------:R-:W-:Y:S01]  /*7400*/  LOP3.LUT R82, R116, 0xffff0000, RZ, 0xc0, !PT ;  /* 0xffff000074527812 */ /* 0x000fe200078ec0ff */
[C---:B------:R-:W-:Y:S01]  /*7410*/  FMUL R32, R76.reuse, R36 ;  /* 0x000000244c207220 */ /* 0x040fe20000400000 */
[C---:B------:R-:W-:Y:S01]  /*7420*/  FMUL R33, R76.reuse, R37 ;  /* 0x000000254c217220 */ /* 0x040fe20000400000 */
[----:B------:R-:W-:Y:S01]  /*7430*/  FMUL R38, R76, R38 ;  /* 0x000000264c267220 */ /* 0x000fe20000400000 */
[----:B------:R1:W-:Y:S01]  /*7440*/  STS.128 [R178+UR49+0x400], R96 ;  /* 0x00040060b2007988 */ /* 0x0003e20008000c31 */
[----:B------:R-:W-:Y:S01]  /*7450*/  FFMA R32, R83, R80, R32 ;  /* 0x0000005053207223 */ /* 0x000fe20000000020 */
[----:B------:R-:W-:Y:S01]  /*7460*/  LOP3.LUT R80, R117, 0xffff0000, RZ, 0xc0, !PT ;  /* 0xffff000075507812 */ /* 0x000fe200078ec0ff */
[C---:B------:R-:W-:Y:S01]  /*7470*/  FFMA R33, R83.reuse, R82, R33 ;  /* 0x0000005253217223 */ /* 0x040fe20000000021 */
[----:B------:R-:W-:Y:S01]  /*7480*/  LOP3.LUT R82, R118, 0xffff0000, RZ, 0xc0, !PT ;  /* 0xffff000076527812 */ /* 0x000fe200078ec0ff */
[----:B------:R-:W-:Y:S01]  /*7490*/  FMUL R39, R76, R39 ;  /* 0x000000274c277220 */ /* 0x000fe20000400000 */
[C---:B------:R-:W-:Y:S01]  /*74a0*/  FFMA R38, R83.reuse, R85, R38 ;  /* 0x0000005553267223 */ /* 0x040fe20000000026 */
[----:B------:R-:W-:Y:S01]  /*74b0*/  SHF.L.U32 R85, R118, 0x10, RZ ;  /* 0x0000001076557819 */ /* 0x000fe200000006ff */
[C---:B------:R-:W-:Y:S01]  /*74c0*/  FMUL R36, R76.reuse, R40 ;  /* 0x000000284c247220 */ /* 0x040fe20000400000 */
[----:B------:R-:W-:Y:S01]  /*74d0*/  FFMA R39, R83, R80, R39 ;  /* 0x0000005053277223 */ /* 0x000fe20000000027 */
[----:B------:R-:W-:Y:S01]  /*74e0*/  LOP3.LUT R80, R119, 0xffff0000, RZ, 0xc0, !PT ;  /* 0xffff000077507812 */ /* 0x000fe200078ec0ff */
[C---:B------:R-:W-:Y:S01]  /*74f0*/  FMUL R37, R76.reuse, R41 ;  /* 0x000000294c257220 */ /* 0x040fe20000400000 */
[C---:B------:R-:W-:Y:S01]  /*7500*/  FMUL R42, R76.reuse, R42 ;  /* 0x0000002a4c2a7220 */ /* 0x040fe20000400000 */
[----:B------:R-:W-:Y:S01]  /*7510*/  FMUL R43, R76, R43 ;  /* 0x0000002b4c2b7220 */ /* 0x000fe20000400000 */
[C---:B------:R-:W-:Y:S01]  /*7520*/  FFMA R36, R83.reuse, R85, R36 ;  /* 0x0000005553247223 */ /* 0x040fe20000000024 */
[C---:B------:R-:W-:Y:S01]  /*7530*/  SHF.L.U32 R85, R124.reuse, 0x10, RZ ;  /* 0x000000107c557819 */ /* 0x040fe200000006ff */
[----:B------:R2:W-:Y:S01]  /*7540*/  STS.128 [R177+0x400], R120 ;  /* 0x00040078b1007388 */ /* 0x0005e20000000c00 */
[----:B------:R-:W-:Y:S01]  /*7550*/  FFMA R37, R83, R82, R37 ;  /* 0x0000005253257223 */ /* 0x000fe20000000025 */
[----:B------:R-:W-:Y:S01]  /*7560*/  LOP3.LUT R82, R125, 0xffff0000, RZ, 0xc0, !PT ;  /* 0xffff00007d527812 */ /* 0x000fe200078ec0ff */
[----:B------:R-:W-:Y:S01]  /*7570*/  FFMA R42, R83, R87, R42 ;  /* 0x00000057532a7223 */ /* 0x000fe2000000002a */
[----:B------:R-:W-:Y:S01]  /*7580*/  SHF.L.U32 R87, R125, 0x10, RZ ;  /* 0x000000107d577819 */ /* 0x000fe200000006ff */
        /* <DEDUP_REMOVED lines=8> */
[----:B------:R4:W-:Y:S01]  /*7610*/  STS.128 [R176+0x400], R128 ;  /* 0x00040080b0007388 */ /* 0x0009e20000000c00 */
[C---:B------:R-:W-:Y:S01]  /*7620*/  FFMA R41, R83.reuse, R80, R41 ;  /* 0x0000005053297223 */ /* 0x040fe20000000029 */
[C---:B------:R-:W-:Y:S01]  /*7630*/  SHF.L.U32 R80, R126.reuse, 0x10, RZ ;  /* 0x000000107e507819 */ /* 0x040fe200000006ff */
[----:B------:R-:W-:Y:S01]  /*7640*/  FFMA R46, R83, R87, R46 ;  /* 0x00000057532e7223 */ /* 0x000fe2000000002e */
[----:B------:R-:W-:Y:S01]  /*7650*/  SHF.L.U32 R87, R133, 0x10, RZ ;  /* 0x0000001085577819 */ /* 0x000fe200000006ff */
[----:B------:R-:W-:Y:S01]  /*7660*/  FFMA R47, R83, R82, R47 ;  /* 0x00000052532f7223 */ /* 0x000fe2000000002f */
[----:B------:R-:W-:Y:S01]  /*7670*/  LOP3.LUT R82, R126, 0xffff0000, RZ, 0xc0, !PT ;  /* 0xffff00007e527812 */ /* 0x000fe200078ec0ff */
[C---:B------:R-:W-:Y:S01]  /*7680*/  FMUL R44, R76.reuse, R48 ;  /* 0x000000304c2c7220 */ /* 0x040fe20000400000 */
[----:B-1----:R-:W-:Y:S01]  /*7690*/  F2FP.BF16.F32.PACK_AB R96, R25, R24 ;  /* 0x000000181960723e */ /* 0x002fe200000010ff */
[C---:B------:R-:W-:Y:S01]  /*76a0*/  FMUL R45, R76.reuse, R49 ;  /* 0x000000314c2d7220 */ /* 0x040fe20000400000 */
[----:B------:R-:W-:Y:S01]  /*76b0*/  F2FP.BF16.F32.PACK_AB R97, R31, R30 ;  /* 0x0000001e1f61723e */ /* 0x000fe200000010ff */
[----:B------:R-:W-:Y:S01]  /*76c0*/  FMUL R50, R76, R50 ;  /* 0x000000324c327220 */ /* 0x000fe20000400000 */
[----:B------:R-:W-:Y:S01]  /*76d0*/  F2FP.BF16.F32.PACK_AB R98, R29, R28 ;  /* 0x0000001c1d62723e */ /* 0x000fe200000010ff */
[----:B------:R-:W-:Y:S01]  /*76e0*/  FFMA R44, R83, R80, R44 ;  /* 0x00000050532c7223 */ /* 0x000fe2000000002c */
[----:B------:R-:W-:Y:S01]  /*76f0*/  LOP3.LUT R80, R127, 0xffff0000, RZ, 0xc0, !PT ;  /* 0xffff00007f507812 */ /* 0x000fe200078ec0ff */
[----:B------:R-:W-:Y:S01]  /*7700*/  FFMA R45, R83, R82, R45 ;  /* 0x00000052532d7223 */ /* 0x000fe2000000002d */
[----:B------:R-:W-:Y:S01]  /*7710*/  LOP3.LUT R82, R132, 0xffff0000, RZ, 0xc0, !PT ;  /* 0xffff000084527812 */ /* 0x000fe200078ec0ff */
[----:B------:R-:W-:Y:S01]  /*7720*/  FMUL R51, R76, R51 ;  /* 0x000000334c337220 */ /* 0x000fe20000400000 */
[----:B------:R-:W-:Y:S01]  /*7730*/  F2FP.BF16.F32.PACK_AB R99, R35, R34 ;  /* 0x000000222363723e */ /* 0x000fe200000010ff */
[----:B------:R-:W-:Y:S01]  /*7740*/  FFMA R50, R83, R85, R50 ;  /* 0x0000005553327223 */ /* 0x000fe20000000032 */
[----:B------:R-:W-:Y:S01]  /*7750*/  SHF.L.U32 R85, R132, 0x10, RZ ;  /* 0x0000001084557819 */ /* 0x000fe200000006ff */
[C---:B------:R-:W-:Y:S01]  /*7760*/  FMUL R48, R76.reuse, R52 ;  /* 0x000000344c307220 */ /* 0x040fe20000400000 */
[----:B--2---:R-:W-:Y:S01]  /*7770*/  F2FP.BF16.F32.PACK_AB R120, R33, R32 ;  /* 0x000000202178723e */ /* 0x004fe200000010ff */
[----:B------:R-:W-:Y:S01]  /*7780*/  FFMA R51, R83, R80, R51 ;  /* 0x0000005053337223 */ /* 0x000fe20000000033 */
[----:B------:R-:W-:Y:S01]  /*7790*/  LOP3.LUT R80, R133, 0xffff0000, RZ, 0xc0, !PT ;  /* 0xffff000085507812 */ /* 0x000fe200078ec0ff */
[----:B------:R1:W-:Y:S01]  /*77a0*/  STS.128 [R175+0x400], R96 ;  /* 0x00040060af007388 */ /* 0x0003e20000000c00 */
[----:B------:R-:W-:Y:S01]  /*77b0*/  F2FP.BF16.F32.PACK_AB R121, R39, R38 ;  /* 0x000000262779723e */ /* 0x000fe200000010ff */
[C---:B------:R-:W-:Y:S01]  /*77c0*/  FMUL R49, R76.reuse, R53 ;  /* 0x000000354c317220 */ /* 0x040fe20000400000 */
[----:B------:R-:W-:Y:S01]  /*77d0*/  F2FP.BF16.F32.PACK_AB R122, R37, R36 ;  /* 0x00000024257a723e */ /* 0x000fe200000010ff */
[C---:B------:R-:W-:Y:S01]  /*77e0*/  FMUL R54, R76.reuse, R54 ;  /* 0x000000364c367220 */ /* 0x040fe20000400000 */
[----:B------:R-:W-:Y:S01]  /*77f0*/  F2FP.BF16.F32.PACK_AB R123, R43, R42 ;  /* 0x0000002a2b7b723e */ /* 0x000fe200000010ff */
[----:B------:R-:W-:Y:S01]  /*7800*/  FMUL R55, R76, R55 ;  /* 0x000000374c377220 */ /* 0x000fe20000400000 */
[----:B----4-:R-:W-:Y:S01]  /*7810*/  F2FP.BF16.F32.PACK_AB R128, R41, R40 ;  /* 0x000000282980723e */ /* 0x010fe200000010ff */
[C---:B------:R-:W-:Y:S01]  /*7820*/  FFMA R48, R83.reuse, R85, R48 ;  /* 0x0000005553307223 */ /* 0x040fe20000000030 */
[C---:B------:R-:W-:Y:S01]  /*7830*/  FFMA R49, R83.reuse, R82, R49 ;  /* 0x0000005253317223 */ /* 0x040fe20000000031 */
[----:B------:R1:W-:Y:S01]  /*7840*/  STS.128 [R173+0x400], R120 ;  /* 0x00040078ad007388 */ /* 0x0003e20000000c00 */
[C---:B------:R-:W-:Y:S01]  /*7850*/  SHF.L.U32 R85, R134.reuse, 0x10, RZ ;  /* 0x0000001086557819 */ /* 0x040fe200000006ff */
[----:B------:R-:W-:Y:S01]  /*7860*/  FFMA R54, R83, R87, R54 ;  /* 0x0000005753367223 */ /* 0x000fe20000000036 */
[----:B------:R-:W-:Y:S01]  /*7870*/  SHF.L.U32 R87, R135, 0x10, RZ ;  /* 0x0000001087577819 */ /* 0x000fe200000006ff */
[----:B------:R-:W-:Y:S01]  /*7880*/  FFMA R55, R83, R80, R55 ;  /* 0x0000005053377223 */ /* 0x000fe20000000037 */
[----:B------:R-:W-:Y:S01]  /*7890*/  LOP3.LUT R80, R134, 0xffff0000, RZ, 0xc0, !PT ;  /* 0xffff000086507812 */ /* 0x000fe200078ec0ff */
[C---:B------:R-:W-:Y:S01]  /*78a0*/  FMUL R52, R76.reuse, R56 ;  /* 0x000000384c347220 */ /* 0x040fe20000400000 */
[----:B------:R-:W-:Y:S01]  /*78b0*/  LOP3.LUT R82, R135, 0xffff0000, RZ, 0xc0, !PT ;  /* 0xffff000087527812 */ /* 0x000fe200078ec0ff */
[C---:B------:R-:W-:Y:S01]  /*78c0*/  FMUL R53, R76.reuse, R57 ;  /* 0x000000394c357220 */ /* 0x040fe20000400000 */
[C---:B------:R-:W-:Y:S01]  /*78d0*/  FMUL R58, R76.reuse, R58 ;  /* 0x0000003a4c3a7220 */ /* 0x040fe20000400000 */
[----:B------:R-:W-:Y:S01]  /*78e0*/  FMUL R59, R76, R59 ;  /* 0x0000003b4c3b7220 */ /* 0x000fe20000400000 */
[C---:B------:R-:W-:Y:S01]  /*78f0*/  FFMA R52, R83.reuse, R85, R52 ;  /* 0x0000005553347223 */ /* 0x040fe20000000034 */
[C---:B------:R-:W-:Y:S01]  /*7900*/  FFMA R53, R83.reuse, R80, R53 ;  /* 0x0000005053357223 */ /* 0x040fe20000000035 */
[C---:B------:R-:W-:Y:S01]  /*7910*/  FFMA R58, R83.reuse, R87, R58 ;  /* 0x00000057533a7223 */ /* 0x040fe2000000003a */
[----:B------:R-:W-:Y:S01]  /*7920*/  FFMA R59, R83, R82, R59 ;  /* 0x00000052533b7223 */ /* 0x000fe2000000003b */
[----:B------:R-:W-:Y:S01]  /*7930*/  SHF.L.U32 R80, R140, 0x10, RZ ;  /* 0x000000108c507819 */ /* 0x000fe200000006ff */
[----:B------:R-:W-:Y:S01]  /*7940*/  FMUL R56, R76, R60 ;  /* 0x0000003c4c387220 */ /* 0x000fe20000400000 */
[----:B------:R-:W-:Y:S01]  /*7950*/  LOP3.LUT R82, R140, 0xffff0000, RZ, 0xc0, !PT ;  /* 0xffff00008c527812 */ /* 0x000fe200078ec0ff */
[C---:B------:R-:W-:Y:S01]  /*7960*/  FMUL R57, R76.reuse, R61 ;  /* 0x0000003d4c397220 */ /* 0x040fe20000400000 */
[----:B------:R-:W-:Y:S01]  /*7970*/  SHF.L.U32 R85, R141, 0x10, RZ ;  /* 0x000000108d557819 */ /* 0x000fe200000006ff */
[C---:B------:R-:W-:Y:S01]  /*7980*/  FMUL R62, R76.reuse, R62 ;  /* 0x0000003e4c3e7220 */ /* 0x040fe20000400000 */
[----:B------:R-:W-:Y:S01]  /*7990*/  F2FP.BF16.F32.PACK_AB R129, R47, R46 ;  /* 0x0000002e2f81723e */ /* 0x000fe200000010ff */
[----:B------:R-:W-:Y:S01]  /*79a0*/  FFMA R56, R83, R80, R56 ;  /* 0x0000005053387223 */ /* 0x000fe20000000038 */
[----:B------:R-:W-:Y:S01]  /*79b0*/  F2FP.BF16.F32.PACK_AB R130, R45, R44 ;  /* 0x0000002c2d82723e */ /* 0x000fe200000010ff */
[----:B------:R-:W-:Y:S01]  /*79c0*/  FFMA R57, R83, R82, R57 ;  /* 0x0000005253397223 */ /* 0x000fe20000000039 */
[----:B------:R-:W-:Y:S01]  /*79d0*/  F2FP.BF16.F32.PACK_AB R131, R51, R50 ;  /* 0x000000323383723e */ /* 0x000fe200000010ff */
[----:B------:R-:W-:Y:S01]  /*79e0*/  FFMA R62, R83, R85, R62 ;  /* 0x00000055533e7223 */ /* 0x000fe2000000003e */
[----:B------:R-:W-:Y:S01]  /*79f0*/  LOP3.LUT R80, R141, 0xffff0000, RZ, 0xc0, !PT ;  /* 0xffff00008d507812 */ /* 0x000fe200078ec0ff */
[----:B------:R-:W-:Y:S01]  /*7a00*/  FMUL R63, R76, R63 ;  /* 0x0000003f4c3f7220 */ /* 0x000fe20000400000 */
[----:B------:R-:W-:Y:S01]  /*7a10*/  SHF.L.U32 R85, R142, 0x10, RZ ;  /* 0x000000108e557819 */ /* 0x000fe200000006ff */
[----:B------:R1:W-:Y:S01]  /*7a20*/  STS.128 [R172+0x400], R128 ;  /* 0x00040080ac007388 */ /* 0x0003e20000000c00 */
[----:B------:R-:W-:Y:S01]  /*7a30*/  FMUL R60, R76, R64 ;  /* 0x000000404c3c7220 */ /* 0x000fe20000400000 */
[----:B------:R-:W-:Y:S01]  /*7a40*/  LOP3.LUT R82, R142, 0xffff0000, RZ, 0xc0, !PT ;  /* 0xffff00008e527812 */ /* 0x000fe200078ec0ff */
[C---:B------:R-:W-:Y:S01]  /*7a50*/  FMUL R61, R76.reuse, R65 ;  /* 0x000000414c3d7220 */ /* 0x040fe20000400000 */
[----:B------:R-:W-:Y:S01]  /*7a60*/  SHF.L.U32 R87, R143, 0x10, RZ ;  /* 0x000000108f577819 */ /* 0x000fe200000006ff */
[C---:B------:R-:W-:Y:S01]  /*7a70*/  FMUL R66, R76.reuse, R66 ;  /* 0x000000424c427220 */ /* 0x040fe20000400000 */
[----:B------:R-:W-:Y:S01]  /*7a80*/  FFMA R63, R83, R80, R63 ;  /* 0x00000050533f7223 */ /* 0x000fe2000000003f */
[----:B------:R-:W-:Y:S01]  /*7a90*/  FMUL R67, R76, R67 ;  /* 0x000000434c437220 */ /* 0x000fe20000400000 */
[----:B------:R-:W-:Y:S01]  /*7aa0*/  F2FP.BF16.F32.PACK_AB R136, R49, R48 ;  /* 0x000000303188723e */ /* 0x000fe200000010ff */
[----:B------:R-:W-:Y:S01]  /*7ab0*/  FFMA R60, R83, R85, R60 ;  /* 0x00000055533c7223 */ /* 0x000fe2000000003c */
[----:B------:R-:W-:Y:S01]  /*7ac0*/  F2FP.BF16.F32.PACK_AB R137, R55, R54 ;  /* 0x000000363789723e */ /* 0x000fe200000010ff */
[----:B------:R-:W-:Y:S01]  /*7ad0*/  FFMA R61, R83, R82, R61 ;  /* 0x00000052533d7223 */ /* 0x000fe2000000003d */
[----:B------:R-:W-:Y:S01]  /*7ae0*/  F2FP.BF16.F32.PACK_AB R138, R53, R52 ;  /* 0x00000034358a723e */ /* 0x000fe200000010ff */
[----:B------:R-:W-:Y:S01]  /*7af0*/  FFMA R66, R83, R87, R66 ;  /* 0x0000005753427223 */ /* 0x000fe20000000042 */
[----:B------:R-:W-:Y:S01]  /*7b00*/  F2FP.BF16.F32.PACK_AB R139, R59, R58 ;  /* 0x0000003a3b8b723e */ /* 0x000fe200000010ff */
[----:B------:R-:W-:Y:S01]  /*7b10*/  FFMA R67, R83, R84, R67 ;  /* 0x0000005453437223 */ /* 0x000fe20000000043 */
[----:B------:R-:W-:Y:S02]  /*7b20*/  F2FP.BF16.F32.PACK_AB R180, R57, R56 ;  /* 0x0000003839b4723e */ /* 0x000fe400000010ff */
[----:B------:R-:W-:Y:S01]  /*7b30*/  F2FP.BF16.F32.PACK_AB R181, R63, R62 ;  /* 0x0000003e3fb5723e */ /* 0x000fe200000010ff */
[----:B------:R1:W-:Y:S01]  /*7b40*/  STS.128 [R171+0x400], R136 ;  /* 0x00040088ab007388 */ /* 0x0003e20000000c00 */
[----:B------:R-:W-:Y:S02]  /*7b50*/  F2FP.BF16.F32.PACK_AB R182, R61, R60 ;  /* 0x0000003c3db6723e */ /* 0x000fe400000010ff */
[----:B------:R-:W-:Y:S05]  /*7b60*/  F2FP.BF16.F32.PACK_AB R183, R67, R66 ;  /* 0x0000004243b7723e */ /* 0x000fea00000010ff */
[----:B------:R1:W-:Y:S01]  /*7b70*/  STS.128 [R170+0x400], R180 ;  /* 0x000400b4aa007388 */ /* 0x0003e20000000c00 */
[----:B------:R-:W-:Y:S01]  /*7b80*/  @!PT LDS RZ, [RZ] ;  /* 0x00000000fffff984 */ /* 0x000fe20000000800 */
[----:B------:R-:W-:Y:S01]  /*7b90*/  @!PT LDS RZ, [RZ] ;  /* 0x00000000fffff984 */ /* 0x000fe20000000800 */
[----:B------:R-:W-:Y:S01]  /*7ba0*/  @!PT LDS RZ, [RZ] ;  /* 0x00000000fffff984 */ /* 0x000fe20000000800 */
[----:B------:R-:W-:Y:S01]  /*7bb0*/  @!PT LDS RZ, [RZ] ;  /* 0x00000000fffff984 */ /* 0x000fe20000000800 */
[----:B------:R2:W-:Y:S07]  /*7bc0*/  MEMBAR.ALL.CTA ;  /* 0x0000000000007992 */ /* 0x0005ee0000008000 */
[----:B--2---:R-:W2:Y:S02]  /*7bd0*/  FENCE.VIEW.ASYNC.S ;  /* 0x00000000000073c6 */ /* 0x004ea40000000000 */
[----:B--2---:R-:W-:Y:S06]  /*7be0*/  BAR.SYNC.DEFER_BLOCKING 0x1, 0x80 ;  /* 0x0042000000007b1d */ /* 0x004fec0000010000 */
[----:B------:R-:W-:Y:S05]  /*7bf0*/  @P0 BRA `(.L_x_112) ;  /* 0x0000000000300947 */ /* 0x000fea0003800000 */
[----:B------:R-:W-:Y:S01]  /*7c00*/  UIADD3 UR6, UPT, UPT, UR49, 0x400, URZ ;  /* 0x0000040031067890 */ /* 0x000fe2000fffe0ff */
[----:B------:R-:W-:Y:S01]  /*7c10*/  IMAD.IADD R0, R168, 0x1, R81 ;  /* 0x00000001a8007824 */ /* 0x000fe200078e0251 */
[----:B------:R-:W-:Y:S01]  /*7c20*/  UIADD3 UR4, UP0, UPT, UR52, 0xa80, URZ ;  /* 0x00000a8034047890 */ /* 0x000fe2000ff1e0ff */
[----:B------:R-:W-:Y:S03]  /*7c30*/  UMOV UR43, UR44 ;  /* 0x0000002c002b7c82 */ /* 0x000fe60008000000 */
[----:B------:R-:W-:Y:S01]  /*7c40*/  IMAD.U32 R159, RZ, RZ, UR6 ;  /* 0x00000006ff9f7e24 */ /* 0x000fe2000f8e00ff */
[----:B------:R-:W-:Y:S01]  /*7c50*/  R2UR UR41, R0 ;  /* 0x00000000002972ca */ /* 0x000fe200000e0000 */
[----:B------:R-:W-:Y:S03]  /*7c60*/  UIADD3.X UR5, UPT, UPT, URZ, UR53, URZ, UP0, !UPT ;  /* 0x00000035ff057290 */ /* 0x000fe600087fe4ff */
[----:B------:R-:W-:Y:S11]  /*7c70*/  R2UR UR40, R159 ;  /* 0x000000009f2872ca */ /* 0x000ff600000e0000 */
[----:B------:R-:W-:Y:S02]  /*7c80*/  @!UPT UIADD3 URZ, UPT, UPT, URZ, URZ, URZ ;  /* 0x000000fffffff290 */ /* 0x000fe4000fffe0ff */
[----:B------:R2:W-:Y:S01]  /*7c90*/  UTMASTG.3D [UR40], [UR4] ;  /* 0x00000028040073b5 */ /* 0x0005e20008010000 */
[----:B------:R0:W-:Y:S01]  /*7ca0*/  UTMACMDFLUSH ;  /* 0x00000000000079b7 */ /* 0x0001e20000000000 */
[----:B--2---:R-:W-:Y:S04]  /*7cb0*/  DEPBAR.LE SB0, 0x1 ;  /* 0x000080400000791a */ /* 0x004fe80000000000 */
.L_x_112:
[----:B------:R-:W-:Y:S05]  /*7cc0*/  BSYNC.RECONVERGENT B0 ;  /* 0x0000000000007941 */ /* 0x000fea0003800200 */
.L_x_111:
[----:B------:R-:W-:Y:S01]  /*7cd0*/  BAR.SYNC.DEFER_BLOCKING 0x1, 0x80 ;  /* 0x0042000000007b1d */ /* 0x000fe20000010000 */
[----:B------:R-:W-:Y:S01]  /*7ce0*/  ISETP.NE.AND P2, PT, R174, RZ, PT ;  /* 0x000000ffae00720c */ /* 0x000fe20003f45270 */
[----:B------:R-:W-:Y:S01]  /*7cf0*/  UISETP.NE.AND UP0, UPT, UR50, URZ, UPT ;  /* 0x000000ff3200728c */ /* 0x000fe2000bf05270 */
[----:B------:R-:W-:Y:S11]  /*7d00*/  LEA R3, R105, UR49, 0x3 ;  /* 0x0000003169037c11 */ /* 0x000ff6000f8e18ff */
[----:B------:R-:W-:Y:S01]  /*7d10*/  @P2 SHF.L.U32 R6, R162, 0x1f, RZ ;  /* 0x0000001fa2062819 */ /* 0x000fe200000006ff */
[----:B------:R-:W-:Y:S06]  /*7d20*/  BRA.U !UP0, `(.L_x_113) ;  /* 0x0000000108247547 */ /* 0x000fec000b800000 */
[----:B------:R-:W2:Y:S01]  /*7d30*/  S2R R0, SR_CgaCtaId ;  /* 0x0000000000007919 */ /* 0x000ea20000008800 */
[----:B------:R-:W-:Y:S01]  /*7d40*/  IMAD.U32 R4, RZ, RZ, UR51 ;  /* 0x00000033ff047e24 */ /* 0x000fe2000f8e00ff */
[----:B------:R-:W-:Y:S04]  /*7d50*/  UIADD3 UR51, UPT, UPT, UR51, 0x1, URZ ;  /* 0x0000000133337890 */ /* 0x000fe8000fffe0ff */
[----:B------:R-:W-:Y:S01]  /*7d60*/  @P2 LEA R4, R4, UR49, 0x3 ;  /* 0x0000003104042c11 */ /* 0x000fe2000f8e18ff */
[----:B------:R-:W-:Y:S04]  /*7d70*/  UISETP.NE.AND UP0, UPT, UR51, 0x4, UPT ;  /* 0x000000043300788c */ /* 0x000fe8000bf05270 */
[----:B------:R-:W-:Y:S01]  /*7d80*/  @P2 VIADD R5, R4, 0x80 ;  /* 0x0000008004052836 */ /* 0x000fe20000000000 */
[----:B------:R-:W-:Y:S04]  /*7d90*/  USEL UR51, UR51, URZ, UP0 ;  /* 0x000000ff33337287 */ /* 0x000fe80008000000 */
[----:B--2---:R-:W-:Y:S04]  /*7da0*/  @P2 PRMT R0, R0, 0x654, R5 ;  /* 0x0000065400002816 */ /* 0x004fe80000000005 */
[----:B------:R2:W-:Y:S04]  /*7db0*/  @P2 SYNCS.ARRIVE.TRANS64.RED.A1T0 RZ, [R0+URZ], RZ ;  /* 0x000000ff00ff29a7 */ /* 0x0005e800081004ff */
.L_x_113:
[----:B------:R-:W4:Y:S01]  /*7dc0*/  @P2 SYNCS.PHASECHK.TRANS64.TRYWAIT P1, [R3+URZ+0x60], R6 ;  /* 0x00006006030025a7 */ /* 0x000f2200080211ff */
[----:B------:R-:W-:Y:S01]  /*7dd0*/  ISETP.NE.AND P0, PT, R79, RZ, PT ;  /* 0x000000ff4f00720c */ /* 0x000fe20003f05270 */
[----:B--2---:R-:W-:Y:S01]  /*7de0*/  IMAD.MOV.U32 R0, RZ, RZ, 0x80 ;  /* 0x00000080ff007424 */ /* 0x004fe200078e00ff */
[----:B------:R-:W-:Y:S04]  /*7df0*/  BSSY B1, `(.L_x_114) ;  /* 0x0000020000017945 */ /* 0x000fe80003800000 */
[----:B------:R-:W-:Y:S02]  /*7e00*/  SEL R81, R0, 0x40, !P0 ;  /* 0x0000004000517807 */ /* 0x000fe40004000000 */
[----:B----4-:R-:W-:Y:S01]  /*7e10*/  @P2 SEL R107, RZ, 0x1, !P1 ;  /* 0x00000001ff6b2807 */ /* 0x010fe20004800000 */
[----:B------:R-:W-:Y:S06]  /*7e20*/  @!P2 BRA `(.L_x_115) ;  /* 0x000000000070a947 */ /* 0x000fec0003800000 */
[----:B------:R-:W-:Y:S01]  /*7e30*/  ISETP.NE.AND P2, PT, R112, RZ, PT ;  /* 0x000000ff7000720c */ /* 0x000fe20003f45270 */
[----:B------:R-:W-:Y:S01]  /*7e40*/  BSSY B0, `(.L_x_116) ;  /* 0x000000b000007945 */ /* 0x000fe20003800000 */
[----:B------:R-:W-:Y:S11]  /*7e50*/  ISETP.NE.AND P0, PT, R107, RZ, PT ;  /* 0x000000ff6b00720c */ /* 0x000ff60003f05270 */
[----:B------:R-:W-:Y:S05]  /*7e60*/  @P2 IMAD R6, R105, 0x4000, R178 ;  /* 0x0000400069062824 */ /* 0x000fea00078e02b2 */
[----:B------:R-:W-:Y:S04]  /*7e70*/  @P2 IADD3 R9, PT, PT, R6, UR49, RZ ;  /* 0x0000003106092c10 */ /* 0x000fe8000fffe0ff */
[----:B------:R-:W-:Y:S01]  /*7e80*/  @P2 IADD3 R7, PT, PT, R104, R9, RZ ;  /* 0x0000000968072210 */ /* 0x000fe20007ffe0ff */
[--C-:B------:R-:W-:Y:S02]  /*7e90*/  @P2 IMAD.IADD R5, R86, 0x1, R9.reuse ;  /* 0x0000000156052824 */ /* 0x100fe400078e0209 */
[----:B------:R-:W-:Y:S01]  /*7ea0*/  @P2 IMAD.IADD R4, R106, 0x1, R9 ;  /* 0x000000016a042824 */ /* 0x000fe200078e0209 */
[----:B------:R-:W-:Y:S06]  /*7eb0*/  @P0 BRA `(.L_x_117) ;  /* 0x00000000000c0947 */ /* 0x000fec0003800000 */
[----:B------:R-:W-:Y:S04]  /*7ec0*/  SHF.L.U32 R0, R162, 0x1f, RZ ;  /* 0x0000001fa2007819 */ /* 0x000fe800000006ff */
[----:B------:R-:W2:Y:S02]  /*7ed0*/  SYNCS.PHASECHK.TRANS64.TRYWAIT P0, [R3+URZ+0x60], R0 ;  /* 0x00006000030075a7 */ /* 0x000ea400080011ff */
[----:B--2---:R-:W-:Y:S05]  /*7ee0*/  @!P0 BRA `(.L_x_118) ;  /* 0x0000004800388947 */ /* 0x004fea0003800000 */
.L_x_117:
[----:B------:R-:W-:Y:S05]  /*7ef0*/  BSYNC B0 ;  /* 0x0000000000007941 */ /* 0x000fea0003800000 */
.L_x_116:
[----:B------:R-:W-:Y:S01]  /*7f00*/  ISETP.NE.AND P0, PT, R112, RZ, PT ;  /* 0x000000ff7000720c */ /* 0x000fe20003f05270 */
[----:B------:R-:W-:Y:S11]  /*7f10*/  VIADD R105, R105, 0x1 ;  /* 0x0000000169697836 */ /* 0x000ff60000000000 */
[----:B------:R-:W-:Y:S01]  /*7f20*/  @!UPT UIADD3 URZ, UPT, UPT, URZ, URZ, URZ ;  /* 0x000000fffffff290 */ /* 0x000fe2000fffe0ff */
[----:B------:R4:W1:Y:S01]  /*7f30*/  @P0 LDS.128 R88, [R6+UR49+0x400] ;  /* 0x0004003106580984 */ /* 0x0008620008000c00 */
[--C-:B--2---:R-:W-:Y:S01]  /*7f40*/  @P0 IMAD.IADD R3, R104, 0x1, R5.reuse ;  /* 0x0000000168030824 */ /* 0x104fe200078e0205 */
[C---:B------:R-:W-:Y:S01]  /*7f50*/  @P0 IADD3 R0, PT, PT, R106.reuse, R7, RZ ;  /* 0x000000076a000210 */ /* 0x040fe20007ffe0ff */
[C---:B------:R-:W-:Y:S01]  /*7f60*/  @P0 IMAD.IADD R8, R106.reuse, 0x1, R5 ;  /* 0x000000016a080824 */ /* 0x040fe200078e0205 */
[----:B------:R4:W2:Y:S02]  /*7f70*/  @P0 LDS.128 R92, [R4+0x400] ;  /* 0x00040000045c0984 */ /* 0x0008a40000000c00 */
[----:B------:R-:W-:Y:S02]  /*7f80*/  @P0 IADD3 R9, PT, PT, R106, R3, RZ ;  /* 0x000000036a090210 */ /* 0x000fe40007ffe0ff */
[----:B------:R4:W1:Y:S04]  /*7f90*/  @P0 LDS.128 R100, [R7+0x400] ;  /* 0x0004000007640984 */ /* 0x0008680000000c00 */
[----:B------:R4:W1:Y:S04]  /*7fa0*/  @P0 LDS.128 R108, [R0+0x400] ;  /* 0x00040000006c0984 */ /* 0x0008680000000c00 */
[----:B------:R4:W1:Y:S04]  /*7fb0*/  @P0 LDS.128 R116, [R5+0x400] ;  /* 0x0004000005740984 */ /* 0x0008680000000c00 */
[----:B------:R4:W1:Y:S04]  /*7fc0*/  @P0 LDS.128 R124, [R8+0x400] ;  /* 0x00040000087c0984 */ /* 0x0008680000000c00 */
[----:B------:R4:W1:Y:S04]  /*7fd0*/  @P0 LDS.128 R132, [R3+0x400] ;  /* 0x0004000003840984 */ /* 0x0008680000000c00 */
[----:B------:R4:W1:Y:S02]  /*7fe0*/  @P0 LDS.128 R140, [R9+0x400] ;  /* 0x00040000098c0984 */ /* 0x0008640000000c00 */
.L_x_115:
[----:B------:R-:W-:Y:S05]  /*7ff0*/  BSYNC B1 ;  /* 0x0000000000017941 */ /* 0x000fea0003800000 */
.L_x_114:
[----:B------:R-:W-:Y:S05]  /*8000*/  IMAD.IADD R50, R78, 0x1, R81 ;  /* 0x000000014e327824 */ /* 0x000fea00078e0251 */
[----:B----4-:R-:W-:Y:S04]  /*8010*/  SHF.R.U32.HI R3, RZ, 0x15, R50 ;  /* 0x00000015ff037819 */ /* 0x010fe80000011632 */
[----:B------:R-:W-:Y:S11]  /*8020*/  LOP3.LUT P0, RZ, R3, 0x3, R158, 0x48, !PT ;  /* 0x0000000303ff7812 */ /* 0x000ff6000780489e */
[----:B------:R-:W-:Y:S02]  /*8030*/  @!UPT UIADD3 URZ, UPT, UPT, URZ, URZ, URZ ;  /* 0x000000fffffff290 */ /* 0x000fe4000fffe0ff */
        /* <DEDUP_REMOVED lines=17> */
.L_x_119:
[----:B-1----:R-:W-:Y:S01]  /*8150*/  SHF.L.U32 R80, R88, 0x10, RZ ;  /* 0x0000001058507819 */ /* 0x002fe200000006ff */
[----:B------:R-:W-:Y:S05]  /*8160*/  WARPSYNC.ALL ;  /* 0x0000000000007948 */ /* 0x000fea0003800000 */
[----:B------:R-:W-:Y:S01]  /*8170*/  R2UR UR4, R50 ;  /* 0x00000000320472ca */ /* 0x000fe200000e0000 */
[----:B------:R-:W1:Y:S01]  /*8180*/  S2R R179, SR_CgaCtaId ;  /* 0x0000000000b37919 */ /* 0x000e620000008800 */
[----:B------:R-:W-:Y:S01]  /*8190*/  LOP3.LUT R82, R88, 0xffff0000, RZ, 0xc0, !PT ;  /* 0xffff000058527812 */ /* 0x000fe200078ec0ff */
[----:B------:R-:W-:Y:S01]  /*81a0*/  BSSY.RECONVERGENT B0, `(.L_x_120) ;  /* 0x0000102000007945 */ /* 0x000fe20003800200 */
[----:B------:R-:W-:Y:S02]  /*81b0*/  SHF.L.U32 R85, R89, 0x10, RZ ;  /* 0x0000001059557819 */ /* 0x000fe400000006ff */
[----:B------:R-:W-:Y:S02]  /*81c0*/  LOP3.LUT R84, R91, 0xffff0000, RZ, 0xc0, !PT ;  /* 0xffff00005b547812 */ /* 0x000fe400078ec0ff */
[----:B------:R-:W-:Y:S02]  /*81d0*/  ISETP.NE.AND P6, PT, R174, RZ, PT ;  /* 0x000000ffae00720c */ /* 0x000fe40003fc5270 */
[----:B------:R-:W-:Y:S03]  /*81e0*/  ISETP.NE.AND P0, PT, R165, RZ, PT ;  /* 0x000000ffa500720c */ /* 0x000fe60003f05270 */
[----:B------:R-:W4:Y:S02]  /*81f0*/  LDTM.x64 R4, tmem[UR4] ;  /* 0x00000004000479ee */ /* 0x000f240008340000 */
[C---:B----4-:R-:W-:Y:S01]  /*8200*/  FMUL R0, R76.reuse, R4 ;  /* 0x000000044c007220 */ /* 0x050fe20000400000 */
[C---:B------:R-:W-:Y:S01]  /*8210*/  FMUL R3, R76.reuse, R5 ;  /* 0x000000054c037220 */ /* 0x040fe20000400000 */
[C---:B------:R-:W-:Y:S01]  /*8220*/  FMUL R6, R76.reuse, R6 ;  /* 0x000000064c067220 */ /* 0x040fe20000400000 */
[----:B------:R-:W-:Y:S01]  /*8230*/  FMUL R7, R76, R7 ;  /* 0x000000074c077220 */ /* 0x000fe20000400000 */
[----:B------:R-:W-:Y:S01]  /*8240*/  FFMA R0, R83, R80, R0 ;  /* 0x0000005053007223 */ /* 0x000fe20000000000 */
[----:B------:R-:W-:Y:S01]  /*8250*/  LOP3.LUT R80, R89, 0xffff0000, RZ, 0xc0, !PT ;  /* 0xffff000059507812 */ /* 0x000fe200078ec0ff */
[----:B------:R-:W-:Y:S01]  /*8260*/  FFMA R3, R83, R82, R3 ;  /* 0x0000005253037223 */ /* 0x000fe20000000003 */
[----:B------:R-:W-:Y:S01]  /*8270*/  SHF.L.U32 R82, R91, 0x10, RZ ;  /* 0x000000105b527819 */ /* 0x000fe200000006ff */
[C---:B------:R-:W-:Y:S01]  /*8280*/  FFMA R6, R83.reuse, R85, R6 ;  /* 0x0000005553067223 */ /* 0x040fe20000000006 */
[----:B------:R-:W-:Y:S01]  /*8290*/  SHF.L.U32 R85, R90, 0x10, RZ ;  /* 0x000000105a557819 */ /* 0x000fe200000006ff */
[----:B------:R-:W-:Y:S01]  /*82a0*/  FFMA R7, R83, R80, R7 ;  /* 0x0000005053077223 */ /* 0x000fe20000000007 */
[----:B------:R-:W-:Y:S01]  /*82b0*/  F2FP.BF16.F32.PACK_AB R96, R3, R0 ;  /* 0x000000000360723e */ /* 0x000fe200000010ff */
[----:B------:R-:W-:Y:S01]  /*82c0*/  FMUL R4, R76, R8 ;  /* 0x000000084c047220 */ /* 0x000fe20000400000 */
[----:B------:R-:W-:Y:S01]  /*82d0*/  LOP3.LUT R80, R90, 0xffff0000, RZ, 0xc0, !PT ;  /* 0xffff00005a507812 */ /* 0x000fe200078ec0ff */
[C---:B------:R-:W-:Y:S01]  /*82e0*/  FMUL R0, R76.reuse, R9 ;  /* 0x000000094c007220 */ /* 0x040fe20000400000 */
[----:B------:R-:W-:Y:S01]  /*82f0*/  F2FP.BF16.F32.PACK_AB R97, R7, R6 ;  /* 0x000000060761723e */ /* 0x000fe200000010ff */
[----:B------:R-:W-:Y:S01]  /*8300*/  FMUL R3, R76, R10 ;  /* 0x0000000a4c037220 */ /* 0x000fe20000400000 */
[C---:B------:R-:W-:Y:S01]  /*8310*/  FFMA R4, R83.reuse, R85, R4 ;  /* 0x0000005553047223 */ /* 0x040fe20000000004 */
[----:B--2---:R-:W-:Y:S01]  /*8320*/  SHF.L.U32 R85, R94, 0x10, RZ ;  /* 0x000000105e557819 */ /* 0x004fe200000006ff */
[----:B------:R-:W-:Y:S01]  /*8330*/  FMUL R5, R76, R11 ;  /* 0x0000000b4c057220 */ /* 0x000fe20000400000 */
[C---:B------:R-:W-:Y:S01]  /*8340*/  FFMA R0, R83.reuse, R80, R0 ;  /* 0x0000005053007223 */ /* 0x040fe20000000000 */
[C---:B------:R-:W-:Y:S01]  /*8350*/  SHF.L.U32 R80, R92.reuse, 0x10, RZ ;  /* 0x000000105c507819 */ /* 0x040fe200000006ff */
[C---:B------:R-:W-:Y:S01]  /*8360*/  FFMA R3, R83.reuse, R82, R3 ;  /* 0x0000005253037223 */ /* 0x040fe20000000003 */
[----:B------:R-:W-:Y:S01]  /*8370*/  LOP3.LUT R82, R92, 0xffff0000, RZ, 0xc0, !PT ;  /* 0xffff00005c527812 */ /* 0x000fe200078ec0ff */
[----:B------:R-:W-:Y:S01]  /*8380*/  FMUL R6, R76, R12 ;  /* 0x0000000c4c067220 */ /* 0x000fe20000400000 */
[----:B------:R-:W-:Y:S01]  /*8390*/  F2FP.BF16.F32.PACK_AB R98, R0, R4 ;  /* 0x000000040062723e */ /* 0x000fe200000010ff */
[C---:B------:R-:W-:Y:S01]  /*83a0*/  FFMA R5, R83.reuse, R84, R5 ;  /* 0x0000005453057223 */ /* 0x040fe20000000005 */
[C---:B------:R-:W-:Y:S01]  /*83b0*/  FMUL R7, R76.reuse, R13 ;  /* 0x0000000d4c077220 */ /* 0x040fe20000400000 */
[----:B------:R-:W-:Y:S01]  /*83c0*/  FFMA R6, R83, R80, R6 ;  /* 0x0000005053067223 */ /* 0x000fe20000000006 */
[----:B------:R-:W-:Y:S01]  /*83d0*/  SHF.L.U32 R80, R93, 0x10, RZ ;  /* 0x000000105d507819 */ /* 0x000fe200000006ff */
[C---:B------:R-:W-:Y:S01]  /*83e0*/  FMUL R0, R76.reuse, R14 ;  /* 0x0000000e4c007220 */ /* 0x040fe20000400000 */
[----:B------:R-:W-:Y:S01]  /*83f0*/  F2FP.BF16.F32.PACK_AB R99, R5, R3 ;  /* 0x000000030563723e */ /* 0x000fe200000010ff */
[----:B------:R-:W-:Y:S01]  /*8400*/  FFMA R7, R83, R82, R7 ;  /* 0x0000005253077223 */ /* 0x000fe20000000007 */
[----:B------:R-:W-:Y:S01]  /*8410*/  LOP3.LUT R82, R93, 0xffff0000, RZ, 0xc0, !PT ;  /* 0xffff00005d527812 */ /* 0x000fe200078ec0ff */
[C---:B------:R-:W-:Y:S01]  /*8420*/  FMUL R3, R76.reuse, R15 ;  /* 0x0000000f4c037220 */ /* 0x040fe20000400000 */
[----:B------:R-:W-:Y:S01]  /*8430*/  FMUL R4, R76, R16 ;  /* 0x000000104c047220 */ /* 0x000fe20000400000 */
[C---:B------:R-:W-:Y:S01]  /*8440*/  FFMA R0, R83.reuse, R80, R0 ;  /* 0x0000005053007223 */ /* 0x040fe20000000000 */
[----:B------:R-:W-:Y:S01]  /*8450*/  LOP3.LUT R80, R94, 0xffff0000, RZ, 0xc0, !PT ;  /* 0xffff00005e507812 */ /* 0x000fe200078ec0ff */
[----:B------:R-:W-:Y:S01]  /*8460*/  FFMA R3, R83, R82, R3 ;  /* 0x0000005253037223 */ /* 0x000fe20000000003 */
[----:B------:R-:W-:Y:S01]  /*8470*/  F2FP.BF16.F32.PACK_AB R120, R7, R6 ;  /* 0x000000060778723e */ /* 0x000fe200000010ff */
[----:B------:R-:W-:Y:S01]  /*8480*/  FFMA R4, R83, R85, R4 ;  /* 0x0000005553047223 */ /* 0x000fe20000000004 */
[C---:B------:R-:W-:Y:S01]  /*8490*/  SHF.L.U32 R85, R95.reuse, 0x10, RZ ;  /* 0x000000105f557819 */ /* 0x040fe200000006ff */
[C---:B------:R-:W-:Y:S01]  /*84a0*/  FMUL R5, R76.reuse, R17 ;  /* 0x000000114c057220 */ /* 0x040fe20000400000 */
[----:B------:R-:W-:Y:S01]  /*84b0*/  LOP3.LUT R82, R95, 0xffff0000, RZ, 0xc0, !PT ;  /* 0xffff00005f527812 */ /* 0x000fe200078ec0ff */
[C---:B------:R-:W-:Y:S01]  /*84c0*/  FMUL R6, R76.reuse, R18 ;  /* 0x000000124c067220 */ /* 0x040fe20000400000 */
[----:B------:R-:W-:Y:S01]  /*84d0*/  F2FP.BF16.F32.PACK_AB R121, R3, R0 ;  /* 0x000000000379723e */ /* 0x000fe200000010ff */
[----:B------:R-:W-:Y:S01]  /*84e0*/  FMUL R7, R76, R19 ;  /* 0x000000134c077220 */ /* 0x000fe20000400000 */
        /* <DEDUP_REMOVED lines=11> */
[----:B------:R-:W-:Y:S01]  /*85a0*/  SHF.L.U32 R80, R101, 0x10, RZ ;  /* 0x0000001065507819 */ /* 0x000fe200000006ff */
[----:B------:R-:W-:Y:S01]  /*85b0*/  FFMA R3, R83, R82, R3 ;  /* 0x0000005253037223 */ /* 0x000fe20000000003 */
[----:B------:R-:W-:Y:S01]  /*85c0*/  LOP3.LUT R82, R103, 0xffff0000, RZ, 0xc0, !PT ;  /* 0xffff000067527812 */ /* 0x000fe200078ec0ff */
[C---:B------:R-:W-:Y:S01]  /*85d0*/  FMUL R4, R76.reuse, R22 ;  /* 0x000000164c047220 */ /* 0x040fe20000400000 */
[----:B------:R2:W-:Y:S01]  /*85e0*/  STS.128 [R178+UR49+0x4400], R96 ;  /* 0x00440060b2007988 */ /* 0x0005e20008000c31 */
[C---:B------:R-:W-:Y:S01]  /*85f0*/  FMUL R5, R76.reuse, R23 ;  /* 0x000000174c057220 */ /* 0x040fe20000400000 */
[----:B------:R-:W-:Y:S01]  /*8600*/  F2FP.BF16.F32.PACK_AB R128, R3, R0 ;  /* 0x000000000380723e */ /* 0x000fe200000010ff */
[----:B------:R-:W-:Y:S01]  /*8610*/  FFMA R4, R83, R80, R4 ;  /* 0x0000005053047223 */ /* 0x000fe20000000004 */
[----:B------:R-:W-:Y:S01]  /*8620*/  LOP3.LUT R0, R101, 0xffff0000, RZ, 0xc0, !PT ;  /* 0xffff000065007812 */ /* 0x000fe200078ec0ff */
[----:B------:R-:W-:Y:S01]  /*8630*/  FMUL R6, R76, R24 ;  /* 0x000000184c067220 */ /* 0x000fe20000400000 */
[----:B------:R-:W-:Y:S01]  /*8640*/  SHF.L.U32 R3, R102, 0x10, RZ ;  /* 0x0000001066037819 */ /* 0x000fe200000006ff */
[----:B------:R-:W-:Y:S01]  /*8650*/  FMUL R7, R76, R25 ;  /* 0x000000194c077220 */ /* 0x000fe20000400000 */
[----:B------:R-:W-:Y:S01]  /*8660*/  LOP3.LUT R80, R102, 0xffff0000, RZ, 0xc0, !PT ;  /* 0xffff000066507812 */ /* 0x000fe200078ec0ff */
[C---:B------:R-:W-:Y:S01]  /*8670*/  FFMA R5, R83.reuse, R0, R5 ;  /* 0x0000000053057223 */ /* 0x040fe20000000005 */
[----:B------:R-:W-:Y:S01]  /*8680*/  SHF.L.U32 R0, R108, 0x10, RZ ;  /* 0x000000106c007819 */ /* 0x000fe200000006ff */
[C---:B------:R-:W-:Y:S01]  /*8690*/  FMUL R8, R76.reuse, R26 ;  /* 0x0000001a4c087220 */ /* 0x040fe20000400000 */
        /* <DEDUP_REMOVED lines=18> */
[----:B------:R4:W-:Y:S01]  /*87c0*/  STS.128 [R177+0x4400], R120 ;  /* 0x00440078b1007388 */ /* 0x0009e20000000c00 */
[----:B------:R-:W-:Y:S01]  /*87d0*/  FFMA R11, R83, R80, R11 ;  /* 0x00000050530b7223 */ /* 0x000fe2000000000b */
[----:B------:R-:W-:Y:S01]  /*87e0*/  LOP3.LUT R80, R111, 0xffff0000, RZ, 0xc0, !PT ;  /* 0xffff00006f507812 */ /* 0x000fe200078ec0ff */
[C---:B------:R-:W-:Y:S01]  /*87f0*/  FFMA R12, R83.reuse, R3, R12 ;  /* 0x00000003530c7223 */ /* 0x040fe2000000000c */
[C---:B------:R-:W-:Y:S01]  /*8800*/  SHF.L.U32 R3, R110.reuse, 0x10, RZ ;  /* 0x000000106e037819 */ /* 0x040fe200000006ff */
[----:B------:R-:W-:Y:S01]  /*8810*/  FFMA R13, R83, R0, R13 ;  /* 0x00000000530d7223 */ /* 0x000fe2000000000d */
[----:B------:R-:W-:Y:S01]  /*8820*/  LOP3.LUT R0, R110, 0xffff0000, RZ, 0xc0, !PT ;  /* 0xffff00006e007812 */ /* 0x000fe200078ec0ff */
[C---:B------:R-:W-:Y:S01]  /*8830*/  FMUL R14, R76.reuse, R32 ;  /* 0x000000204c0e7220 */ /* 0x040fe20000400000 */
[----:B--2---:R-:W-:Y:S01]  /*8840*/  F2FP.BF16.F32.PACK_AB R96, R11, R10 ;  /* 0x0000000a0b60723e */ /* 0x004fe200000010ff */
[C---:B------:R-:W-:Y:S01]  /*8850*/  FMUL R15, R76.reuse, R33 ;  /* 0x000000214c0f7220 */ /* 0x040fe20000400000 */
[----:B------:R-:W-:Y:S01]  /*8860*/  F2FP.BF16.F32.PACK_AB R97, R13, R12 ;  /* 0x0000000c0d61723e */ /* 0x000fe200000010ff */
        /* <DEDUP_REMOVED lines=14> */
[----:B------:R-:W-:Y:S01]  /*8950*/  FMUL R20, R76, R38 ;  /* 0x000000264c147220 */ /* 0x000fe20000400000 */
[----:B------:R-:W-:Y:S01]  /*8960*/  FFMA R18, R83, R0, R18 ;  /* 0x0000000053127223 */ /* 0x000fe20000000012 */
[----:B------:R-:W-:Y:S01]  /*8970*/  LOP3.LUT R0, R117, 0xffff0000, RZ, 0xc0, !PT ;  /* 0xffff000075007812 */ /* 0x000fe200078ec0ff */
[C---:B------:R-:W-:Y:S01]  /*8980*/  FFMA R19, R83.reuse, R80, R19 ;  /* 0x0000005053137223 */ /* 0x040fe20000000013 */
[C---:B------:R-:W-:Y:S01]  /*8990*/  LOP3.LUT R80, R118.reuse, 0xffff0000, RZ, 0xc0, !PT ;  /* 0xffff000076507812 */ /* 0x040fe200078ec0ff */
[----:B------:R-:W-:Y:S01]  /*89a0*/  FFMA R20, R83, R3, R20 ;  /* 0x0000000353147223 */ /* 0x000fe20000000014 */
[----:B------:R-:W-:Y:S01]  /*89b0*/  SHF.L.U32 R3, R118, 0x10, RZ ;  /* 0x0000001076037819 */ /* 0x000fe200000006ff */
[C---:B------:R-:W-:Y:S01]  /*89c0*/  FMUL R21, R76.reuse, R39 ;  /* 0x000000274c157220 */ /* 0x040fe20000400000 */
[----:B----4-:R-:W-:Y:S01]  /*89d0*/  F2FP.BF16.F32.PACK_AB R120, R19, R18 ;  /* 0x000000121378723e */ /* 0x010fe200000010ff */
[C---:B------:R-:W-:Y:S01]  /*89e0*/  FMUL R22, R76.reuse, R40 ;  /* 0x000000284c167220 */ /* 0x040fe20000400000 */
[----:B------:R-:W-:Y:S01]  /*89f0*/  STS.128 [R176+0x4400], R128 ;  /* 0x00440080b0007388 */ /* 0x000fe20000000c00 */
[C---:B------:R-:W-:Y:S01]  /*8a00*/  FMUL R23, R76.reuse, R41 ;  /* 0x000000294c177220 */ /* 0x040fe20000400000 */
[----:B------:R-:W-:Y:S01]  /*8a10*/  FMUL R24, R76, R42 ;  /* 0x0000002a4c187220 */ /* 0x000fe20000400000 */
[C---:B------:R-:W-:Y:S01]  /*8a20*/  FFMA R21, R83.reuse, R0, R21 ;  /* 0x0000000053157223 */ /* 0x040fe20000000015 */
[----:B------:R-:W-:Y:S01]  /*8a30*/  SHF.L.U32 R0, R124, 0x10, RZ ;  /* 0x000000107c007819 */ /* 0x000fe200000006ff */
[----:B------:R-:W-:Y:S01]  /*8a40*/  FMUL R25, R76, R43 ;  /* 0x0000002b4c197220 */ /* 0x000fe20000400000 */
[----:B------:R-:W-:Y:S01]  /*8a50*/  FFMA R22, R83, R3, R22 ;  /* 0x0000000353167223 */ /* 0x000fe20000000016 */
[----:B------:R-:W-:Y:S01]  /*8a60*/  SHF.L.U32 R3, R125, 0x10, RZ ;  /* 0x000000107d037819 */ /* 0x000fe200000006ff */
[----:B------:R-:W-:Y:S01]  /*8a70*/  FFMA R23, R83, R80, R23 ;  /* 0x0000005053177223 */ /* 0x000fe20000000017 */
[----:B------:R-:W-:Y:S01]  /*8a80*/  LOP3.LUT R80, R124, 0xffff0000, RZ, 0xc0, !PT ;  /* 0xffff00007c507812 */ /* 0x000fe200078ec0ff */
[C---:B------:R-:W-:Y:S01]  /*8a90*/  FMUL R26, R76.reuse, R44 ;  /* 0x0000002c4c1a7220 */ /* 0x040fe20000400000 */
[----:B------:R-:W-:Y:S01]  /*8aa0*/  F2FP.BF16.F32.PACK_AB R121, R21, R20 ;  /* 0x000000141579723e */ /* 0x000fe200000010ff */
[----:B------:R-:W-:Y:S01]  /*8ab0*/  FFMA R24, R83, R85, R24 ;  /* 0x0000005553187223 */ /* 0x000fe20000000018 */
[----:B------:R-:W-:Y:S01]  /*8ac0*/  F2FP.BF16.F32.PACK_AB R122, R23, R22 ;  /* 0x00000016177a723e */ /* 0x000fe200000010ff */
[----:B------:R-:W-:Y:S01]  /*8ad0*/  FFMA R25, R83, R82, R25 ;  /* 0x0000005253197223 */ /* 0x000fe20000000019 */
[----:B------:R-:W-:Y:S01]  /*8ae0*/  SHF.L.U32 R85, R127, 0x10, RZ ;  /* 0x000000107f557819 */ /* 0x000fe200000006ff */
[C---:B------:R-:W-:Y:S01]  /*8af0*/  FMUL R27, R76.reuse, R45 ;  /* 0x0000002d4c1b7220 */ /* 0x040fe20000400000 */
[----:B------:R-:W-:Y:S01]  /*8b00*/  LOP3.LUT R82, R143, 0xffff0000, RZ, 0xc0, !PT ;  /* 0xffff00008f527812 */ /* 0x000fe200078ec0ff */
[----:B------:R-:W-:Y:S01]  /*8b10*/  FMUL R28, R76, R46 ;  /* 0x0000002e4c1c7220 */ /* 0x000fe20000400000 */
[----:B------:R-:W-:Y:S01]  /*8b20*/  F2FP.BF16.F32.PACK_AB R123, R25, R24 ;  /* 0x00000018197b723e */ /* 0x000fe200000010ff */
[----:B------:R2:W-:Y:S01]  /*8b30*/  STS.128 [R175+0x4400], R96 ;  /* 0x00440060af007388 */ /* 0x0005e20000000c00 */
        /* <DEDUP_REMOVED lines=12> */
[----:B------:R4:W-:Y:S01]  /*8c00*/  STS.128 [R173+0x4400], R120 ;  /* 0x00440078ad007388 */ /* 0x0009e20000000c00 */
[----:B------:R-:W-:Y:S01]  /*8c10*/  FMUL R33, R76, R51 ;  /* 0x000000334c217220 */ /* 0x000fe20000400000 */
[C---:B------:R-:W-:Y:S01]  /*8c20*/  FFMA R30, R83.reuse, R3, R30 ;  /* 0x00000003531e7223 */ /* 0x040fe2000000001e */
[C---:B------:R-:W-:Y:S01]  /*8c30*/  SHF.L.U32 R3, R132.reuse, 0x10, RZ ;  /* 0x0000001084037819 */ /* 0x040fe200000006ff */
[C---:B------:R-:W-:Y:S01]  /*8c40*/  FFMA R31, R83.reuse, R80, R31 ;  /* 0x00000050531f7223 */ /* 0x040fe2000000001f */
[----:B------:R-:W-:Y:S01]  /*8c50*/  LOP3.LUT R80, R132, 0xffff0000, RZ, 0xc0, !PT ;  /* 0xffff000084507812 */ /* 0x000fe200078ec0ff */
[----:B------:R-:W-:Y:S01]  /*8c60*/  FFMA R32, R83, R85, R32 ;  /* 0x0000005553207223 */ /* 0x000fe20000000020 */
        /* <DEDUP_REMOVED lines=9> */
[----:B------:R-:W-:Y:S01]  /*8d00*/  FFMA R35, R83, R80, R35 ;  /* 0x0000005053237223 */ /* 0x000fe20000000023 */
[----:B------:R-:W-:Y:S01]  /*8d10*/  LOP3.LUT R80, R135, 0xffff0000, RZ, 0xc0, !PT ;  /* 0xffff000087507812 */ /* 0x000fe200078ec0ff */
[----:B------:R-:W-:Y:S01]  /*8d20*/  FFMA R36, R83, R85, R36 ;  /* 0x0000005553247223 */ /* 0x000fe20000000024 */
[----:B------:R-:W-:Y:S01]  /*8d30*/  SHF.L.U32 R85, R135, 0x10, RZ ;  /* 0x0000001087557819 */ /* 0x000fe200000006ff */
[----:B------:R-:W-:Y:S01]  /*8d40*/  FFMA R37, R83, R0, R37 ;  /* 0x0000000053257223 */ /* 0x000fe20000000025 */
[----:B------:R-:W-:Y:S01]  /*8d50*/  LOP3.LUT R0, R134, 0xffff0000, RZ, 0xc0, !PT ;  /* 0xffff000086007812 */ /* 0x000fe200078ec0ff */
[C---:B------:R-:W-:Y:S01]  /*8d60*/  FMUL R38, R76.reuse, R56 ;  /* 0x000000384c267220 */ /* 0x040fe20000400000 */
[----:B--2---:R-:W-:Y:S01]  /*8d70*/  F2FP.BF16.F32.PACK_AB R96, R27, R26 ;  /* 0x0000001a1b60723e */ /* 0x004fe200000010ff */
[C---:B------:R-:W-:Y:S01]  /*8d80*/  FMUL R39, R76.reuse, R57 ;  /* 0x000000394c277220 */ /* 0x040fe20000400000 */
[----:B------:R-:W-:Y:S01]  /*8d90*/  F2FP.BF16.F32.PACK_AB R97, R29, R28 ;  /* 0x0000001c1d61723e */ /* 0x000fe200000010ff */
[C---:B------:R-:W-:Y:S01]  /*8da0*/  FMUL R40, R76.reuse, R58 ;  /* 0x0000003a4c287220 */ /* 0x040fe20000400000 */
[----:B------:R-:W-:Y:S01]  /*8db0*/  F2FP.BF16.F32.PACK_AB R98, R31, R30 ;  /* 0x0000001e1f62723e */ /* 0x000fe200000010ff */
[----:B------:R-:W-:Y:S01]  /*8dc0*/  FMUL R41, R76, R59 ;  /* 0x0000003b4c297220 */ /* 0x000fe20000400000 */
[----:B------:R-:W-:Y:S01]  /*8dd0*/  F2FP.BF16.F32.PACK_AB R99, R33, R32 ;  /* 0x000000202163723e */ /* 0x000fe200000010ff */
[----:B------:R-:W-:Y:S01]  /*8de0*/  FFMA R38, R83, R3, R38 ;  /* 0x0000000353267223 */ /* 0x000fe20000000026 */
[----:B------:R-:W-:Y:S01]  /*8df0*/  SHF.L.U32 R3, R141, 0x10, RZ ;  /* 0x000000108d037819 */ /* 0x000fe200000006ff */
[C---:B------:R-:W-:Y:S01]  /*8e00*/  FFMA R39, R83.reuse, R0, R39 ;  /* 0x0000000053277223 */ /* 0x040fe20000000027 */
[C---:B------:R-:W-:Y:S01]  /*8e10*/  SHF.L.U32 R0, R140.reuse, 0x10, RZ ;  /* 0x000000108c007819 */ /* 0x040fe200000006ff */
[----:B------:R-:W-:Y:S01]  /*8e20*/  FFMA R40, R83, R85, R40 ;  /* 0x0000005553287223 */ /* 0x000fe20000000028 */
[----:B------:R-:W-:Y:S01]  /*8e30*/  SHF.L.U32 R85, R143, 0x10, RZ ;  /* 0x000000108f557819 */ /* 0x000fe200000006ff */
[----:B------:R2:W-:Y:S01]  /*8e40*/  STS.128 [R172+0x4400], R96 ;  /* 0x00440060ac007388 */ /* 0x0005e20000000c00 */
[----:B----4-:R-:W-:Y:S01]  /*8e50*/  F2FP.BF16.F32.PACK_AB R120, R35, R34 ;  /* 0x000000222378723e */ /* 0x010fe200000010ff */
[----:B------:R-:W-:Y:S01]  /*8e60*/  FFMA R41, R83, R80, R41 ;  /* 0x0000005053297223 */ /* 0x000fe20000000029 */
[----:B------:R-:W-:Y:S01]  /*8e70*/  LOP3.LUT R80, R140, 0xffff0000, RZ, 0xc0, !PT ;  /* 0xffff00008c507812 */ /* 0x000fe200078ec0ff */
[C---:B------:R-:W-:Y:S01]  /*8e80*/  FMUL R42, R76.reuse, R60 ;  /* 0x0000003c4c2a7220 */ /* 0x040fe20000400000 */
[----:B------:R-:W-:Y:S01]  /*8e90*/  F2FP.BF16.F32.PACK_AB R121, R37, R36 ;  /* 0x000000242579723e */ /* 0x000fe200000010ff */
[C---:B------:R-:W-:Y:S01]  /*8ea0*/  FMUL R43, R76.reuse, R61 ;  /* 0x0000003d4c2b7220 */ /* 0x040fe20000400000 */
[----:B------:R-:W-:Y:S01]  /*8eb0*/  F2FP.BF16.F32.PACK_AB R122, R39, R38 ;  /* 0x00000026277a723e */ /* 0x000fe200000010ff */
[C---:B------:R-:W-:Y:S01]  /*8ec0*/  FMUL R44, R76.reuse, R62 ;  /* 0x0000003e4c2c7220 */ /* 0x040fe20000400000 */
[C---:B------:R-:W-:Y:S01]  /*8ed0*/  FFMA R42, R83.reuse, R0, R42 ;  /* 0x00000000532a7223 */ /* 0x040fe2000000002a */
[----:B------:R-:W-:Y:S01]  /*8ee0*/  FFMA R43, R83, R80, R43 ;  /* 0x00000050532b7223 */ /* 0x000fe2000000002b */
[----:B------:R-:W-:Y:S01]  /*8ef0*/  LOP3.LUT R0, R141, 0xffff0000, RZ, 0xc0, !PT ;  /* 0xffff00008d007812 */ /* 0x000fe200078ec0ff */
[C---:B------:R-:W-:Y:S01]  /*8f00*/  FFMA R44, R83.reuse, R3, R44 ;  /* 0x00000003532c7223 */ /* 0x040fe2000000002c */
[----:B------:R-:W-:Y:S01]  /*8f10*/  FMUL R45, R76, R63 ;  /* 0x0000003f4c2d7220 */ /* 0x000fe20000400000 */
[----:B------:R-:W-:Y:S01]  /*8f20*/  SHF.L.U32 R3, R142, 0x10, RZ ;  /* 0x000000108e037819 */ /* 0x000fe200000006ff */
[----:B------:R-:W-:Y:S01]  /*8f30*/  FMUL R46, R76, R64 ;  /* 0x000000404c2e7220 */ /* 0x000fe20000400000 */
[----:B------:R-:W-:Y:S01]  /*8f40*/  LOP3.LUT R80, R142, 0xffff0000, RZ, 0xc0, !PT ;  /* 0xffff00008e507812 */ /* 0x000fe200078ec0ff */
[C---:B------:R-:W-:Y:S01]  /*8f50*/  FMUL R47, R76.reuse, R65 ;  /* 0x000000414c2f7220 */ /* 0x040fe20000400000 */
[C---:B------:R-:W-:Y:S01]  /*8f60*/  FMUL R48, R76.reuse, R66 ;  /* 0x000000424c307220 */ /* 0x040fe20000400000 */
[----:B------:R-:W-:Y:S01]  /*8f70*/  FFMA R45, R83, R0, R45 ;  /* 0x00000000532d7223 */ /* 0x000fe2000000002d */
[----:B------:R-:W-:Y:S01]  /*8f80*/  FMUL R49, R76, R67 ;  /* 0x000000434c317220 */ /* 0x000fe20000400000 */
[----:B------:R-:W-:Y:S01]  /*8f90*/  F2FP.BF16.F32.PACK_AB R123, R41, R40 ;  /* 0x00000028297b723e */ /* 0x000fe200000010ff */
[C---:B------:R-:W-:Y:S01]  /*8fa0*/  FFMA R46, R83.reuse, R3, R46 ;  /* 0x00000003532e7223 */ /* 0x040fe2000000002e */
[C---:B------:R-:W-:Y:S01]  /*8fb0*/  FFMA R47, R83.reuse, R80, R47 ;  /* 0x00000050532f7223 */ /* 0x040fe2000000002f */
[C---:B------:R-:W-:Y:S01]  /*8fc0*/  FFMA R48, R83.reuse, R85, R48 ;  /* 0x0000005553307223 */ /* 0x040fe20000000030 */
[----:B------:R-:W-:Y:S01]  /*8fd0*/  FFMA R49, R83, R82, R49 ;  /* 0x0000005253317223 */ /* 0x000fe20000000031 */
[----:B------:R2:W-:Y:S01]  /*8fe0*/  STS.128 [R171+0x4400], R120 ;  /* 0x00440078ab007388 */ /* 0x0005e20000000c00 */
[----:B------:R-:W-:Y:S02]  /*8ff0*/  F2FP.BF16.F32.PACK_AB R128, R43, R42 ;  /* 0x0000002a2b80723e */ /* 0x000fe400000010ff */
[----:B------:R-:W-:Y:S02]  /*9000*/  F2FP.BF16.F32.PACK_AB R129, R45, R44 ;  /* 0x0000002c2d81723e */ /* 0x000fe400000010ff */
[----:B------:R-:W-:Y:S02]  /*9010*/  F2FP.BF16.F32.PACK_AB R130, R47, R46 ;  /* 0x0000002e2f82723e */ /* 0x000fe400000010ff */
[----:B------:R-:W-:Y:S02]  /*9020*/  F2FP.BF16.F32.PACK_AB R131, R49, R48 ;  /* 0x000000303183723e */ /* 0x000fe400000010ff */
[----:B------:R-:W-:Y:S02]  /*9030*/  MOV R0, UR51 ;  /* 0x0000003300007c02 */ /* 0x000fe40008000f00 */
[----:B------:R-:W-:Y:S01]  /*9040*/  LEA R3, R105, UR49, 0x3 ;  /* 0x0000003169037c11 */ /* 0x000fe2000f8e18ff */
[----:B------:R2:W-:Y:S01]  /*9050*/  STS.128 [R170+0x4400], R128 ;  /* 0x00440080aa007388 */ /* 0x0005e20000000c00 */
[----:B------:R-:W-:Y:S02]  /*9060*/  @P6 LEA R0, R0, UR49, 0x3 ;  /* 0x0000003100006c11 */ /* 0x000fe4000f8e18ff */
[----:B------:R-:W-:Y:S02]  /*9070*/  @P6 SHF.L.U32 R80, R162, 0x1f, RZ ;  /* 0x0000001fa2506819 */ /* 0x000fe400000006ff */
[----:B------:R-:W-:Y:S01]  /*9080*/  @P6 IADD3 R0, PT, PT, R0, 0x80, RZ ;  /* 0x0000008000006810 */ /* 0x000fe20007ffe0ff */
[----:B------:R-:W-:Y:S01]  /*9090*/  @!PT LDS RZ, [RZ] ;  /* 0x00000000fffff984 */ /* 0x000fe20000000800 */
[----:B------:R-:W-:Y:S01]  /*90a0*/  @!PT LDS RZ, [RZ] ;  /* 0x00000000fffff984 */ /* 0x000fe20000000800 */
[----:B------:R-:W-:Y:S01]  /*90b0*/  @!PT LDS RZ, [RZ] ;  /* 0x00000000fffff984 */ /* 0x000fe20000000800 */
[----:B------:R-:W-:Y:S01]  /*90c0*/  @!PT LDS RZ, [RZ] ;  /* 0x00000000fffff984 */ /* 0x000fe20000000800 */
[----:B------:R4:W-:Y:S06]  /*90d0*/  MEMBAR.ALL.CTA ;  /* 0x0000000000007992 */ /* 0x0009ec0000008000 */
[----:B----4-:R-:W4:Y:S01]  /*90e0*/  FENCE.VIEW.ASYNC.S ;  /* 0x00000000000073c6 */ /* 0x010f220000000000 */
[----:B-1----:R-:W-:Y:S01]  /*90f0*/  @P6 PRMT R0, R179, 0x654, R0 ;  /* 0x00000654b3006816 */ /* 0x002fe20000000000 */
[----:B----4-:R-:W-:Y:S06]  /*9100*/  BAR.SYNC.DEFER_BLOCKING 0x1, 0x80 ;  /* 0x0042000000007b1d */ /* 0x010fec0000010000 */
[----:B------:R-:W-:Y:S05]  /*9110*/  @P0 BRA `(.L_x_121) ;  /* 0x0000000000280947 */ /* 0x000fea0003800000 */
[----:B------:R-:W-:Y:S01]  /*9120*/  R2UR UR4, R81 ;  /* 0x00000000510472ca */ /* 0x000fe200000e0000 */
[----:B------:R-:W-:Y:S01]  /*9130*/  UIADD3 UR6, UP0, UPT, UR52, 0xa80, URZ ;  /* 0x00000a8034067890 */ /* 0x000fe2000ff1e0ff */
[----:B------:R-:W-:Y:S01]  /*9140*/  R2UR UR5, R168 ;  /* 0x00000000a80572ca */ /* 0x000fe200000e0000 */
[----:B------:R-:W-:Y:S02]  /*9150*/  UIADD3 UR40, UPT, UPT, UR49, 0x4400, URZ ;  /* 0x0000440031287890 */ /* 0x000fe4000fffe0ff */
[----:B------:R-:W-:Y:S01]  /*9160*/  UIADD3.X UR7, UPT, UPT, URZ, UR53, URZ, UP0, !UPT ;  /* 0x00000035ff077290 */ /* 0x000fe200087fe4ff */
[----:B------:R-:W-:Y:S09]  /*9170*/  UMOV UR43, UR44 ;  /* 0x0000002c002b7c82 */ /* 0x000ff20008000000 */
[----:B------:R-:W-:Y:S09]  /*9180*/  UIADD3 UR41, UPT, UPT, UR5, UR4, URZ ;  /* 0x0000000405297290 */ /* 0x000ff2000fffe0ff */
[----:B------:R1:W-:Y:S01]  /*9190*/  UTMASTG.3D [UR40], [UR6] ;  /* 0x00000028060073b5 */ /* 0x0003e20008010000 */
[----:B------:R0:W-:Y:S01]  /*91a0*/  UTMACMDFLUSH ;  /* 0x00000000000079b7 */ /* 0x0001e20000000000 */
[----:B-1----:R-:W-:Y:S04]  /*91b0*/  DEPBAR.LE SB0, 0x1 ;  /* 0x000080400000791a */ /* 0x002fe80000000000 */
.L_x_121:
[----:B------:R-:W-:Y:S05]  /*91c0*/  BSYNC.RECONVERGENT B0 ;  /* 0x0000000000007941 */ /* 0x000fea0003800200 */
.L_x_120:
[----:B------:R-:W-:Y:S01]  /*91d0*/  BAR.SYNC.DEFER_BLOCKING 0x1, 0x80 ;  /* 0x0042000000007b1d */ /* 0x000fe20000010000 */
[----:B------:R-:W-:Y:S01]  /*91e0*/  UIADD3 UR54, UPT, UPT, UR51, 0x1, URZ ;  /* 0x0000000133367890 */ /* 0x000fe2000fffe0ff */
[----:B------:R-:W-:Y:S03]  /*91f0*/  ISETP.NE.AND P0, PT, R79, RZ, PT ;  /* 0x000000ff4f00720c */ /* 0x000fe60003f05270 */
[----:B------:R-:W-:Y:S04]  /*9200*/  UISETP.NE.AND UP0, UPT, UR54, 0x4, UPT ;  /* 0x000000043600788c */ /* 0x000fe8000bf05270 */
[----:B------:R-:W-:Y:S01]  /*9210*/  USEL UR54, UR54, URZ, UP0 ;  /* 0x000000ff36367287 */ /* 0x000fe20008000000 */
[----:B------:R1:W-:Y:S01]  /*9220*/  @P6 SYNCS.ARRIVE.TRANS64.RED.A1T0 RZ, [R0+URZ], RZ ;  /* 0x000000ff00ff69a7 */ /* 0x0003e200081004ff */
[----:B------:R-:W-:Y:S01]  /*9230*/  BSSY B1, `(.L_x_122) ;  /* 0x0000022000017945 */ /* 0x000fe20003800000 */
[----:B------:R-:W4:Y:S01]  /*9240*/  @P6 SYNCS.PHASECHK.TRANS64.TRYWAIT P1, [R3+URZ+0x60], R80 ;  /* 0x00006050030065a7 */ /* 0x000f2200080211ff */
[----:B-1----:R-:W-:Y:S05]  /*9250*/  IMAD.MOV.U32 R0, RZ, RZ, 0x40 ;  /* 0x00000040ff007424 */ /* 0x002fea00078e00ff */
        /* <DEDUP_REMOVED lines=13> */
[----:B------:R-:W1:Y:S02]  /*9330*/  SYNCS.PHASECHK.TRANS64.TRYWAIT P0, [R3+URZ+0x60], R6 ;  /* 0x00006006030075a7 */ /* 0x000e6400080011ff */
[----:B-1----:R-:W-:Y:S05]  /*9340*/  @!P0 BRA `(.L_x_126) ;  /* 0x0000003400348947 */ /* 0x002fea0003800000 */
.L_x_125:
[----:B------:R-:W-:Y:S05]  /*9350*/  BSYNC B0 ;  /* 0x0000000000007941 */ /* 0x000fea0003800000 */
.L_x_124:
[----:B------:R-:W-:Y:S01]  /*9360*/  ISETP.NE.AND P0, PT, R112, RZ, PT ;  /* 0x000000ff7000720c */ /* 0x000fe20003f05270 */
[----:B------:R-:W-:Y:S11]  /*9370*/  VIADD R105, R105, 0x1 ;  /* 0x0000000169697836 */ /* 0x000ff60000000000 */
[----:B------:R-:W-:Y:S01]  /*9380*/  @!UPT UIADD3 URZ, UPT, UPT, URZ, URZ, URZ ;  /* 0x000000fffffff290 */ /* 0x000fe2000fffe0ff */
[----:B------:R4:W2:Y:S01]  /*9390*/  @P0 LDS.128 R88, [R4+UR49+0x400] ;  /* 0x0004003104580984 */ /* 0x0008a20008000c00 */
[--C-:B-1----:R-:W-:Y:S01]  /*93a0*/  @P0 IMAD.IADD R3, R104, 0x1, R5.reuse ;  /* 0x0000000168030824 */ /* 0x102fe200078e0205 */
[C---:B------:R-:W-:Y:S01]  /*93b0*/  @P0 IADD3 R6, PT, PT, R106.reuse, R7, RZ ;  /* 0x000000076a060210 */ /* 0x040fe20007ffe0ff */
[C---:B------:R-:W-:Y:S01]  /*93c0*/  @P0 IMAD.IADD R8, R106.reuse, 0x1, R5 ;  /* 0x000000016a080824 */ /* 0x040fe200078e0205 */
[----:B------:R4:W1:Y:S02]  /*93d0*/  @P0 LDS.128 R92, [R0+0x400] ;  /* 0x00040000005c0984 */ /* 0x0008640000000c00 */
[----:B------:R-:W-:Y:S02]  /*93e0*/  @P0 IADD3 R9, PT, PT, R106, R3, RZ ;  /* 0x000000036a090210 */ /* 0x000fe40007ffe0ff */
[----:B------:R4:W1:Y:S04]  /*93f0*/  @P0 LDS.128 R100, [R7+0x400] ;  /* 0x0004000007640984 */ /* 0x0008680000000c00 */
[----:B------:R4:W1:Y:S04]  /*9400*/  @P0 LDS.128 R108, [R6+0x400] ;  /* 0x00040000066c0984 */ /* 0x0008680000000c00 */
[----:B------:R4:W1:Y:S04]  /*9410*/  @P0 LDS.128 R116, [R5+0x400] ;  /* 0x0004000005740984 */ /* 0x0008680000000c00 */
[----:B------:R4:W1:Y:S04]  /*9420*/  @P0 LDS.128 R124, [R8+0x400] ;  /* 0x00040000087c0984 */ /* 0x0008680000000c00 */
[----:B------:R4:W1:Y:S04]  /*9430*/  @P0 LDS.128 R132, [R3+0x400] ;  /* 0x0004000003840984 */ /* 0x0008680000000c00 */
[----:B------:R4:W1:Y:S02]  /*9440*/  @P0 LDS.128 R140, [R9+0x400] ;  /* 0x00040000098c0984 */ /* 0x0008640000000c00 */
.L_x_123:
[----:B------:R-:W-:Y:S05]  /*9450*/  BSYNC B1 ;  /* 0x0000000000017941 */ /* 0x000fea0003800000 */
.L_x_122:
        /* <DEDUP_REMOVED lines=21> */
.L_x_127:
[----:B--2---:R-:W-:Y:S01]  /*95b0*/  SHF.L.U32 R80, R88, 0x10, RZ ;  /* 0x0000001058507819 */ /* 0x004fe200000006ff */
[----:B------:R-:W-:Y:S05]  /*95c0*/  WARPSYNC.ALL ;  /* 0x0000000000007948 */ /* 0x000fea0003800000 */
[----:B------:R-:W-:Y:S01]  /*95d0*/  R2UR UR4, R16 ;  /* 0x00000000100472ca */ /* 0x000fe200000e0000 */
[----:B------:R-:W-:Y:S01]  /*95e0*/  BSSY.RECONVERGENT B0, `(.L_x_128) ;  /* 0x0000103000007945 */ /* 0x000fe20003800200 */
[----:B------:R-:W-:Y:S02]  /*95f0*/  LOP3.LUT R82, R91, 0xffff0000, RZ, 0xc0, !PT ;  /* 0xffff00005b527812 */ /* 0x000fe400078ec0ff */
[----:B------:R-:W-:Y:S02]  /*9600*/  ISETP.NE.AND P6, PT, R174, RZ, PT ;  /* 0x000000ffae00720c */ /* 0x000fe40003fc5270 */
[----:B------:R-:W-:Y:S07]  /*9610*/  ISETP.NE.AND P0, PT, R165, RZ, PT ;  /* 0x000000ffa500720c */ /* 0x000fee0003f05270 */
[----:B------:R-:W2:Y:S02]  /*9620*/  LDTM.x64 R4, tmem[UR4] ;  /* 0x00000004000479ee */ /* 0x000ea40008340000 */
[----:B--2---:R-:W-:Y:S01]  /*9630*/  FMUL R0, R76, R4 ;  /* 0x000000044c007220 */ /* 0x004fe20000400000 */
[----:B------:R-:W-:Y:S01]  /*9640*/  LOP3.LUT R4, R88, 0xffff0000, RZ, 0xc0, !PT ;  /* 0xffff000058047812 */ /* 0x000fe200078ec0ff */
[C---:B------:R-:W-:Y:S01]  /*9650*/  FMUL R3, R76.reuse, R5 ;  /* 0x000000054c037220 */ /* 0x040fe20000400000 */
[----:B------:R-:W-:Y:S01]  /*9660*/  SHF.L.U32 R5, R89, 0x10, RZ ;  /* 0x0000001059057819 */ /* 0x000fe200000006ff */
[----:B------:R-:W-:Y:S01]  /*9670*/  FFMA R0, R83, R80, R0 ;  /* 0x0000005053007223 */ /* 0x000fe20000000000 */
[----:B------:R-:W-:Y:S01]  /*9680*/  LOP3.LUT R80, R89, 0xffff0000, RZ, 0xc0, !PT ;  /* 0xffff000059507812 */ /* 0x000fe200078ec0ff */
[C---:B------:R-:W-:Y:S01]  /*9690*/  FMUL R6, R76.reuse, R6 ;  /* 0x000000064c067220 */ /* 0x040fe20000400000 */
[C---:B------:R-:W-:Y:S01]  /*96a0*/  FFMA R3, R83.reuse, R4, R3 ;  /* 0x0000000453037223 */ /* 0x040fe20000000003 */
[C---:B------:R-:W-:Y:S01]  /*96b0*/  FMUL R7, R76.reuse, R7 ;  /* 0x000000074c077220 */ /* 0x040fe20000400000 */
[----:B------:R-:W-:Y:S01]  /*96c0*/  FMUL R4, R76, R8 ;  /* 0x000000084c047220 */ /* 0x000fe20000400000 */
[C---:B------:R-:W-:Y:S01]  /*96d0*/  LOP3.LUT R8, R90.reuse, 0xffff0000, RZ, 0xc0, !PT ;  /* 0xffff00005a087812 */ /* 0x040fe200078ec0ff */
[C---:B------:R-:W-:Y:S01]  /*96e0*/  FFMA R6, R83.reuse, R5, R6 ;  /* 0x0000000553067223 */ /* 0x040fe20000000006 */
[----:B------:R-:W-:Y:S01]  /*96f0*/  SHF.L.U32 R5, R90, 0x10, RZ ;  /* 0x000000105a057819 */ /* 0x000fe200000006ff */
[----:B------:R-:W-:Y:S01]  /*9700*/  FFMA R7, R83, R80, R7 ;  /* 0x0000005053077223 */ /* 0x000fe20000000007 */
[----:B------:R-:W-:Y:S01]  /*9710*/  F2FP.BF16.F32.PACK_AB R96, R3, R0 ;  /* 0x000000000360723e */ /* 0x000fe200000010ff */
[----:B------:R-:W-:Y:S01]  /*9720*/  FMUL R0, R76, R9 ;  /* 0x000000094c007220 */ /* 0x000fe20000400000 */
[----:B------:R-:W-:Y:S01]  /*9730*/  SHF.L.U32 R80, R91, 0x10, RZ ;  /* 0x000000105b507819 */ /* 0x000fe200000006ff */
[----:B------:R-:W-:Y:S01]  /*9740*/  FFMA R4, R83, R5, R4 ;  /* 0x0000000553047223 */ /* 0x000fe20000000004 */
[----:B------:R-:W-:Y:S01]  /*9750*/  F2FP.BF16.F32.PACK_AB R97, R7, R6 ;  /* 0x000000060761723e */ /* 0x000fe200000010ff */
[C---:B------:R-:W-:Y:S01]  /*9760*/  FFMA R0, R83.reuse, R8, R0 ;  /* 0x0000000853007223 */ /* 0x040fe20000000000 */
[----:B-1----:R-:W-:Y:S01]  /*9770*/  SHF.L.U32 R8, R92, 0x10, RZ ;  /* 0x000000105c087819 */ /* 0x002fe200000006ff */
[----:B------:R-:W-:Y:S01]  /*9780*/  FMUL R3, R76, R10 ;  /* 0x0000000a4c037220 */ /* 0x000fe20000400000 */
[----:B------:R-:W-:Y:S01]  /*9790*/  LOP3.LUT R10, R92, 0xffff0000, RZ, 0xc0, !PT ;  /* 0xffff00005c0a7812 */ /* 0x000fe200078ec0ff */
[----:B------:R-:W-:Y:S01]  /*97a0*/  FMUL R5, R76, R11 ;  /* 0x0000000b4c057220 */ /* 0x000fe20000400000 */
[----:B------:R-:W-:Y:S01]  /*97b0*/  F2FP.BF16.F32.PACK_AB R98, R0, R4 ;  /* 0x000000040062723e */ /* 0x000fe200000010ff */
[C---:B------:R-:W-:Y:S01]  /*97c0*/  FMUL R6, R76.reuse, R12 ;  /* 0x0000000c4c067220 */ /* 0x040fe20000400000 */
[C---:B------:R-:W-:Y:S01]  /*97d0*/  FMUL R7, R76.reuse, R13 ;  /* 0x0000000d4c077220 */ /* 0x040fe20000400000 */
[----:B------:R-:W-:Y:S01]  /*97e0*/  FFMA R3, R83, R80, R3 ;  /* 0x0000005053037223 */ /* 0x000fe20000000003 */
[----:B------:R-:W-:Y:S01]  /*97f0*/  SHF.L.U32 R80, R93, 0x10, RZ ;  /* 0x000000105d507819 */ /* 0x000fe200000006ff */
[C---:B------:R-:W-:Y:S01]  /*9800*/  FFMA R5, R83.reuse, R82, R5 ;  /* 0x0000005253057223 */ /* 0x040fe20000000005 */
[C---:B------:R-:W-:Y:S01]  /*9810*/  FFMA R6, R83.reuse, R8, R6 ;  /* 0x0000000853067223 */ /* 0x040fe20000000006 */
[C---:B------:R-:W-:Y:S01]  /*9820*/  FMUL R0, R76.reuse, R14 ;  /* 0x0000000e4c007220 */ /* 0x040fe20000400000 */
[----:B------:R-:W-:Y:S01]  /*9830*/  FFMA R7, R83, R10, R7 ;  /* 0x0000000a53077223 */ /* 0x000fe20000000007 */
[C---:B------:R-:W-:Y:S01]  /*9840*/  FMUL R14, R76.reuse, R24 ;  /* 0x000000184c0e7220 */ /* 0x040fe20000400000 */
[----:B------:R-:W-:Y:S01]  /*9850*/  F2FP.BF16.F32.PACK_AB R99, R5, R3 ;  /* 0x000000030563723e */ /* 0x000fe200000010ff */
[C---:B------:R-:W-:Y:S01]  /*9860*/  FMUL R24, R76.reuse, R34 ;  /* 0x000000224c187220 */ /* 0x040fe20000400000 */
[C---:B------:R-:W-:Y:S01]  /*9870*/  FMUL R34, R76.reuse, R44 ;  /* 0x0000002c4c227220 */ /* 0x040fe20000400000 */
[C---:B------:R-:W-:Y:S01]  /*9880*/  FMUL R44, R76.reuse, R54 ;  /* 0x000000364c2c7220 */ /* 0x040fe20000400000 */
[C---:B------:R-:W-:Y:S01]  /*9890*/  FMUL R54, R76.reuse, R64 ;  /* 0x000000404c367220 */ /* 0x040fe20000400000 */
[----:B------:R-:W-:Y:S01]  /*98a0*/  F2FP.BF16.F32.PACK_AB R64, R7, R6 ;  /* 0x000000060740723e */ /* 0x000fe200000010ff */
[----:B------:R-:W-:Y:S01]  /*98b0*/  STS.128 [R178+UR49+0x8400], R96 ;  /* 0x00840060b2007988 */ /* 0x000fe20008000c31 */
[----:B------:R-:W-:Y:S01]  /*98c0*/  LOP3.LUT R6, R93, 0xffff0000, RZ, 0xc0, !PT ;  /* 0xffff00005d067812 */ /* 0x000fe200078ec0ff */
[----:B------:R-:W-:Y:S01]  /*98d0*/  FMUL R3, R76, R15 ;  /* 0x0000000f4c037220 */ /* 0x000fe20000400000 */
[----:B------:R-:W-:Y:S01]  /*98e0*/  SHF.L.U32 R7, R94, 0x10, RZ ;  /* 0x000000105e077819 */ /* 0x000fe200000006ff */
[C---:B------:R-:W-:Y:S01]  /*98f0*/  FMUL R8, R76.reuse, R18 ;  /* 0x000000124c087220 */ /* 0x040fe20000400000 */
[C---:B------:R-:W-:Y:S01]  /*9900*/  FFMA R0, R83.reuse, R80, R0 ;  /* 0x0000005053007223 */ /* 0x040fe20000000000 */
[C---:B------:R-:W-:Y:S01]  /*9910*/  FMUL R9, R76.reuse, R19 ;  /* 0x000000134c097220 */ /* 0x040fe20000400000 */
[----:B------:R-:W-:Y:S01]  /*9920*/  FMUL R18, R76, R28 ;  /* 0x0000001c4c127220 */ /* 0x000fe20000400000 */
[----:B------:R-:W-:Y:S01]  /*9930*/  FFMA R3, R83, R6, R3 ;  /* 0x0000000653037223 */ /* 0x000fe20000000003 */
[----:B------:R-:W-:Y:S01]  /*9940*/  LOP3.LUT R6, R100, 0xffff0000, RZ, 0xc0, !PT ;  /* 0xffff000064067812 */ /* 0x000fe200078ec0ff */
[C---:B------:R-:W-:Y:S01]  /*9950*/  FMUL R10, R76.reuse, R20 ;  /* 0x000000144c0a7220 */ /* 0x040fe20000400000 */
        /* <DEDUP_REMOVED lines=10> */
[----:B------:R-:W-:Y:S01]  /*9a00*/  FMUL R48, R76, R58 ;  /* 0x0000003a4c307220 */ /* 0x000fe20000400000 */
[----:B------:R-:W-:Y:S01]  /*9a10*/  LOP3.LUT R58, R94, 0xffff0000, RZ, 0xc0, !PT ;  /* 0xffff00005e3a7812 */ /* 0x000fe200078ec0ff */
[C---:B------:R-:W-:Y:S01]  /*9a20*/  FMUL R4, R76.reuse, R16 ;  /* 0x000000104c047220 */ /* 0x040fe20000400000 */
[C---:B------:R-:W-:Y:S01]  /*9a30*/  FMUL R40, R76.reuse, R50 ;  /* 0x000000324c287220 */ /* 0x040fe20000400000 */
[C---:B------:R-:W-:Y:S01]  /*9a40*/  FMUL R45, R76.reuse, R55 ;  /* 0x000000374c2d7220 */ /* 0x040fe20000400000 */
[C---:B------:R-:W-:Y:S01]  /*9a50*/  FMUL R49, R76.reuse, R59 ;  /* 0x0000003b4c317220 */ /* 0x040fe20000400000 */
[----:B------:R-:W-:Y:S01]  /*9a60*/  SHF.L.U32 R59, R95, 0x10, RZ ;  /* 0x000000105f3b7819 */ /* 0x000fe200000006ff */
[C---:B------:R-:W-:Y:S01]  /*9a70*/  FMUL R55, R76.reuse, R65 ;  /* 0x000000414c377220 */ /* 0x040fe20000400000 */
[----:B------:R-:W-:Y:S01]  /*9a80*/  F2FP.BF16.F32.PACK_AB R65, R3, R0 ;  /* 0x000000000341723e */ /* 0x000fe200000010ff */
[----:B------:R-:W-:Y:S01]  /*9a90*/  FMUL R5, R76, R17 ;  /* 0x000000114c057220 */ /* 0x000fe20000400000 */
[----:B------:R-:W-:Y:S01]  /*9aa0*/  SHF.L.U32 R0, R100, 0x10, RZ ;  /* 0x0000001064007819 */ /* 0x000fe200000006ff */
[C---:B------:R-:W-:Y:S01]  /*9ab0*/  FMUL R50, R76.reuse, R60 ;  /* 0x0000003c4c327220 */ /* 0x040fe20000400000 */
[----:B------:R-:W-:Y:S01]  /*9ac0*/  LOP3.LUT R60, R95, 0xffff0000, RZ, 0xc0, !PT ;  /* 0xffff00005f3c7812 */ /* 0x000fe200078ec0ff */
[----:B------:R-:W-:Y:S01]  /*9ad0*/  FFMA R4, R83, R7, R4 ;  /* 0x0000000753047223 */ /* 0x000fe20000000004 */
[----:B------:R-:W-:Y:S01]  /*9ae0*/  SHF.L.U32 R3, R101, 0x10, RZ ;  /* 0x0000001065037819 */ /* 0x000fe200000006ff */
[C---:B------:R-:W-:Y:S01]  /*9af0*/  FFMA R5, R83.reuse, R58, R5 ;  /* 0x0000003a53057223 */ /* 0x040fe20000000005 */
[C---:B------:R-:W-:Y:S01]  /*9b00*/  FFMA R8, R83.reuse, R59, R8 ;  /* 0x0000003b53087223 */ /* 0x040fe20000000008 */
[C---:B------:R-:W-:Y:S01]  /*9b10*/  FFMA R9, R83.reuse, R60, R9 ;  /* 0x0000003c53097223 */ /* 0x040fe20000000009 */
[----:B------:R-:W-:Y:S01]  /*9b20*/  FFMA R10, R83, R0, R10 ;  /* 0x00000000530a7223 */ /* 0x000fe2000000000a */
[----:B------:R-:W-:Y:S01]  /*9b30*/  LOP3.LUT R0, R101, 0xffff0000, RZ, 0xc0, !PT ;  /* 0xffff000065007812 */ /* 0x000fe200078ec0ff */
[C---:B------:R-:W-:Y:S01]  /*9b40*/  FMUL R11, R76.reuse, R21 ;  /* 0x000000154c0b7220 */ /* 0x040fe20000400000 */
[C---:B------:R-:W-:Y:S01]  /*9b50*/  FMUL R12, R76.reuse, R22 ;  /* 0x000000164c0c7220 */ /* 0x040fe20000400000 */
[C---:B------:R-:W-:Y:S01]  /*9b60*/  FMUL R13, R76.reuse, R23 ;  /* 0x000000174c0d7220 */ /* 0x040fe20000400000 */
[C---:B------:R-:W-:Y:S01]  /*9b70*/  FMUL R16, R76.reuse, R26 ;  /* 0x0000001a4c107220 */ /* 0x040fe20000400000 */
[C---:B------:R-:W-:Y:S01]  /*9b80*/  FMUL R26, R76.reuse, R36 ;  /* 0x000000244c1a7220 */ /* 0x040fe20000400000 */
[----:B------:R-:W-:Y:S01]  /*9b90*/  FFMA R11, R83, R6, R11 ;  /* 0x00000006530b7223 */ /* 0x000fe2000000000b */
[----:B------:R-:W-:Y:S01]  /*9ba0*/  LOP3.LUT R6, R111, 0xffff0000, RZ, 0xc0, !PT ;  /* 0xffff00006f067812 */ /* 0x000fe200078ec0ff */
[----:B------:R-:W-:Y:S01]  /*9bb0*/  FMUL R36, R76, R46 ;  /* 0x0000002e4c247220 */ /* 0x000fe20000400000 */
[----:B------:R-:W-:Y:S01]  /*9bc0*/  FFMA R12, R83, R3, R12 ;  /* 0x00000003530c7223 */ /* 0x000fe2000000000c */
[----:B------:R-:W-:Y:S01]  /*9bd0*/  SHF.L.U32 R3, R102, 0x10, RZ ;  /* 0x0000001066037819 */ /* 0x000fe200000006ff */
[C---:B------:R-:W-:Y:S01]  /*9be0*/  FMUL R46, R76.reuse, R56 ;  /* 0x000000384c2e7220 */ /* 0x040fe20000400000 */
[----:B------:R-:W-:Y:S01]  /*9bf0*/  FMUL R56, R76, R66 ;  /* 0x000000424c387220 */ /* 0x000fe20000400000 */
[----:B------:R-:W-:Y:S01]  /*9c00*/  F2FP.BF16.F32.PACK_AB R66, R5, R4 ;  /* 0x000000040542723e */ /* 0x000fe200000010ff */
[C---:B------:R-:W-:Y:S01]  /*9c10*/  FFMA R13, R83.reuse, R0, R13 ;  /* 0x00000000530d7223 */ /* 0x040fe2000000000d */
[----:B------:R-:W-:Y:S01]  /*9c20*/  LOP3.LUT R0, R102, 0xffff0000, RZ, 0xc0, !PT ;  /* 0xffff000066007812 */ /* 0x000fe200078ec0ff */
[----:B------:R-:W-:Y:S01]  /*9c30*/  FFMA R14, R83, R3, R14 ;  /* 0x00000003530e7223 */ /* 0x000fe2000000000e */
[C---:B------:R-:W-:Y:S01]  /*9c40*/  SHF.L.U32 R5, R103.reuse, 0x10, RZ ;  /* 0x0000001067057819 */ /* 0x040fe200000006ff */
[----:B------:R-:W-:Y:S01]  /*9c50*/  FMUL R17, R76, R27 ;  /* 0x0000001b4c117220 */ /* 0x000fe20000400000 */
        /* <DEDUP_REMOVED lines=8> */
[----:B------:R-:W-:Y:S01]  /*9ce0*/  SHF.L.U32 R5, R111, 0x10, RZ ;  /* 0x000000106f057819 */ /* 0x000fe200000006ff */
[C---:B------:R-:W-:Y:S01]  /*9cf0*/  FMUL R37, R76.reuse, R47 ;  /* 0x0000002f4c257220 */ /* 0x040fe20000400000 */
[C---:B------:R-:W-:Y:S01]  /*9d00*/  FMUL R47, R76.reuse, R57 ;  /* 0x000000394c2f7220 */ /* 0x040fe20000400000 */
[----:B------:R-:W-:Y:S01]  /*9d10*/  FMUL R57, R76, R67 ;  /* 0x000000434c397220 */ /* 0x000fe20000400000 */
[----:B------:R-:W-:Y:S01]  /*9d20*/  F2FP.BF16.F32.PACK_AB R67, R9, R8 ;  /* 0x000000080943723e */ /* 0x000fe200000010ff */
[----:B------:R-:W-:Y:S01]  /*9d30*/  FFMA R18, R83, R0, R18 ;  /* 0x0000000053127223 */ /* 0x000fe20000000012 */
[----:B------:R-:W-:Y:S01]  /*9d40*/  LOP3.LUT R0, R109, 0xffff0000, RZ, 0xc0, !PT ;  /* 0xffff00006d007812 */ /* 0x000fe200078ec0ff */
[C---:B------:R-:W-:Y:S01]  /*9d50*/  FFMA R19, R83.reuse, R4, R19 ;  /* 0x0000000453137223 */ /* 0x040fe20000000013 */
[C---:B------:R-:W-:Y:S01]  /*9d60*/  LOP3.LUT R4, R110.reuse, 0xffff0000, RZ, 0xc0, !PT ;  /* 0xffff00006e047812 */ /* 0x040fe200078ec0ff */
[----:B------:R-:W-:Y:S01]  /*9d70*/  FFMA R20, R83, R3, R20 ;  /* 0x0000000353147223 */ /* 0x000fe20000000014 */
[----:B------:R-:W-:Y:S01]  /*9d80*/  SHF.L.U32 R3, R110, 0x10, RZ ;  /* 0x000000106e037819 */ /* 0x000fe200000006ff */
[C---:B------:R-:W-:Y:S01]  /*9d90*/  FMUL R21, R76.reuse, R31 ;  /* 0x0000001f4c157220 */ /* 0x040fe20000400000 */
[----:B------:R-:W-:Y:S01]  /*9da0*/  F2FP.BF16.F32.PACK_AB R8, R11, R10 ;  /* 0x0000000a0b08723e */ /* 0x000fe200000010ff */
[C---:B------:R-:W-:Y:S01]  /*9db0*/  FMUL R22, R76.reuse, R32 ;  /* 0x000000204c167220 */ /* 0x040fe20000400000 */
[----:B------:R-:W-:Y:S01]  /*9dc0*/  F2FP.BF16.F32.PACK_AB R9, R13, R12 ;  /* 0x0000000c0d09723e */ /* 0x000fe200000010ff */
[----:B------:R-:W-:Y:S01]  /*9dd0*/  STS.128 [R177+0x8400], R64 ;  /* 0x00840040b1007388 */ /* 0x000fe20000000c00 */
[----:B------:R-:W-:Y:S01]  /*9de0*/  F2FP.BF16.F32.PACK_AB R10, R15, R14 ;  /* 0x0000000e0f0a723e */ /* 0x000fe200000010ff */
[----:B------:R-:W-:Y:S01]  /*9df0*/  FMUL R23, R76, R33 ;  /* 0x000000214c177220 */ /* 0x000fe20000400000 */
[----:B------:R-:W-:Y:S01]  /*9e00*/  F2FP.BF16.F32.PACK_AB R11, R17, R16 ;  /* 0x00000010110b723e */ /* 0x000fe200000010ff */
[----:B------:R-:W-:Y:S01]  /*9e10*/  FFMA R21, R83, R0, R21 ;  /* 0x0000000053157223 */ /* 0x000fe20000000015 */
[----:B------:R-:W-:Y:S01]  /*9e20*/  F2FP.BF16.F32.PACK_AB R12, R19, R18 ;  /* 0x00000012130c723e */ /* 0x000fe200000010ff */
[C---:B------:R-:W-:Y:S01]  /*9e30*/  FFMA R22, R83.reuse, R3, R22 ;  /* 0x0000000353167223 */ /* 0x040fe20000000016 */
[C---:B------:R-:W-:Y:S01]  /*9e40*/  SHF.L.U32 R0, R116.reuse, 0x10, RZ ;  /* 0x0000001074007819 */ /* 0x040fe200000006ff */
[----:B------:R-:W-:Y:S01]  /*9e50*/  FFMA R23, R83, R4, R23 ;  /* 0x0000000453177223 */ /* 0x000fe20000000017 */
[----:B------:R-:W-:Y:S01]  /*9e60*/  F2FP.BF16.F32.PACK_AB R13, R21, R20 ;  /* 0x00000014150d723e */ /* 0x000fe200000010ff */
[C---:B------:R-:W-:Y:S01]  /*9e70*/  FFMA R24, R83.reuse, R5, R24 ;  /* 0x0000000553187223 */ /* 0x040fe20000000018 */
[----:B------:R-:W-:Y:S01]  /*9e80*/  LOP3.LUT R4, R116, 0xffff0000, RZ, 0xc0, !PT ;  /* 0xffff000074047812 */ /* 0x000fe200078ec0ff */
[----:B------:R-:W-:Y:S01]  /*9e90*/  FFMA R25, R83, R6, R25 ;  /* 0x0000000653197223 */ /* 0x000fe20000000019 */
[----:B------:R-:W-:Y:S01]  /*9ea0*/  F2FP.BF16.F32.PACK_AB R14, R23, R22 ;  /* 0x00000016170e723e */ /* 0x000fe200000010ff */
[----:B------:R1:W-:Y:S01]  /*9eb0*/  STS.128 [R176+0x8400], R8 ;  /* 0x00840008b0007388 */ /* 0x0003e20000000c00 */
[----:B------:R-:W-:Y:S01]  /*9ec0*/  SHF.L.U32 R3, R117, 0x10, RZ ;  /* 0x0000001075037819 */ /* 0x000fe200000006ff */
[----:B------:R-:W-:Y:S01]  /*9ed0*/  FFMA R26, R83, R0, R26 ;  /* 0x00000000531a7223 */ /* 0x000fe2000000001a */
[----:B------:R-:W-:Y:S01]  /*9ee0*/  F2FP.BF16.F32.PACK_AB R15, R25, R24 ;  /* 0x00000018190f723e */ /* 0x000fe200000010ff */
[----:B------:R-:W-:Y:S01]  /*9ef0*/  FFMA R27, R83, R4, R27 ;  /* 0x00000004531b7223 */ /* 0x000fe2000000001b */
[----:B------:R-:W-:Y:S01]  /*9f00*/  LOP3.LUT R0, R117, 0xffff0000, RZ, 0xc0, !PT ;  /* 0xffff000075007812 */ /* 0x000fe200078ec0ff */
[C---:B------:R-:W-:Y:S01]  /*9f10*/  FFMA R28, R83.reuse, R3, R28 ;  /* 0x00000003531c7223 */ /* 0x040fe2000000001c */
[C---:B------:R-:W-:Y:S01]  /*9f20*/  SHF.L.U32 R3, R118.reuse, 0x10, RZ ;  /* 0x0000001076037819 */ /* 0x040fe200000006ff */
[----:B------:R2:W-:Y:S01]  /*9f30*/  STS.128 [R175+0x8400], R12 ;  /* 0x0084000caf007388 */ /* 0x0005e20000000c00 */
[----:B------:R-:W-:Y:S01]  /*9f40*/  LOP3.LUT R4, R118, 0xffff0000, RZ, 0xc0, !PT ;  /* 0xffff000076047812 */ /* 0x000fe200078ec0ff */
[----:B------:R-:W-:Y:S01]  /*9f50*/  FFMA R29, R83, R0, R29 ;  /* 0x00000000531d7223 */ /* 0x000fe2000000001d */
[C---:B------:R-:W-:Y:S01]  /*9f60*/  SHF.L.U32 R5, R119.reuse, 0x10, RZ ;  /* 0x0000001077057819 */ /* 0x040fe200000006ff */
[C---:B------:R-:W-:Y:S01]  /*9f70*/  FMUL R31, R76.reuse, R41 ;  /* 0x000000294c1f7220 */ /* 0x040fe20000400000 */
[----:B------:R-:W-:Y:S01]  /*9f80*/  LOP3.LUT R6, R119, 0xffff0000, RZ, 0xc0, !PT ;  /* 0xffff000077067812 */ /* 0x000fe200078ec0ff */
[----:B------:R-:W-:Y:S01]  /*9f90*/  FMUL R32, R76, R42 ;  /* 0x0000002a4c207220 */ /* 0x000fe20000400000 */
[----:B------:R-:W-:Y:S01]  /*9fa0*/  SHF.L.U32 R0, R124, 0x10, RZ ;  /* 0x000000107c007819 */ /* 0x000fe200000006ff */
[----:B------:R-:W-:Y:S01]  /*9fb0*/  FMUL R33, R76, R43 ;  /* 0x0000002b4c217220 */ /* 0x000fe20000400000 */
[----:B------:R-:W-:Y:S01]  /*9fc0*/  @P6 SHF.L.U32 R16, R162, 0x1f, RZ ;  /* 0x0000001fa2106819 */ /* 0x000fe200000006ff */
[----:B------:R-:W-:Y:S01]  /*9fd0*/  FFMA R30, R83, R3, R30 ;  /* 0x00000003531e7223 */ /* 0x000fe2000000001e */
[----:B------:R-:W-:Y:S01]  /*9fe0*/  SHF.L.U32 R3, R125, 0x10, RZ ;  /* 0x000000107d037819 */ /* 0x000fe200000006ff */
[C---:B------:R-:W-:Y:S01]  /*9ff0*/  FFMA R31, R83.reuse, R4, R31 ;  /* 0x00000004531f7223 */ /* 0x040fe2000000001f */
[----:B------:R-:W-:Y:S01]  /*a000*/  LOP3.LUT R4, R124, 0xffff0000, RZ, 0xc0, !PT ;  /* 0xffff00007c047812 */ /* 0x000fe200078ec0ff */
[----:B------:R-:W-:Y:S01]  /*a010*/  FFMA R32, R83, R5, R32 ;  /* 0x0000000553207223 */ /* 0x000fe20000000020 */
[----:B------:R-:W-:Y:S01]  /*a020*/  SHF.L.U32 R5, R127, 0x10, RZ ;  /* 0x000000107f057819 */ /* 0x000fe200000006ff */
[----:B------:R-:W-:Y:S01]  /*a030*/  FFMA R33, R83, R6, R33 ;  /* 0x0000000653217223 */ /* 0x000fe20000000021 */
[----:B------:R-:W-:Y:S01]  /*a040*/  LOP3.LUT R6, R143, 0xffff0000, RZ, 0xc0, !PT ;  /* 0xffff00008f067812 */ /* 0x000fe200078ec0ff */
[----:B------:R-:W-:Y:S01]  /*a050*/  FFMA R34, R83, R0, R34 ;  /* 0x0000000053227223 */ /* 0x000fe20000000022 */
[----:B------:R-:W-:Y:S01]  /*a060*/  LOP3.LUT R0, R125, 0xffff0000, RZ, 0xc0, !PT ;  /* 0xffff00007d007812 */ /* 0x000fe200078ec0ff */
[C---:B------:R-:W-:Y:S01]  /*a070*/  FFMA R35, R83.reuse, R4, R35 ;  /* 0x0000000453237223 */ /* 0x040fe20000000023 */
[----:B------:R-:W-:Y:S01]  /*a080*/  LOP3.LUT R4, R132, 0xffff0000, RZ, 0xc0, !PT ;  /* 0xffff000084047812 */ /* 0x000fe200078ec0ff */
[C---:B------:R-:W-:Y:S01]  /*a090*/  FFMA R36, R83.reuse, R3, R36 ;  /* 0x0000000353247223 */ /* 0x040fe20000000024 */
[C---:B------:R-:W-:Y:S01]  /*a0a0*/  SHF.L.U32 R3, R126.reuse, 0x10, RZ ;  /* 0x000000107e037819 */ /* 0x040fe200000006ff */
[----:B------:R-:W-:Y:S01]  /*a0b0*/  FFMA R37, R83, R0, R37 ;  /* 0x0000000053257223 */ /* 0x000fe20000000025 */
[----:B------:R-:W-:Y:S01]  /*a0c0*/  LOP3.LUT R0, R126, 0xffff0000, RZ, 0xc0, !PT ;  /* 0xffff00007e007812 */ /* 0x000fe200078ec0ff */
[----:B------:R-:W-:Y:S01]  /*a0d0*/  FMUL R41, R76, R51 ;  /* 0x000000334c297220 */ /* 0x000fe20000400000 */
[----:B-1----:R-:W-:Y:S01]  /*a0e0*/  F2FP.BF16.F32.PACK_AB R8, R35, R34 ;  /* 0x000000222308723e */ /* 0x002fe200000010ff */
[C---:B------:R-:W-:Y:S01]  /*a0f0*/  FFMA R38, R83.reuse, R3, R38 ;  /* 0x0000000353267223 */ /* 0x040fe20000000026 */
[----:B------:R-:W-:Y:S01]  /*a100*/  SHF.L.U32 R3, R132, 0x10, RZ ;  /* 0x0000001084037819 */ /* 0x000fe200000006ff */
[----:B------:R-:W-:Y:S01]  /*a110*/  FFMA R39, R83, R0, R39 ;  /* 0x0000000053277223 */ /* 0x000fe20000000027 */
[----:B--2---:R-:W-:Y:S01]  /*a120*/  F2FP.BF16.F32.PACK_AB R12, R27, R26 ;  /* 0x0000001a1b0c723e */ /* 0x004fe200000010ff */
[----:B------:R-:W-:Y:S01]  /*a130*/  FFMA R40, R83, R5, R40 ;  /* 0x0000000553287223 */ /* 0x000fe20000000028 */
[----:B------:R-:W-:Y:S01]  /*a140*/  F2FP.BF16.F32.PACK_AB R13, R29, R28 ;  /* 0x0000001c1d0d723e */ /* 0x000fe200000010ff */
[C---:B------:R-:W-:Y:S01]  /*a150*/  FMUL R42, R76.reuse, R52 ;  /* 0x000000344c2a7220 */ /* 0x040fe20000400000 */
[----:B------:R-:W-:Y:S01]  /*a160*/  F2FP.BF16.F32.PACK_AB R14, R31, R30 ;  /* 0x0000001e1f0e723e */ /* 0x000fe200000010ff */
[C---:B------:R-:W-:Y:S01]  /*a170*/  FMUL R43, R76.reuse, R53 ;  /* 0x000000354c2b7220 */ /* 0x040fe20000400000 */
[----:B------:R-:W-:Y:S01]  /*a180*/  F2FP.BF16.F32.PACK_AB R15, R33, R32 ;  /* 0x00000020210f723e */ /* 0x000fe200000010ff */
[C---:B------:R-:W-:Y:S01]  /*a190*/  FMUL R51, R76.reuse, R61 ;  /* 0x0000003d4c337220 */ /* 0x040fe20000400000 */
[----:B------:R-:W-:Y:S01]  /*a1a0*/  LOP3.LUT R0, R127, 0xffff0000, RZ, 0xc0, !PT ;  /* 0xffff00007f007812 */ /* 0x000fe200078ec0ff */
[----:B------:R-:W-:Y:S01]  /*a1b0*/  FMUL R52, R76, R62 ;  /* 0x0000003e4c347220 */ /* 0x000fe20000400000 */
[----:B------:R-:W-:Y:S01]  /*a1c0*/  SHF.L.U32 R5, R133, 0x10, RZ ;  /* 0x0000001085057819 */ /* 0x000fe200000006ff */
[----:B------:R1:W-:Y:S01]  /*a1d0*/  STS.128 [R173+0x8400], R12 ;  /* 0x0084000cad007388 */ /* 0x0003e20000000c00 */
[----:B------:R-:W-:Y:S01]  /*a1e0*/  F2FP.BF16.F32.PACK_AB R9, R37, R36 ;  /* 0x000000242509723e */ /* 0x000fe200000010ff */
[----:B------:R-:W-:Y:S01]  /*a1f0*/  FFMA R41, R83, R0, R41 ;  /* 0x0000000053297223 */ /* 0x000fe20000000029 */
[----:B------:R-:W-:Y:S01]  /*a200*/  LOP3.LUT R0, R133, 0xffff0000, RZ, 0xc0, !PT ;  /* 0xffff000085007812 */ /* 0x000fe200078ec0ff */
[C---:B------:R-:W-:Y:S01]  /*a210*/  FFMA R42, R83.reuse, R3, R42 ;  /* 0x00000003532a7223 */ /* 0x040fe2000000002a */
[C---:B------:R-:W-:Y:S01]  /*a220*/  SHF.L.U32 R3, R134.reuse, 0x10, RZ ;  /* 0x0000001086037819 */ /* 0x040fe200000006ff */
[----:B------:R-:W-:Y:S01]  /*a230*/  FFMA R43, R83, R4, R43 ;  /* 0x00000004532b7223 */ /* 0x000fe2000000002b */
[----:B------:R-:W-:Y:S01]  /*a240*/  LOP3.LUT R4, R135, 0xffff0000, RZ, 0xc0, !PT ;  /* 0xffff000087047812 */ /* 0x000fe200078ec0ff */
[----:B------:R-:W-:Y:S01]  /*a250*/  FFMA R44, R83, R5, R44 ;  /* 0x00000005532c7223 */ /* 0x000fe2000000002c */
[----:B------:R-:W-:Y:S01]  /*a260*/  SHF.L.U32 R5, R135, 0x10, RZ ;  /* 0x0000001087057819 */ /* 0x000fe200000006ff */
[C---:B------:R-:W-:Y:S01]  /*a270*/  FFMA R45, R83.reuse, R0, R45 ;  /* 0x00000000532d7223 */ /* 0x040fe2000000002d */
[----:B------:R-:W-:Y:S01]  /*a280*/  LOP3.LUT R0, R134, 0xffff0000, RZ, 0xc0, !PT ;  /* 0xffff000086007812 */ /* 0x000fe200078ec0ff */
[----:B------:R-:W-:Y:S01]  /*a290*/  FFMA R46, R83, R3, R46 ;  /* 0x00000003532e7223 */ /* 0x000fe2000000002e */
[----:B------:R-:W-:Y:S01]  /*a2a0*/  SHF.L.U32 R3, R141, 0x10, RZ ;  /* 0x000000108d037819 */ /* 0x000fe200000006ff */
[----:B------:R-:W-:Y:S01]  /*a2b0*/  FMUL R53, R76, R63 ;  /* 0x0000003f4c357220 */ /* 0x000fe20000400000 */
        /* <DEDUP_REMOVED lines=8> */
[----:B------:R-:W-:Y:S01]  /*a340*/  LOP3.LUT R0, R141, 0xffff0000, RZ, 0xc0, !PT ;  /* 0xffff00008d007812 */ /* 0x000fe200078ec0ff */
[----:B------:R2:W-:Y:S01]  /*a350*/  STS.128 [R172+0x8400], R8 ;  /* 0x00840008ac007388 */ /* 0x0005e20000000c00 */
[----:B------:R-:W-:Y:S01]  /*a360*/  SHF.L.U32 R5, R143, 0x10, RZ ;  /* 0x000000108f057819 */ /* 0x000fe200000006ff */
[C---:B------:R-:W-:Y:S01]  /*a370*/  FFMA R51, R83.reuse, R4, R51 ;  /* 0x0000000453337223 */ /* 0x040fe20000000033 */
[C---:B------:R-:W-:Y:S01]  /*a380*/  LOP3.LUT R4, R142.reuse, 0xffff0000, RZ, 0xc0, !PT ;  /* 0xffff00008e047812 */ /* 0x040fe200078ec0ff */
[C---:B------:R-:W-:Y:S01]  /*a390*/  FFMA R52, R83.reuse, R3, R52 ;  /* 0x0000000353347223 */ /* 0x040fe20000000034 */
[----:B------:R-:W-:Y:S01]  /*a3a0*/  SHF.L.U32 R3, R142, 0x10, RZ ;  /* 0x000000108e037819 */ /* 0x000fe200000006ff */
[----:B------:R-:W-:Y:S01]  /*a3b0*/  FFMA R53, R83, R0, R53 ;  /* 0x0000000053357223 */ /* 0x000fe20000000035 */
[----:B-1----:R-:W-:Y:S02]  /*a3c0*/  F2FP.BF16.F32.PACK_AB R12, R43, R42 ;  /* 0x0000002a2b0c723e */ /* 0x002fe400000010ff */
[----:B------:R-:W-:Y:S01]  /*a3d0*/  F2FP.BF16.F32.PACK_AB R13, R45, R44 ;  /* 0x0000002c2d0d723e */ /* 0x000fe200000010ff */
[----:B------:R-:W-:Y:S01]  /*a3e0*/  FFMA R54, R83, R3, R54 ;  /* 0x0000000353367223 */ /* 0x000fe20000000036 */
[----:B------:R-:W-:Y:S01]  /*a3f0*/  F2FP.BF16.F32.PACK_AB R14, R47, R46 ;  /* 0x0000002e2f0e723e */ /* 0x000fe200000010ff */
[----:B------:R-:W-:Y:S01]  /*a400*/  FFMA R55, R83, R4, R55 ;  /* 0x0000000453377223 */ /* 0x000fe20000000037 */
[----:B------:R-:W-:Y:S01]  /*a410*/  F2FP.BF16.F32.PACK_AB R15, R49, R48 ;  /* 0x00000030310f723e */ /* 0x000fe200000010ff */
[C---:B------:R-:W-:Y:S01]  /*a420*/  FFMA R56, R83.reuse, R5, R56 ;  /* 0x0000000553387223 */ /* 0x040fe20000000038 */
[----:B------:R-:W-:Y:S01]  /*a430*/  FFMA R57, R83, R6, R57 ;  /* 0x0000000653397223 */ /* 0x000fe20000000039 */
[----:B------:R-:W-:Y:S02]  /*a440*/  F2FP.BF16.F32.PACK_AB R4, R51, R50 ;  /* 0x000000323304723e */ /* 0x000fe400000010ff */
[----:B------:R2:W-:Y:S01]  /*a450*/  STS.128 [R171+0x8400], R12 ;  /* 0x0084000cab007388 */ /* 0x0005e20000000c00 */
[----:B------:R-:W-:Y:S02]  /*a460*/  F2FP.BF16.F32.PACK_AB R5, R53, R52 ;  /* 0x000000343505723e */ /* 0x000fe400000010ff */
[----:B------:R-:W-:Y:S02]  /*a470*/  F2FP.BF16.F32.PACK_AB R6, R55, R54 ;  /* 0x000000363706723e */ /* 0x000fe400000010ff */
[----:B------:R-:W-:Y:S02]  /*a480*/  F2FP.BF16.F32.PACK_AB R7, R57, R56 ;  /* 0x000000383907723e */ /* 0x000fe400000010ff */
[----:B------:R-:W-:Y:S02]  /*a490*/  MOV R0, UR54 ;  /* 0x0000003600007c02 */ /* 0x000fe40008000f00 */
[----:B------:R-:W-:Y:S01]  /*a4a0*/  LEA R3, R105, UR49, 0x3 ;  /* 0x0000003169037c11 */ /* 0x000fe2000f8e18ff */
[----:B------:R2:W-:Y:S01]  /*a4b0*/  STS.128 [R170+0x8400], R4 ;  /* 0x00840004aa007388 */ /* 0x0005e20000000c00 */
[----:B------:R-:W-:Y:S04]  /*a4c0*/  @P6 LEA R0, R0, UR49, 0x3 ;  /* 0x0000003100006c11 */ /* 0x000fe8000f8e18ff */
[----:B------:R-:W-:Y:S01]  /*a4d0*/  @P6 IADD3 R0, PT, PT, R0, 0x80, RZ ;  /* 0x0000008000006810 */ /* 0x000fe20007ffe0ff */
[----:B------:R-:W-:Y:S01]  /*a4e0*/  @!PT LDS RZ, [RZ] ;  /* 0x00000000fffff984 */ /* 0x000fe20000000800 */
[----:B------:R-:W-:Y:S01]  /*a4f0*/  @!PT LDS RZ, [RZ] ;  /* 0x00000000fffff984 */ /* 0x000fe20000000800 */
[----:B------:R-:W-:Y:S01]  /*a500*/  @!PT LDS RZ, [RZ] ;  /* 0x00000000fffff984 */ /* 0x000fe20000000800 */
[----:B------:R-:W-:Y:S01]  /*a510*/  @!PT LDS RZ, [RZ] ;  /* 0x00000000fffff984 */ /* 0x000fe20000000800 */
[----:B------:R1:W-:Y:S06]  /*a520*/  MEMBAR.ALL.CTA ;  /* 0x0000000000007992 */ /* 0x0003ec0000008000 */
[----:B-1----:R-:W1:Y:S01]  /*a530*/  FENCE.VIEW.ASYNC.S ;  /* 0x00000000000073c6 */ /* 0x002e620000000000 */
[----:B------:R-:W-:Y:S01]  /*a540*/  @P6 PRMT R0, R179, 0x654, R0 ;  /* 0x00000654b3006816 */ /* 0x000fe20000000000 */
[----:B-1----:R-:W-:Y:S06]  /*a550*/  BAR.SYNC.DEFER_BLOCKING 0x1, 0x80 ;  /* 0x0042000000007b1d */ /* 0x002fec0000010000 */
        /* <DEDUP_REMOVED lines=11> */
.L_x_129:
[----:B------:R-:W-:Y:S05]  /*a610*/  BSYNC.RECONVERGENT B0 ;  /* 0x0000000000007941 */ /* 0x000fea0003800200 */
.L_x_128:
[----:B------:R-:W-:Y:S01]  /*a620*/  BAR.SYNC.DEFER_BLOCKING 0x1, 0x80 ;  /* 0x0042000000007b1d */ /* 0x000fe20000010000 */
[----:B------:R-:W-:Y:S01]  /*a630*/  UIADD3 UR51, UPT, UPT, UR54, 0x1, URZ ;  /* 0x0000000136337890 */ /* 0x000fe2000fffe0ff */
[----:B------:R-:W-:Y:S03]  /*a640*/  ISETP.NE.AND P0, PT, R79, RZ, PT ;  /* 0x000000ff4f00720c */ /* 0x000fe60003f05270 */
[----:B------:R-:W-:Y:S01]  /*a650*/  UISETP.NE.AND UP0, UPT, UR51, 0x4, UPT ;  /* 0x000000043300788c */ /* 0x000fe2000bf05270 */
[----:B------:R-:W-:Y:S03]  /*a660*/  SEL R81, RZ, 0xc0, !P0 ;  /* 0x000000c0ff517807 */ /* 0x000fe60004000000 */
[----:B------:R-:W-:Y:S01]  /*a670*/  USEL UR51, UR51, URZ, UP0 ;  /* 0x000000ff33337287 */ /* 0x000fe20008000000 */
[----:B------:R1:W-:Y:S01]  /*a680*/  @P6 SYNCS.ARRIVE.TRANS64.RED.A1T0 RZ, [R0+URZ], RZ ;  /* 0x000000ff00ff69a7 */ /* 0x0003e200081004ff */
[----:B------:R-:W-:Y:S01]  /*a690*/  BSSY B1, `(.L_x_130) ;  /* 0x000001f000017945 */ /* 0x000fe20003800000 */
[----:B------:R-:W4:Y:S02]  /*a6a0*/  @P6 SYNCS.PHASECHK.TRANS64.TRYWAIT P1, [R3+URZ+0x60], R16 ;  /* 0x00006010030065a7 */ /* 0x000f2400080211ff */
[----:B----4-:R-:W-:Y:S01]  /*a6b0*/  @P6 SEL R107, RZ, 0x1, !P1 ;  /* 0x00000001ff6b6807 */ /* 0x010fe20004800000 */
[----:B-1----:R-:W-:Y:S06]  /*a6c0*/  @!P6 BRA `(.L_x_131) ;  /* 0x00000000006ce947 */ /* 0x002fec0003800000 */
[----:B------:R-:W-:Y:S01]  /*a6d0*/  ISETP.NE.AND P2, PT, R112, RZ, PT ;  /* 0x000000ff7000720c */ /* 0x000fe20003f45270 */
[----:B------:R-:W-:Y:S01]  /*a6e0*/  BSSY B0, `(.L_x_132) ;  /* 0x000000b000007945 */ /* 0x000fe20003800000 */
[----:B------:R-:W-:Y:S11]  /*a6f0*/  ISETP.NE.AND P0, PT, R107, RZ, PT ;  /* 0x000000ff6b00720c */ /* 0x000ff60003f05270 */
[----:B------:R-:W-:Y:S05]  /*a700*/  @P2 IMAD R105, R105, 0x4000, R178 ;  /* 0x0000400069692824 */ /* 0x000fea00078e02b2 */
[----:B--2---:R-:W-:Y:S04]  /*a710*/  @P2 IADD3 R9, PT, PT, R105, UR49, RZ ;  /* 0x0000003169092c10 */ /* 0x004fe8000fffe0ff */
[----:B------:R-:W-:Y:S01]  /*a720*/  @P2 IADD3 R7, PT, PT, R104, R9, RZ ;  /* 0x0000000968072210 */ /* 0x000fe20007ffe0ff */
[--C-:B------:R-:W-:Y:S02]  /*a730*/  @P2 IMAD.IADD R5, R86, 0x1, R9.reuse ;  /* 0x0000000156052824 */ /* 0x100fe400078e0209 */
[----:B------:R-:W-:Y:S01]  /*a740*/  @P2 IMAD.IADD R4, R106, 0x1, R9 ;  /* 0x000000016a042824 */ /* 0x000fe200078e0209 */
[----:B------:R-:W-:Y:S06]  /*a750*/  @P0 BRA `(.L_x_133) ;  /* 0x00000000000c0947 */ /* 0x000fec0003800000 */
[----:B------:R-:W-:Y:S04]  /*a760*/  SHF.L.U32 R0, R162, 0x1f, RZ ;  /* 0x0000001fa2007819 */ /* 0x000fe800000006ff */
[----:B------:R-:W1:Y:S02]  /*a770*/  SYNCS.PHASECHK.TRANS64.TRYWAIT P0, [R3+URZ+0x60], R0 ;  /* 0x00006000030075a7 */ /* 0x000e6400080011ff */
[----:B-1----:R-:W-:Y:S05]  /*a780*/  @!P0 BRA `(.L_x_134) ;  /* 0x0000002000388947 */ /* 0x002fea0003800000 */
.L_x_133:
[----:B------:R-:W-:Y:S05]  /*a790*/  BSYNC B0 ;  /* 0x0000000000007941 */ /* 0x000fea0003800000 */
.L_x_132:
[----:B------:R-:W-:Y:S11]  /*a7a0*/  ISETP.NE.AND P0, PT, R112, RZ, PT ;  /* 0x000000ff7000720c */ /* 0x000ff60003f05270 */
[----:B------:R-:W-:Y:S02]  /*a7b0*/  @!UPT UIADD3 URZ, UPT, UPT, URZ, URZ, URZ ;  /* 0x000000fffffff290 */ /* 0x000fe4000fffe0ff */
[----:B------:R4:W2:Y:S01]  /*a7c0*/  @P0 LDS.128 R88, [R105+UR49+0x400] ;  /* 0x0004003169580984 */ /* 0x0008a20008000c00 */
[----:B-1----:R-:W-:Y:S01]  /*a7d0*/  @P0 IMAD.IADD R3, R104, 0x1, R5 ;  /* 0x0000000168030824 */ /* 0x002fe200078e0205 */
        /* <DEDUP_REMOVED lines=10> */
.L_x_131:
[----:B------:R-:W-:Y:S05]  /*a880*/  BSYNC B1 ;  /* 0x0000000000017941 */ /* 0x000fea0003800000 */
.L_x_130:
[----:B------:R-:W-:Y:S01]  /*a890*/  IMAD.IADD R16, R78, 0x1, R81 ;  /* 0x000000014e107824 */ /* 0x000fe200078e0251 */
[----:B------:R-:W-:Y:S04]  /*a8a0*/  BSSY.RECONVERGENT B6, `(.L_x_135) ;  /* 0x0000015000067945 */ /* 0x000fe80003800200 */
[----:B----4-:R-:W-:Y:S04]  /*a8b0*/  SHF.R.U32.HI R3, RZ, 0x15, R16 ;  /* 0x00000015ff037819 */ /* 0x010fe80000011610 */
[----:B------:R-:W-:Y:S11]  /*a8c0*/  LOP3.LUT P0, RZ, R3, 0x3, R158, 0x48, !PT ;  /* 0x0000000303ff7812 */ /* 0x000ff6000780489e */
[----:B------:R-:W-:Y:S02]  /*a8d0*/  @!UPT UIADD3 URZ, UPT, UPT, URZ, URZ, URZ ;  /* 0x000000fffffff290 */ /* 0x000fe4000fffe0ff */
[----:B------:R-:W-:Y:S05]  /*a8e0*/  @!P0 BRA `(.L_x_136) ;  /* 0x0000000000408947 */ /* 0x000fea0003800000 */
[----:B------:R-:W4:Y:S01]  /*a8f0*/  LDCU.64 UR8, c[0x4][0x70] ;  /* 0x01000e00ff0877ac */ /* 0x000f220008000a00 */
[----:B--2---:R-:W-:Y:S01]  /*a900*/  MOV R15, 0x0 ;  /* 0x00000000000f7802 */ /* 0x004fe20000000f00 */
[----:B------:R-:W-:Y:S02]  /*a910*/  HFMA2 R12, -RZ, RZ, 0, 5.9604644775390625e-08 ;  /* 0x00000001ff0c7431 */ /* 0x000fe400000001ff */
[----:B------:R-:W-:Y:S02]  /*a920*/  IMAD.MOV.U32 R8, RZ, RZ, 0x192 ;  /* 0x00000192ff087424 */ /* 0x000fe400078e00ff */
[----:B------:R-:W-:Y:S01]  /*a930*/  IMAD.MOV.U32 R13, RZ, RZ, RZ ;  /* 0x000000ffff0d7224 */ /* 0x000fe200078e00ff */
[----:B------:R-:W2:Y:S01]  /*a940*/  LDCU.64 UR6, c[0x4][0x78] ;  /* 0x01000f00ff0677ac */ /* 0x000ea20008000a00 */
[----:B------:R-:W1:Y:S01]  /*a950*/  LDC.64 R14, c[0x4][R15] ;  /* 0x010000000f0e7b82 */ /* 0x000e620000000a00 */
[----:B------:R-:W5:Y:S01]  /*a960*/  LDCU.64 UR4, c[0x4][0x10] ;  /* 0x01000200ff0477ac */ /* 0x000f620008000a00 */
[----:B----4-:R-:W-:Y:S01]  /*a970*/  MOV R5, UR9 ;  /* 0x0000000900057c02 */ /* 0x010fe20008000f00 */
[----:B------:R-:W-:Y:S01]  /*a980*/  IMAD.U32 R4, RZ, RZ, UR8 ;  /* 0x00000008ff047e24 */ /* 0x000fe2000f8e00ff */
[----:B--2---:R-:W-:Y:S01]  /*a990*/  MOV R7, UR7 ;  /* 0x0000000700077c02 */ /* 0x004fe20008000f00 */
[----:B------:R-:W-:Y:S01]  /*a9a0*/  IMAD.U32 R6, RZ, RZ, UR6 ;  /* 0x00000006ff067e24 */ /* 0x000fe2000f8e00ff */
[----:B-----5:R-:W-:Y:S01]  /*a9b0*/  MOV R11, UR5 ;  /* 0x00000005000b7c02 */ /* 0x020fe20008000f00 */
[----:B------:R-:W-:Y:S02]  /*a9c0*/  IMAD.U32 R10, RZ, RZ, UR4 ;  /* 0x00000004ff0a7e24 */ /* 0x000fe4000f8e00ff */
[----:B------:R-:W-:Y:S07]  /*a9d0*/  LEPC R20, `(.L_x_136) ;  /* 0x000000001014794e */ /* 0x000fee0000000000 */
[----:B-1-3--:R-:W-:Y:S05]  /*a9e0*/  CALL.ABS.NOINC R14 ;  /* 0x000000000e007343 */ /* 0x00afea0003c00000 */
.L_x_136:
[----:B------:R-:W-:Y:S05]  /*a9f0*/  BSYNC.RECONVERGENT B6 ;  /* 0x0000000000067941 */ /* 0x000fea0003800200 */
.L_x_135:
[----:B--2---:R-:W-:Y:S01]  /*aa00*/  SHF.L.U32 R78, R88, 0x10, RZ ;  /* 0x00000010584e7819 */ /* 0x004fe200000006ff */
[----:B------:R-:W-:Y:S05]  /*aa10*/  WARPSYNC.ALL ;  /* 0x0000000000007948 */ /* 0x000fea0003800000 */
[----:B------:R-:W-:Y:S01]  /*aa20*/  R2UR UR4, R16 ;  /* 0x00000000100472ca */ /* 0x000fe200000e0000 */
[----:B------:R-:W-:Y:S01]  /*aa30*/  BSSY.RECONVERGENT B0, `(.L_x_137) ;  /* 0x00000fc000007945 */ /* 0x000fe20003800200 */
[----:B------:R-:W-:Y:S02]  /*aa40*/  LOP3.LUT R0, R88, 0xffff0000, RZ, 0xc0, !PT ;  /* 0xffff000058007812 */ /* 0x000fe400078ec0ff */
[C---:B------:R-:W-:Y:S02]  /*aa50*/  SHF.L.U32 R3, R89.reuse, 0x10, RZ ;  /* 0x0000001059037819 */ /* 0x040fe400000006ff */
[----:B------:R-:W-:Y:S02]  /*aa60*/  LOP3.LUT R80, R89, 0xffff0000, RZ, 0xc0, !PT ;  /* 0xffff000059507812 */ /* 0x000fe400078ec0ff */
[C---:B------:R-:W-:Y:S02]  /*aa70*/  SHF.L.U32 R82, R90.reuse, 0x10, RZ ;  /* 0x000000105a527819 */ /* 0x040fe400000006ff */
[----:B------:R-:W-:Y:S02]  /*aa80*/  LOP3.LUT R84, R90, 0xffff0000, RZ, 0xc0, !PT ;  /* 0xffff00005a547812 */ /* 0x000fe400078ec0ff */
[C---:B------:R-:W-:Y:S01]  /*aa90*/  SHF.L.U32 R85, R91.reuse, 0x10, RZ ;  /* 0x000000105b557819 */ /* 0x040fe200000006ff */
[----:B------:R-:W2:Y:S01]  /*aaa0*/  LDTM.x64 R4, tmem[UR4] ;  /* 0x00000004000479ee */ /* 0x000ea20008340000 */
[----:B------:R-:W-:Y:S02]  /*aab0*/  LOP3.LUT R86, R91, 0xffff0000, RZ, 0xc0, !PT ;  /* 0xffff00005b567812 */ /* 0x000fe400078ec0ff */
[C---:B-1----:R-:W-:Y:S02]  /*aac0*/  SHF.L.U32 R87, R92.reuse, 0x10, RZ ;  /* 0x000000105c577819 */ /* 0x042fe400000006ff */
[----:B------:R-:W-:Y:S02]  /*aad0*/  LOP3.LUT R88, R92, 0xffff0000, RZ, 0xc0, !PT ;  /* 0xffff00005c587812 */ /* 0x000fe400078ec0ff */
[C---:B------:R-:W-:Y:S02]  /*aae0*/  SHF.L.U32 R89, R93.reuse, 0x10, RZ ;  /* 0x000000105d597819 */ /* 0x040fe400000006ff */
[----:B------:R-:W-:Y:S02]  /*aaf0*/  LOP3.LUT R90, R93, 0xffff0000, RZ, 0xc0, !PT ;  /* 0xffff00005d5a7812 */ /* 0x000fe400078ec0ff */
[C---:B------:R-:W-:Y:S02]  /*ab00*/  SHF.L.U32 R91, R94.reuse, 0x10, RZ ;  /* 0x000000105e5b7819 */ /* 0x040fe400000006ff */
[----:B------:R-:W-:Y:S02]  /*ab10*/  LOP3.LUT R92, R94, 0xffff0000, RZ, 0xc0, !PT ;  /* 0xffff00005e5c7812 */ /* 0x000fe400078ec0ff */
[C---:B------:R-:W-:Y:S02]  /*ab20*/  SHF.L.U32 R93, R95.reuse, 0x10, RZ ;  /* 0x000000105f5d7819 */ /* 0x040fe400000006ff */
[----:B------:R-:W-:Y:S02]  /*ab30*/  LOP3.LUT R94, R95, 0xffff0000, RZ, 0xc0, !PT ;  /* 0xffff00005f5e7812 */ /* 0x000fe400078ec0ff */
[C---:B------:R-:W-:Y:S02]  /*ab40*/  SHF.L.U32 R95, R100.reuse, 0x10, RZ ;  /* 0x00000010645f7819 */ /* 0x040fe400000006ff */
[----:B------:R-:W-:Y:S02]  /*ab50*/  LOP3.LUT R96, R100, 0xffff0000, RZ, 0xc0, !PT ;  /* 0xffff000064607812 */ /* 0x000fe400078ec0ff */
[C---:B------:R-:W-:Y:S01]  /*ab60*/  SHF.L.U32 R97, R101.reuse, 0x10, RZ ;  /* 0x0000001065617819 */ /* 0x040fe200000006ff */
[C---:B--2---:R-:W-:Y:S01]  /*ab70*/  FMUL R4, R76.reuse, R4 ;  /* 0x000000044c047220 */ /* 0x044fe20000400000 */
[----:B------:R-:W-:Y:S01]  /*ab80*/  LOP3.LUT R98, R101, 0xffff0000, RZ, 0xc0, !PT ;  /* 0xffff000065627812 */ /* 0x000fe200078ec0ff */
[----:B------:R-:W-:Y:S01]  /*ab90*/  FMUL R5, R76, R5 ;  /* 0x000000054c057220 */ /* 0x000fe20000400000 */
[C---:B------:R-:W-:Y:S01]  /*aba0*/  SHF.L.U32 R99, R102.reuse, 0x10, RZ ;  /* 0x0000001066637819 */ /* 0x040fe200000006ff */
[C---:B------:R-:W-:Y:S01]  /*abb0*/  FFMA R4, R83.reuse, R78, R4 ;  /* 0x0000004e53047223 */ /* 0x040fe20000000004 */
[----:B------:R-:W-:Y:S01]  /*abc0*/  LOP3.LUT R100, R102, 0xffff0000, RZ, 0xc0, !PT ;  /* 0xffff000066647812 */ /* 0x000fe200078ec0ff */
[----:B------:R-:W-:Y:S01]  /*abd0*/  FFMA R5, R83, R0, R5 ;  /* 0x0000000053057223 */ /* 0x000fe20000000005 */
[C---:B------:R-:W-:Y:S01]  /*abe0*/  SHF.L.U32 R101, R103.reuse, 0x10, RZ ;  /* 0x0000001067657819 */ /* 0x040fe200000006ff */
[C---:B------:R-:W-:Y:S01]  /*abf0*/  FMUL R6, R76.reuse, R6 ;  /* 0x000000064c067220 */ /* 0x040fe20000400000 */
[----:B------:R-:W-:Y:S01]  /*ac00*/  LOP3.LUT R102, R103, 0xffff0000, RZ, 0xc0, !PT ;  /* 0xffff000067667812 */ /* 0x000fe200078ec0ff */
[----:B------:R-:W-:Y:S01]  /*ac10*/  FMUL R7, R76, R7 ;  /* 0x000000074c077220 */ /* 0x000fe20000400000 */
[----:B------:R-:W-:Y:S01]  /*ac20*/  F2FP.BF16.F32.PACK_AB R4, R5, R4 ;  /* 0x000000040504723e */ /* 0x000fe200000010ff */
[C---:B------:R-:W-:Y:S01]  /*ac30*/  FFMA R6, R83.reuse, R3, R6 ;  /* 0x0000000353067223 */ /* 0x040fe20000000006 */
[C---:B------:R-:W-:Y:S01]  /*ac40*/  SHF.L.U32 R103, R108.reuse, 0x10, RZ ;  /* 0x000000106c677819 */ /* 0x040fe200000006ff */
[----:B------:R-:W-:Y:S01]  /*ac50*/  FFMA R7, R83, R80, R7 ;  /* 0x0000005053077223 */ /* 0x000fe20000000007 */
[----:B------:R-:W-:Y:S01]  /*ac60*/  LOP3.LUT R104, R108, 0xffff0000, RZ, 0xc0, !PT ;  /* 0xffff00006c687812 */ /* 0x000fe200078ec0ff */
[C---:B------:R-:W-:Y:S01]  /*ac70*/  FMUL R8, R76.reuse, R8 ;  /* 0x000000084c087220 */ /* 0x040fe20000400000 */
[----:B------:R-:W-:Y:S01]  /*ac80*/  SHF.L.U32 R105, R109, 0x10, RZ ;  /* 0x000000106d697819 */ /* 0x000fe200000006ff */
[----:B------:R-:W-:Y:S01]  /*ac90*/  FMUL R9, R76, R9 ;  /* 0x000000094c097220 */ /* 0x000fe20000400000 */
[----:B------:R-:W-:Y:S01]  /*aca0*/  F2FP.BF16.F32.PACK_AB R5, R7, R6 ;  /* 0x000000060705723e */ /* 0x000fe200000010ff */
[----:B------:R-:W-:Y:S01]  /*acb0*/  FFMA R8, R83, R82, R8 ;  /* 0x0000005253087223 */ /* 0x000fe20000000008 */
[----:B------:R-:W-:Y:S01]  /*acc0*/  LOP3.LUT R106, R109, 0xffff0000, RZ, 0xc0, !PT ;  /* 0xffff00006d6a7812 */ /* 0x000fe200078ec0ff */
[----:B------:R-:W-:Y:S01]  /*acd0*/  FFMA R9, R83, R84, R9 ;  /* 0x0000005453097223 */ /* 0x000fe20000000009 */
[----:B------:R-:W-:Y:S01]  /*ace0*/  SHF.L.U32 R107, R110, 0x10, RZ ;  /* 0x000000106e6b7819 */ /* 0x000fe200000006ff */
[----:B------:R-:W-:Y:S01]  /*acf0*/  FMUL R10, R76, R10 ;  /* 0x0000000a4c0a7220 */ /* 0x000fe20000400000 */
[----:B------:R-:W-:Y:S01]  /*ad00*/  LOP3.LUT R108, R110, 0xffff0000, RZ, 0xc0, !PT ;  /* 0xffff00006e6c7812 */ /* 0x000fe200078ec0ff */
[C---:B------:R-:W-:Y:S01]  /*ad10*/  FMUL R11, R76.reuse, R11 ;  /* 0x0000000b4c0b7220 */ /* 0x040fe20000400000 */
[----:B------:R-:W-:Y:S01]  /*ad20*/  F2FP.BF16.F32.PACK_AB R6, R9, R8 ;  /* 0x000000080906723e */ /* 0x000fe200000010ff */
[----:B------:R-:W-:Y:S01]  /*ad30*/  FFMA R10, R83, R85, R10 ;  /* 0x00000055530a7223 */ /* 0x000fe2000000000a */
[----:B------:R-:W-:Y:S01]  /*ad40*/  SHF.L.U32 R109, R111, 0x10, RZ ;  /* 0x000000106f6d7819 */ /* 0x000fe200000006ff */
[----:B------:R-:W-:Y:S01]  /*ad50*/  FFMA R11, R83, R86, R11 ;  /* 0x00000056530b7223 */ /* 0x000fe2000000000b */
[----:B------:R-:W-:Y:S01]  /*ad60*/  LOP3.LUT R110, R111, 0xffff0000, RZ, 0xc0, !PT ;  /* 0xffff00006f6e7812 */ /* 0x000fe200078ec0ff */
[----:B------:R-:W-:Y:S01]  /*ad70*/  FMUL R0, R76, R12 ;  /* 0x0000000c4c007220 */ /* 0x000fe20000400000 */
[----:B------:R-:W-:Y:S01]  /*ad80*/  SHF.L.U32 R111, R116, 0x10, RZ ;  /* 0x00000010746f7819 */ /* 0x000fe200000006ff */
[C---:B------:R-:W-:Y:S01]  /*ad90*/  FMUL R3, R76.reuse, R13 ;  /* 0x0000000d4c037220 */ /* 0x040fe20000400000 */
[----:B------:R-:W-:Y:S01]  /*ada0*/  F2FP.BF16.F32.PACK_AB R7, R11, R10 ;  /* 0x0000000a0b07723e */ /* 0x000fe200000010ff */
[----:B------:R-:W-:Y:S01]  /*adb0*/  FMUL R14, R76, R14 ;  /* 0x0000000e4c0e7220 */ /* 0x000fe20000400000 */
[----:B------:R-:W-:Y:S01]  /*adc0*/  LOP3.LUT R112, R116, 0xffff0000, RZ, 0xc0, !PT ;  /* 0xffff000074707812 */ /* 0x000fe200078ec0ff */
[C---:B------:R-:W-:Y:S01]  /*add0*/  FMUL R15, R76.reuse, R15 ;  /* 0x0000000f4c0f7220 */ /* 0x040fe20000400000 */
[----:B------:R-:W-:Y:S01]  /*ade0*/  SHF.L.U32 R113, R117, 0x10, RZ ;  /* 0x0000001075717819 */ /* 0x000fe200000006ff */
[----:B------:R-:W-:Y:S01]  /*adf0*/  FFMA R0, R83, R87, R0 ;  /* 0x0000005753007223 */ /* 0x000fe20000000000 */
[----:B------:R-:W-:Y:S01]  /*ae00*/  LOP3.LUT R114, R117, 0xffff0000, RZ, 0xc0, !PT ;  /* 0xffff000075727812 */ /* 0x000fe200078ec0ff */
[----:B------:R-:W-:Y:S01]  /*ae10*/  FMUL R12, R76, R16 ;  /* 0x000000104c0c7220 */ /* 0x000fe20000400000 */
[C---:B------:R-:W-:Y:S01]  /*ae20*/  SHF.L.U32 R115, R118.reuse, 0x10, RZ ;  /* 0x0000001076737819 */ /* 0x040fe200000006ff */
[----:B------:R-:W-:Y:S01]  /*ae30*/  FFMA R3, R83, R88, R3 ;  /* 0x0000005853037223 */ /* 0x000fe20000000003 */
[----:B------:R-:W-:Y:S01]  /*ae40*/  LOP3.LUT R116, R118, 0xffff0000, RZ, 0xc0, !PT ;  /* 0xffff000076747812 */ /* 0x000fe200078ec0ff */
[C---:B------:R-:W-:Y:S01]  /*ae50*/  FMUL R13, R76.reuse, R17 ;  /* 0x000000114c0d7220 */ /* 0x040fe20000400000 */
[----:B------:R-:W-:Y:S01]  /*ae60*/  SHF.L.U32 R117, R119, 0x10, RZ ;  /* 0x0000001077757819 */ /* 0x000fe200000006ff */
[----:B------:R-:W-:Y:S01]  /*ae70*/  FFMA R14, R83, R89, R14 ;  /* 0x00000059530e7223 */ /* 0x000fe2000000000e */
[----:B------:R-:W-:Y:S01]  /*ae80*/  F2FP.BF16.F32.PACK_AB R8, R3, R0 ;  /* 0x000000000308723e */ /* 0x000fe200000010ff */
[----:B------:R-:W-:Y:S01]  /*ae90*/  FMUL R18, R76, R18 ;  /* 0x000000124c127220 */ /* 0x000fe20000400000 */
[----:B------:R-:W-:Y:S01]  /*aea0*/  LOP3.LUT R118, R119, 0xffff0000, RZ, 0xc0, !PT ;  /* 0xffff000077767812 */ /* 0x000fe200078ec0ff */
[----:B------:R-:W-:Y:S01]  /*aeb0*/  FFMA R15, R83, R90, R15 ;  /* 0x0000005a530f7223 */ /* 0x000fe2000000000f */
[----:B------:R-:W-:Y:S01]  /*aec0*/  SHF.L.U32 R119, R124, 0x10, RZ ;  /* 0x000000107c777819 */ /* 0x000fe200000006ff */
[----:B------:R-:W-:Y:S01]  /*aed0*/  FMUL R19, R76, R19 ;  /* 0x000000134c137220 */ /* 0x000fe20000400000 */
[----:B------:R-:W-:Y:S01]  /*aee0*/  LOP3.LUT R120, R124, 0xffff0000, RZ, 0xc0, !PT ;  /* 0xffff00007c787812 */ /* 0x000fe200078ec0ff */
[----:B------:R1:W-:Y:S01]  /*aef0*/  STS.128 [R178+UR49+0xc400], R4 ;  /* 0x00c40004b2007988 */ /* 0x0003e20008000c31 */
[----:B------:R-:W-:Y:S01]  /*af00*/  F2FP.BF16.F32.PACK_AB R9, R15, R14 ;  /* 0x0000000e0f09723e */ /* 0x000fe200000010ff */
[C---:B------:R-:W-:Y:S01]  /*af10*/  FFMA R12, R83.reuse, R91, R12 ;  /* 0x0000005b530c7223 */ /* 0x040fe2000000000c */
[C---:B------:R-:W-:Y:S01]  /*af20*/  FFMA R13, R83.reuse, R92, R13 ;  /* 0x0000005c530d7223 */ /* 0x040fe2000000000d */
[----:B------:R-:W-:Y:S01]  /*af30*/  FFMA R18, R83, R93, R18 ;  /* 0x0000005d53127223 */ /* 0x000fe20000000012 */
[----:B------:R-:W-:Y:S01]  /*af40*/  SHF.L.U32 R121, R125, 0x10, RZ ;  /* 0x000000107d797819 */ /* 0x000fe200000006ff */
[----:B------:R-:W-:Y:S01]  /*af50*/  FFMA R19, R83, R94, R19 ;  /* 0x0000005e53137223 */ /* 0x000fe20000000013 */
[C---:B------:R-:W-:Y:S01]  /*af60*/  FMUL R16, R76.reuse, R20 ;  /* 0x000000144c107220 */ /* 0x040fe20000400000 */
[----:B------:R-:W-:Y:S01]  /*af70*/  F2FP.BF16.F32.PACK_AB R10, R13, R12 ;  /* 0x0000000c0d0a723e */ /* 0x000fe200000010ff */
[C---:B------:R-:W-:Y:S01]  /*af80*/  FMUL R17, R76.reuse, R21 ;  /* 0x000000154c117220 */ /* 0x040fe20000400000 */
[C---:B------:R-:W-:Y:S01]  /*af90*/  FMUL R22, R76.reuse, R22 ;  /* 0x000000164c167220 */ /* 0x040fe20000400000 */
[----:B------:R-:W-:Y:S01]  /*afa0*/  F2FP.BF16.F32.PACK_AB R11, R19, R18 ;  /* 0x00000012130b723e */ /* 0x000fe200000010ff */
[C---:B------:R-:W-:Y:S01]  /*afb0*/  FFMA R16, R83.reuse, R95, R16 ;  /* 0x0000005f53107223 */ /* 0x040fe20000000010 */
[----:B------:R-:W-:Y:S01]  /*afc0*/  FFMA R17, R83, R96, R17 ;  /* 0x0000006053117223 */ /* 0x000fe20000000011 */
[----:B------:R-:W-:Y:S01]  /*afd0*/  LOP3.LUT R122, R125, 0xffff0000, RZ, 0xc0, !PT ;  /* 0xffff00007d7a7812 */ /* 0x000fe200078ec0ff */
[----:B------:R-:W-:Y:S01]  /*afe0*/  FFMA R22, R83, R97, R22 ;  /* 0x0000006153167223 */ /* 0x000fe20000000016 */
[----:B------:R1:W-:Y:S01]  /*aff0*/  STS.128 [R177+0xc400], R8 ;  /* 0x00c40008b1007388 */ /* 0x0003e20000000c00 */
[C---:B------:R-:W-:Y:S01]  /*b000*/  FMUL R23, R76.reuse, R23 ;  /* 0x000000174c177220 */ /* 0x040fe20000400000 */
[----:B------:R-:W-:Y:S01]  /*b010*/  F2FP.BF16.F32.PACK_AB R16, R17, R16 ;  /* 0x000000101110723e */ /* 0x000fe200000010ff */
[C---:B------:R-:W-:Y:S01]  /*b020*/  FMUL R20, R76.reuse, R24 ;  /* 0x000000184c147220 */ /* 0x040fe20000400000 */
[----:B------:R-:W-:Y:S01]  /*b030*/  FMUL R21, R76, R25 ;  /* 0x000000194c157220 */ /* 0x000fe20000400000 */
[C---:B------:R-:W-:Y:S01]  /*b040*/  SHF.L.U32 R123, R126.reuse, 0x10, RZ ;  /* 0x000000107e7b7819 */ /* 0x040fe200000006ff */
[C---:B------:R-:W-:Y:S01]  /*b050*/  FFMA R23, R83.reuse, R98, R23 ;  /* 0x0000006253177223 */ /* 0x040fe20000000017 */
[C---:B------:R-:W-:Y:S01]  /*b060*/  FFMA R20, R83.reuse, R99, R20 ;  /* 0x0000006353147223 */ /* 0x040fe20000000014 */
[----:B------:R-:W-:Y:S01]  /*b070*/  LOP3.LUT R124, R126, 0xffff0000, RZ, 0xc0, !PT ;  /* 0xffff00007e7c7812 */ /* 0x000fe200078ec0ff */
        /* <DEDUP_REMOVED lines=8> */
[----:B------:R-:W-:Y:S01]  /*b100*/  SHF.L.U32 R125, R127, 0x10, RZ ;  /* 0x000000107f7d7819 */ /* 0x000fe200000006ff */
[----:B------:R-:W-:Y:S01]  /*b110*/  FFMA R24, R83, R103, R24 ;  /* 0x0000006753187223 */ /* 0x000fe20000000018 */
[C---:B------:R-:W-:Y:S01]  /*b120*/  FMUL R25, R76.reuse, R29 ;  /* 0x0000001d4c197220 */ /* 0x040fe20000400000 */
[----:B------:R-:W-:Y:S01]  /*b130*/  LOP3.LUT R126, R127, 0xffff0000, RZ, 0xc0, !PT ;  /* 0xffff00007f7e7812 */ /* 0x000fe200078ec0ff */
[C---:B------:R-:W-:Y:S01]  /*b140*/  FMUL R30, R76.reuse, R30 ;  /* 0x0000001e4c1e7220 */ /* 0x040fe20000400000 */
[----:B------:R-:W-:Y:S01]  /*b150*/  F2FP.BF16.F32.PACK_AB R19, R27, R26 ;  /* 0x0000001a1b13723e */ /* 0x000fe200000010ff */
[C---:B------:R-:W-:Y:S01]  /*b160*/  FFMA R25, R83.reuse, R104, R25 ;  /* 0x0000006853197223 */ /* 0x040fe20000000019 */
[----:B------:R-:W-:Y:S01]  /*b170*/  FMUL R31, R76, R31 ;  /* 0x0000001f4c1f7220 */ /* 0x000fe20000400000 */
[----:B------:R-:W-:Y:S01]  /*b180*/  FFMA R30, R83, R105, R30 ;  /* 0x00000069531e7223 */ /* 0x000fe2000000001e */
[----:B------:R-:W-:Y:S01]  /*b190*/  SHF.L.U32 R127, R132, 0x10, RZ ;  /* 0x00000010847f7819 */ /* 0x000fe200000006ff */
[----:B------:R1:W-:Y:S01]  /*b1a0*/  STS.128 [R176+0xc400], R16 ;  /* 0x00c40010b0007388 */ /* 0x0003e20000000c00 */
[----:B------:R-:W-:Y:S01]  /*b1b0*/  F2FP.BF16.F32.PACK_AB R24, R25, R24 ;  /* 0x000000181918723e */ /* 0x000fe200000010ff */
[C---:B------:R-:W-:Y:S01]  /*b1c0*/  FFMA R31, R83.reuse, R106, R31 ;  /* 0x0000006a531f7223 */ /* 0x040fe2000000001f */
[C---:B------:R-:W-:Y:S01]  /*b1d0*/  FMUL R28, R76.reuse, R32 ;  /* 0x000000204c1c7220 */ /* 0x040fe20000400000 */
[C---:B------:R-:W-:Y:S01]  /*b1e0*/  FMUL R29, R76.reuse, R33 ;  /* 0x000000214c1d7220 */ /* 0x040fe20000400000 */
[----:B------:R-:W-:Y:S01]  /*b1f0*/  FMUL R34, R76, R34 ;  /* 0x000000224c227220 */ /* 0x000fe20000400000 */
[----:B------:R-:W-:Y:S01]  /*b200*/  LOP3.LUT R128, R132, 0xffff0000, RZ, 0xc0, !PT ;  /* 0xffff000084807812 */ /* 0x000fe200078ec0ff */
[----:B------:R-:W-:Y:S01]  /*b210*/  FFMA R28, R83, R107, R28 ;  /* 0x0000006b531c7223 */ /* 0x000fe2000000001c */
[----:B------:R-:W-:Y:S01]  /*b220*/  F2FP.BF16.F32.PACK_AB R25, R31, R30 ;  /* 0x0000001e1f19723e */ /* 0x000fe200000010ff */
[C---:B------:R-:W-:Y:S01]  /*b230*/  FFMA R29, R83.reuse, R108, R29 ;  /* 0x0000006c531d7223 */ /* 0x040fe2000000001d */
[----:B------:R-:W-:Y:S01]  /*b240*/  FFMA R34, R83, R109, R34 ;  /* 0x0000006d53227223 */ /* 0x000fe20000000022 */
[C---:B------:R-:W-:Y:S01]  /*b250*/  FMUL R35, R76.reuse, R35 ;  /* 0x000000234c237220 */ /* 0x040fe20000400000 */
[----:B------:R-:W-:Y:S01]  /*b260*/  SHF.L.U32 R129, R133, 0x10, RZ ;  /* 0x0000001085817819 */ /* 0x000fe200000006ff */
[C---:B------:R-:W-:Y:S01]  /*b270*/  FMUL R32, R76.reuse, R36 ;  /* 0x000000244c207220 */ /* 0x040fe20000400000 */
[----:B------:R-:W-:Y:S01]  /*b280*/  F2FP.BF16.F32.PACK_AB R26, R29, R28 ;  /* 0x0000001c1d1a723e */ /* 0x000fe200000010ff */
[C---:B------:R-:W-:Y:S01]  /*b290*/  FFMA R35, R83.reuse, R110, R35 ;  /* 0x0000006e53237223 */ /* 0x040fe20000000023 */
[C---:B------:R-:W-:Y:S01]  /*b2a0*/  FMUL R33, R76.reuse, R37 ;  /* 0x000000254c217220 */ /* 0x040fe20000400000 */
[----:B------:R-:W-:Y:S01]  /*b2b0*/  FFMA R32, R83, R111, R32 ;  /* 0x0000006f53207223 */ /* 0x000fe20000000020 */
        /* <DEDUP_REMOVED lines=29> */
[C---:B------:R-:W-:Y:S01]  /*b490*/  FMUL R47, R76.reuse, R47 ;  /* 0x0000002f4c2f7220 */ /* 0x040fe20000400000 */
[C---:B------:R-:W-:Y:S01]  /*b4a0*/  FMUL R44, R76.reuse, R48 ;  /* 0x000000304c2c7220 */ /* 0x040fe20000400000 */
[----:B------:R-:W-:Y:S01]  /*b4b0*/  FMUL R45, R76, R49 ;  /* 0x000000314c2d7220 */ /* 0x000fe20000400000 */
[----:B------:R1:W-:Y:S01]  /*b4c0*/  STS.128 [R173+0xc400], R32 ;  /* 0x00c40020ad007388 */ /* 0x0003e20000000c00 */
[C---:B------:R-:W-:Y:S01]  /*b4d0*/  SHF.L.U32 R135, R140.reuse, 0x10, RZ ;  /* 0x000000108c877819 */ /* 0x040fe200000006ff */
[----:B------:R-:W-:Y:S01]  /*b4e0*/  FFMA R46, R83, R121, R46 ;  /* 0x00000079532e7223 */ /* 0x000fe2000000002e */
[----:B------:R-:W-:Y:S01]  /*b4f0*/  F2FP.BF16.F32.PACK_AB R40, R41, R40 ;  /* 0x000000282928723e */ /* 0x000fe200000010ff */
[C---:B------:R-:W-:Y:S01]  /*b500*/  FFMA R47, R83.reuse, R122, R47 ;  /* 0x0000007a532f7223 */ /* 0x040fe2000000002f */
[C---:B------:R-:W-:Y:S01]  /*b510*/  FFMA R44, R83.reuse, R123, R44 ;  /* 0x0000007b532c7223 */ /* 0x040fe2000000002c */
[----:B------:R-:W-:Y:S01]  /*b520*/  LOP3.LUT R136, R140, 0xffff0000, RZ, 0xc0, !PT ;  /* 0xffff00008c887812 */ /* 0x000fe200078ec0ff */
[C---:B------:R-:W-:Y:S01]  /*b530*/  FFMA R45, R83.reuse, R124, R45 ;  /* 0x0000007c532d7223 */ /* 0x040fe2000000002d */
[C---:B------:R-:W-:Y:S01]  /*b540*/  FMUL R50, R76.reuse, R50 ;  /* 0x000000324c327220 */ /* 0x040fe20000400000 */
[C---:B------:R-:W-:Y:S01]  /*b550*/  FMUL R51, R76.reuse, R51 ;  /* 0x000000334c337220 */ /* 0x040fe20000400000 */
[C---:B------:R-:W-:Y:S01]  /*b560*/  FMUL R48, R76.reuse, R52 ;  /* 0x000000344c307220 */ /* 0x040fe20000400000 */
[C---:B------:R-:W-:Y:S01]  /*b570*/  FMUL R49, R76.reuse, R53 ;  /* 0x000000354c317220 */ /* 0x040fe20000400000 */
[C---:B------:R-:W-:Y:S01]  /*b580*/  FFMA R50, R83.reuse, R125, R50 ;  /* 0x0000007d53327223 */ /* 0x040fe20000000032 */
        /* <DEDUP_REMOVED lines=9> */
[----:B------:R-:W-:Y:S01]  /*b620*/  FFMA R55, R83, R130, R55 ;  /* 0x0000008253377223 */ /* 0x000fe20000000037 */
[C---:B------:R-:W-:Y:S01]  /*b630*/  FMUL R59, R76.reuse, R59 ;  /* 0x0000003b4c3b7220 */ /* 0x040fe20000400000 */
[----:B------:R-:W-:Y:S01]  /*b640*/  F2FP.BF16.F32.PACK_AB R41, R47, R46 ;  /* 0x0000002e2f29723e */ /* 0x000fe200000010ff */
[----:B------:R-:W-:Y:S01]  /*b650*/  FFMA R52, R83, R131, R52 ;  /* 0x0000008353347223 */ /* 0x000fe20000000034 */
[----:B------:R-:W-:Y:S01]  /*b660*/  F2FP.BF16.F32.PACK_AB R42, R45, R44 ;  /* 0x0000002c2d2a723e */ /* 0x000fe200000010ff */
[C---:B------:R-:W-:Y:S01]  /*b670*/  FMUL R56, R76.reuse, R60 ;  /* 0x0000003c4c387220 */ /* 0x040fe20000400000 */
[----:B------:R-:W-:Y:S01]  /*b680*/  F2FP.BF16.F32.PACK_AB R43, R51, R50 ;  /* 0x00000032332b723e */ /* 0x000fe200000010ff */
[----:B------:R-:W-:Y:S01]  /*b690*/  FFMA R53, R83, R132, R53 ;  /* 0x0000008453357223 */ /* 0x000fe20000000035 */
[----:B------:R-:W-:Y:S01]  /*b6a0*/  SHF.L.U32 R137, R141, 0x10, RZ ;  /* 0x000000108d897819 */ /* 0x000fe200000006ff */
[C---:B------:R-:W-:Y:S01]  /*b6b0*/  FMUL R57, R76.reuse, R61 ;  /* 0x0000003d4c397220 */ /* 0x040fe20000400000 */
[----:B------:R-:W-:Y:S01]  /*b6c0*/  FFMA R58, R83, R133, R58 ;  /* 0x00000085533a7223 */ /* 0x000fe2000000003a */
[----:B------:R1:W-:Y:S01]  /*b6d0*/  STS.128 [R172+0xc400], R40 ;  /* 0x00c40028ac007388 */ /* 0x0003e20000000c00 */
[----:B------:R-:W-:Y:S01]  /*b6e0*/  LOP3.LUT R138, R141, 0xffff0000, RZ, 0xc0, !PT ;  /* 0xffff00008d8a7812 */ /* 0x000fe200078ec0ff */
[----:B------:R-:W-:Y:S01]  /*b6f0*/  FMUL R62, R76, R62 ;  /* 0x0000003e4c3e7220 */ /* 0x000fe20000400000 */
[C---:B------:R-:W-:Y:S01]  /*b700*/  FFMA R59, R83.reuse, R134, R59 ;  /* 0x00000086533b7223 */ /* 0x040fe2000000003b */
[----:B------:R-:W-:Y:S01]  /*b710*/  SHF.L.U32 R139, R142, 0x10, RZ ;  /* 0x000000108e8b7819 */ /* 0x000fe200000006ff */
[----:B------:R-:W-:Y:S01]  /*b720*/  FMUL R63, R76, R63 ;  /* 0x0000003f4c3f7220 */ /* 0x000fe20000400000 */
[C---:B------:R-:W-:Y:S01]  /*b730*/  FFMA R56, R83.reuse, R135, R56 ;  /* 0x0000008753387223 */ /* 0x040fe20000000038 */
[----:B------:R-:W-:Y:S01]  /*b740*/  LOP3.LUT R140, R142, 0xffff0000, RZ, 0xc0, !PT ;  /* 0xffff00008e8c7812 */ /* 0x000fe200078ec0ff */
[C---:B------:R-:W-:Y:S01]  /*b750*/  FMUL R60, R76.reuse, R64 ;  /* 0x000000404c3c7220 */ /* 0x040fe20000400000 */
[----:B------:R-:W-:Y:S01]  /*b760*/  FFMA R57, R83, R136, R57 ;  /* 0x0000008853397223 */ /* 0x000fe20000000039 */
[----:B------:R-:W-:Y:S01]  /*b770*/  SHF.L.U32 R141, R143, 0x10, RZ ;  /* 0x000000108f8d7819 */ /* 0x000fe200000006ff */
[C---:B------:R-:W-:Y:S01]  /*b780*/  FMUL R61, R76.reuse, R65 ;  /* 0x000000414c3d7220 */ /* 0x040fe20000400000 */
[----:B------:R-:W-:Y:S01]  /*b790*/  FFMA R62, R83, R137, R62 ;  /* 0x00000089533e7223 */ /* 0x000fe2000000003e */
[----:B------:R-:W-:Y:S01]  /*b7a0*/  LOP3.LUT R142, R143, 0xffff0000, RZ, 0xc0, !PT ;  /* 0xffff00008f8e7812 */ /* 0x000fe200078ec0ff */
[C---:B------:R-:W-:Y:S01]  /*b7b0*/  FMUL R66, R76.reuse, R66 ;  /* 0x000000424c427220 */ /* 0x040fe20000400000 */
[----:B------:R-:W-:Y:S01]  /*b7c0*/  F2FP.BF16.F32.PACK_AB R48, R49, R48 ;  /* 0x000000303130723e */ /* 0x000fe200000010ff */
[----:B------:R-:W-:Y:S01]  /*b7d0*/  FFMA R63, R83, R138, R63 ;  /* 0x0000008a533f7223 */ /* 0x000fe2000000003f */
[----:B------:R-:W-:Y:S01]  /*b7e0*/  FMUL R67, R76, R67 ;  /* 0x000000434c437220 */ /* 0x000fe20000400000 */
        /* <DEDUP_REMOVED lines=12> */
[----:B------:R-:W-:Y:S03]  /*b8b0*/  ISETP.NE.AND P0, PT, R165, RZ, PT ;  /* 0x000000ffa500720c */ /* 0x000fe60003f05270 */
        /* <DEDUP_REMOVED lines=18> */
[----:B--2---:R-:W-:Y:S04]  /*b9e0*/  DEPBAR.LE SB0, 0x1 ;  /* 0x000080400000791a */ /* 0x004fe80000000000 */
.L_x_138:
[----:B------:R-:W-:Y:S05]  /*b9f0*/  BSYNC.RECONVERGENT B0 ;  /* 0x0000000000007941 */ /* 0x000fea0003800200 */
.L_x_137:
[----:B------:R-:W-:Y:S01]  /*ba00*/  BAR.SYNC.DEFER_BLOCKING 0x1, 0x80 ;  /* 0x0042000000007b1d */ /* 0x000fe20000010000 */
[----:B------:R-:W-:Y:S09]  /*ba10*/  UISETP.NE.AND UP0, UPT, UR50, -0x4, UPT ;  /* 0xfffffffc3200788c */ /* 0x000ff2000bf05270 */
[----:B------:R-:W-:Y:S05]  /*ba20*/  BRA.U !UP0, `(.L_x_139) ;  /* 0x0000000108247547 */ /* 0x000fea000b800000 */
[----:B------:R-:W-:Y:S01]  /*ba30*/  ISETP.NE.AND P0, PT, R174, RZ, PT ;  /* 0x000000ffae00720c */ /* 0x000fe20003f05270 */
[----:B------:R-:W-:Y:S01]  /*ba40*/  IMAD.U32 R0, RZ, RZ, UR51 ;  /* 0x00000033ff007e24 */ /* 0x000fe2000f8e00ff */
[----:B------:R-:W-:Y:S04]  /*ba50*/  UIADD3 UR51, UPT, UPT, UR51, 0x1, URZ ;  /* 0x0000000133337890 */ /* 0x000fe8000fffe0ff */
[----:B------:R-:W-:Y:S04]  /*ba60*/  UISETP.NE.AND UP0, UPT, UR51, 0x4, UPT ;  /* 0x000000043300788c */ /* 0x000fe8000bf05270 */
[----:B------:R-:W-:Y:S03]  /*ba70*/  USEL UR51, UR51, URZ, UP0 ;  /* 0x000000ff33337287 */ /* 0x000fe60008000000 */
[----:B------:R-:W-:Y:S05]  /*ba80*/  @P0 LEA R0, R0, UR49, 0x3 ;  /* 0x0000003100000c11 */ /* 0x000fea000f8e18ff */
[----:B------:R-:W-:Y:S05]  /*ba90*/  @P0 VIADD R0, R0, 0x80 ;  /* 0x0000008000000836 */ /* 0x000fea0000000000 */
[----:B------:R-:W-:Y:S04]  /*baa0*/  @P0 PRMT R0, R179, 0x654, R0 ;  /* 0x00000654b3000816 */ /* 0x000fe80000000000 */
[----:B------:R2:W-:Y:S03]  /*bab0*/  @P0 SYNCS.ARRIVE.TRANS64.RED.A1T0 RZ, [R0+URZ], RZ ;  /* 0x000000ff00ff09a7 */ /* 0x0005e600081004ff */
.L_x_139:
[----:B------:R-:W-:Y:S01]  /*bac0*/  ISETP.NE.AND P1, PT, R166, RZ, PT ;  /* 0x000000ffa600720c */ /* 0x000fe20003f25270 */
[----:B--2---:R-:W-:Y:S01]  /*bad0*/  IMAD.IADD R0, R77, 0x1, R152 ;  /* 0x000000014d007824 */ /* 0x004fe200078e0298 */
[----:B------:R-:W-:Y:S01]  /*bae0*/  ISETP.NE.AND P0, PT, R169, 0x2, PT ;  /* 0x00000002a900780c */ /* 0x000fe20003f05270 */
[----:B------:R-:W-:Y:S01]  /*baf0*/  UIADD3 UR50, UPT, UPT, UR50, 0x4, URZ ;  /* 0x0000000432327890 */ /* 0x000fe2000fffe0ff */
[----:B------:R-:W-:Y:S01]  /*bb00*/  LOP3.LUT R79, R79, 0x1, RZ, 0x3c, !PT ;  /* 0x000000014f4f7812 */ /* 0x000fe200078e3cff */
[----:B------:R-:W-:Y:S01]  /*bb10*/  IMAD.IADD R20, R75, 0x1, R150 ;  /* 0x000000014b147824 */ /* 0x000fe200078e0296 */
[----:B------:R-:W-:Y:S02]  /*bb20*/  R2UR UR19, R0 ;  /* 0x00000000001372ca */ /* 0x000fe400000e0000 */
[----:B------:R-:W-:Y:S02]  /*bb30*/  SEL R0, RZ, 0x1, P0 ;  /* 0x00000001ff007807 */ /* 0x000fe40000000000 */
[----:B------:R-:W-:Y:S02]  /*bb40*/  SEL R169, R169, RZ, P0 ;  /* 0x000000ffa9a97207 */ /* 0x000fe40000000000 */
[----:B------:R-:W-:Y:S02]  /*bb50*/  LOP3.LUT R161, R161, R0, RZ, 0x3c, !PT ;  /* 0x00000000a1a17212 */ /* 0x000fe400078e3cff */
[----:B------:R-:W-:Y:S01]  /*bb60*/  @P1 R2UR UR44, R160 ;  /* 0x00000000a02c12ca */ /* 0x000fe200000e0000 */
[----:B------:R-:W-:Y:S03]  /*bb70*/  @!UPT UIADD3 URZ, UPT, UPT, URZ, URZ, URZ ;  /* 0x000000fffffff290 */ /* 0x000fe6000fffe0ff */
[----:B------:R-:W-:Y:S11]  /*bb80*/  @P1 BRA `(.L_x_140) ;  /* 0xffffff9c00fc1947 */ /* 0x000ff6000383ffff */
[----:B------:R-:W-:Y:S01]  /*bb90*/  SYNCS.ARRIVE.TRANS64.A1T0 RZ, [UR49+0x100], RZ ;  /* 0x000100ffffff79a7 */ /* 0x000fe20008100031 */
[----:B------:R-:W-:-:S09]  /*bba0*/  UISETP.NE.AND UP0, UPT, UR48, URZ, UPT ;  /* 0x000000ff3000728c */ /* 0x000fd2000bf05270 */
[----:B------:R-:W-:Y:S05]  /*bbb0*/  BRA.U !UP0, `(.L_x_141) ;  /* 0x0000000108487547 */ /* 0x000fea000b800000 */
[----:B------:R-:W2:Y:S02]  /*bbc0*/  LDCU.64 UR4, c[0x0][0xc90] ;  /* 0x00019200ff0477ac */ /* 0x000ea40008000a00 */
[----:B--2---:R-:W-:-:S04]  /*bbd0*/  UISETP.NE.U32.AND UP0, UPT, UR4, URZ, UPT ;  /* 0x000000ff0400728c */ /* 0x004fc8000bf05070 */
[----:B------:R-:W-:-:S09]  /*bbe0*/  UISETP.NE.AND.EX UP0, UPT, UR5, URZ, UPT, UP0 ;  /* 0x000000ff0500728c */ /* 0x000fd2000bf05300 */
[----:B------:R-:W-:Y:S05]  /*bbf0*/  BRA.U UP0, `(.L_x_142) ;  /* 0x00000001000c7547 */ /* 0x000fea000b800000 */
[----:B------:R-:W-:-:S13]  /*bc00*/  FSETP.NEU.AND P0, PT, R83, RZ, PT ;  /* 0x000000ff5300720b */ /* 0x000fda0003f0d000 */
[----:B------:R-:W-:Y:S05]  /*bc10*/  @!P0 EXIT ;  /* 0x000000000000894d */ /* 0x000fea0003800000 */
[----:B------:R-:W-:Y:S05]  /*bc20*/  BRA `(.L_x_141) ;  /* 0x00000000002c7947 */ /* 0x000fea0003800000 */
.L_x_142:
[----:B------:R-:W-:Y:S01]  /*bc30*/  ISETP.NE.AND P0, PT, R167, RZ, PT ;  /* 0x000000ffa700720c */ /* 0x000fe20003f05270 */
[----:B------:R-:W-:-:S12]  /*bc40*/  BSSY.RECONVERGENT B0, `(.L_x_141) ;  /* 0x0000009000007945 */ /* 0x000fd80003800200 */
[----:B------:R-:W-:Y:S05]  /*bc50*/  @P0 BRA `(.L_x_143) ;  /* 0x0000000000140947 */ /* 0x000fea0003800000 */
[----:B------:R-:W2:Y:S02]  /*bc60*/  LDCU.64 UR4, c[0x0][0xc88] ;  /* 0x00019100ff0477ac */ /* 0x000ea40008000a00 */
[----:B--2---:R-:W-:-:S04]  /*bc70*/  ISETP.NE.U32.AND P0, PT, RZ, UR4, PT ;  /* 0x00000004ff007c0c */ /* 0x004fc8000bf05070 */
[----:B------:R-:W-:-:S13]  /*bc80*/  ISETP.NE.AND.EX P0, PT, RZ, UR5, PT, P0 ;  /* 0x00000005ff007c0c */ /* 0x000fda000bf05300 */
[----:B------:R-:W-:Y:S05]  /*bc90*/  @!P0 EXIT ;  /* 0x000000000000894d */ /* 0x000fea0003800000 */
[----:B------:R-:W-:Y:S05]  /*bca0*/  BRA `(.L_x_144) ;  /* 0x0000000000087947 */ /* 0x000fea0003800000 */
.L_x_143:
[----:B------:R-:W-:-:S13]  /*bcb0*/  FSETP.NEU.AND P0, PT, R83, RZ, PT ;  /* 0x000000ff5300720b */ /* 0x000fda0003f0d000 */
[----:B------:R-:W-:Y:S05]  /*bcc0*/  @!P0 EXIT ;  /* 0x000000000000894d */ /* 0x000fea0003800000 */
.L_x_144:
[----:B------:R-:W-:Y:S05]  /*bcd0*/  BSYNC.RECONVERGENT B0 ;  /* 0x0000000000007941 */ /* 0x000fea0003800200 */
.L_x_141:
[----:B------:R-:W-:Y:S01]  /*bce0*/  ULEA UR4, UR51, UR49, 0x3 ;  /* 0x0000003133047291 */ /* 0x000fe2000f8e18ff */
[----:B------:R-:W-:-:S04]  /*bcf0*/  DEPBAR.LE SB0, 0x0 ;  /* 0x000080000000791a */ /* 0x000fc80000000000 */
[----:B------:R-:W-:-:S04]  /*bd00*/  UIADD3 UR4, UPT, UPT, UR4, 0x80, URZ ;  /* 0x0000008004047890 */ /* 0x000fc8000fffe0ff */
[----:B------:R-:W-:-:S09]  /*bd10*/  UPRMT UR4, UR45, 0x654, UR4 ;  /* 0x000006542d047896 */ /* 0x000fd20008000004 */
[----:B------:R-:W-:Y:S01]  /*bd20*/  SYNCS.ARRIVE.TRANS64.RED.A1T0 RZ, [UR4], RZ ;  /* 0x000000ffffff79a7 */ /* 0x000fe20008100404 */
[----:B------:R-:W-:Y:S05]  /*bd30*/  EXIT ;  /* 0x000000000000794d */ /* 0x000fea0003800000 */
.L_x_24:
[----:B-1----:R1:W2:Y:S02]  /*bd40*/  SYNCS.PHASECHK.TRANS64.TRYWAIT P0, [R2+URZ+0xf0], R3 ;  /* 0x0000f003020075a7 */ /* 0x0022a400080011ff */
[----:B--2---:R-:W-:Y:S05]  /*bd50*/  @!P0 NANOSLEEP.SYNCS 0x989680 ;  /* 0x009896800000895d */ /* 0x004fea0003900000 */
[----:B------:R-:W2:Y:S02]  /*bd60*/  @!P0 SYNCS.PHASECHK.TRANS64 P0, [R2+URZ+0xf0], R3 ;  /* 0x0000f003020085a7 */ /* 0x000ea400080010ff */
[----:B--2---:R-:W-:Y:S05]  /*bd70*/  @!P0 BRA `(.L_x_24) ;  /* 0xfffffffc00f08947 */ /* 0x004fea000383ffff */
[----:B------:R-:W-:Y:S05]  /*bd80*/  BRA `(.L_x_145) ;  /* 0xffffff5c00007947 */ /* 0x000fea000383ffff */
.L_x_27:
[----:B-1----:R-:W-:-:S07]  /*bd90*/  MOV R2, UR41 ;  /* 0x0000002900027c02 */ /* 0x002fce0008000f00 */
.L_x_146:
[----:B-1----:R1:W2:Y:S02]  /*bda0*/  SYNCS.PHASECHK.TRANS64.TRYWAIT P0, [R2+URZ+0x30], R5 ;  /* 0x00003005020075a7 */ /* 0x0022a400080011ff */
[----:B--2---:R-:W-:Y:S05]  /*bdb0*/  @!P0 NANOSLEEP.SYNCS 0x989680 ;  /* 0x009896800000895d */ /* 0x004fea0003900000 */
[----:B------:R-:W2:Y:S02]  /*bdc0*/  @!P0 SYNCS.PHASECHK.TRANS64 P0, [R2+URZ+0x30], R5 ;  /* 0x00003005020085a7 */ /* 0x000ea400080010ff */
[----:B--2---:R-:W-:Y:S05]  /*bdd0*/  @!P0 BRA `(.L_x_146) ;  /* 0xfffffffc00f08947 */ /* 0x004fea000383ffff */
[----:B------:R-:W-:Y:S05]  /*bde0*/  BRA `(.L_x_26) ;  /* 0xffffff5c00487947 */ /* 0x000fea000383ffff */
.L_x_36:
[----:B------:R-:W-:-:S07]  /*bdf0*/  MOV R2, UR41 ;  /* 0x0000002900027c02 */ /* 0x000fce0008000f00 */
.L_x_147:
[----:B-1----:R1:W2:Y:S02]  /*be00*/  SYNCS.PHASECHK.TRANS64.TRYWAIT P0, [R2+URZ+0x30], R5 ;  /* 0x00003005020075a7 */ /* 0x0022a400080011ff */
[----:B--2---:R-:W-:Y:S05]  /*be10*/  @!P0 NANOSLEEP.SYNCS 0x989680 ;  /* 0x009896800000895d */ /* 0x004fea0003900000 */
[----:B------:R-:W2:Y:S02]  /*be20*/  @!P0 SYNCS.PHASECHK.TRANS64 P0, [R2+URZ+0x30], R5 ;  /* 0x00003005020085a7 */ /* 0x000ea400080010ff */
[----:B--2---:R-:W-:Y:S05]  /*be30*/  @!P0 BRA `(.L_x_147) ;  /* 0xfffffffc00f08947 */ /* 0x004fea000383ffff */
[----:B------:R-:W-:Y:S05]  /*be40*/  BRA `(.L_x_35) ;  /* 0xffffff6000587947 */ /* 0x000fea000383ffff */
.L_x_43:
[----:B-1----:R1:W2:Y:S02]  /*be50*/  SYNCS.PHASECHK.TRANS64.TRYWAIT P0, [R2+URZ+0xb0], R3 ;  /* 0x0000b003020075a7 */ /* 0x0022a400080011ff */
[----:B--2---:R-:W-:Y:S05]  /*be60*/  @!P0 NANOSLEEP.SYNCS 0x989680 ;  /* 0x009896800000895d */ /* 0x004fea0003900000 */
[----:B------:R-:W2:Y:S02]  /*be70*/  @!P0 SYNCS.PHASECHK.TRANS64 P0, [R2+URZ+0xb0], R3 ;  /* 0x0000b003020085a7 */ /* 0x000ea400080010ff */
[----:B--2---:R-:W-:Y:S05]  /*be80*/  @!P0 BRA `(.L_x_43) ;  /* 0xfffffffc00f08947 */ /* 0x004fea000383ffff */
[----:B------:R-:W-:Y:S05]  /*be90*/  BRA `(.L_x_148) ;  /* 0xffffff64004c7947 */ /* 0x000fea000383ffff */
.L_x_47:
[----:B----4-:R-:W-:-:S07]  /*bea0*/  MOV R0, UR4 ;  /* 0x0000000400007c02 */ /* 0x010fce0008000f00 */
.L_x_149:
[----:B-1----:R1:W2:Y:S02]  /*beb0*/  SYNCS.PHASECHK.TRANS64.TRYWAIT P0, [R0+URZ], R3 ;  /* 0x00000003000075a7 */ /* 0x0022a400080011ff */
[----:B--2---:R-:W-:Y:S05]  /*bec0*/  @!P0 NANOSLEEP.SYNCS 0x989680 ;  /* 0x009896800000895d */ /* 0x004fea0003900000 */
[----:B------:R-:W2:Y:S02]  /*bed0*/  @!P0 SYNCS.PHASECHK.TRANS64 P0, [R0+URZ], R3 ;  /* 0x00000003000085a7 */ /* 0x000ea400080010ff */
[----:B--2---:R-:W-:Y:S05]  /*bee0*/  @!P0 BRA `(.L_x_149) ;  /* 0xfffffffc00f08947 */ /* 0x004fea000383ffff */
[----:B------:R-:W-:Y:S05]  /*bef0*/  BRA `(.L_x_150) ;  /* 0xffffff6800c07947 */ /* 0x000fea000383ffff */
.L_x_48:
[----:B----4-:R-:W-:-:S07]  /*bf00*/  MOV R0, UR4 ;  /* 0x0000000400007c02 */ /* 0x010fce0008000f00 */
.L_x_151:
[----:B-1----:R1:W2:Y:S02]  /*bf10*/  SYNCS.PHASECHK.TRANS64.TRYWAIT P0, [R0+URZ], R3 ;  /* 0x00000003000075a7 */ /* 0x0022a400080011ff */
[----:B--2---:R-:W-:Y:S05]  /*bf20*/  @!P0 NANOSLEEP.SYNCS 0x989680 ;  /* 0x009896800000895d */ /* 0x004fea0003900000 */
[----:B------:R-:W2:Y:S02]  /*bf30*/  @!P0 SYNCS.PHASECHK.TRANS64 P0, [R0+URZ], R3 ;  /* 0x00000003000085a7 */ /* 0x000ea400080010ff */
[----:B--2---:R-:W-:Y:S05]  /*bf40*/  @!P0 BRA `(.L_x_151) ;  /* 0xfffffffc00f08947 */ /* 0x004fea000383ffff */
[----:B------:R-:W-:Y:S05]  /*bf50*/  BRA `(.L_x_152) ;  /* 0xffffff6800cc7947 */ /* 0x000fea000383ffff */
.L_x_49:
[----:B----4-:R-:W-:-:S07]  /*bf60*/  MOV R0, UR4 ;  /* 0x0000000400007c02 */ /* 0x010fce0008000f00 */
.L_x_153:
[----:B-1----:R1:W2:Y:S02]  /*bf70*/  SYNCS.PHASECHK.TRANS64.TRYWAIT P0, [R0+URZ], R3 ;  /* 0x00000003000075a7 */ /* 0x0022a400080011ff */
[----:B--2---:R-:W-:Y:S05]  /*bf80*/  @!P0 NANOSLEEP.SYNCS 0x989680 ;  /* 0x009896800000895d */ /* 0x004fea0003900000 */
[----:B------:R-:W2:Y:S02]  /*bf90*/  @!P0 SYNCS.PHASECHK.TRANS64 P0, [R0+URZ], R3 ;  /* 0x00000003000085a7 */ /* 0x000ea400080010ff */
[----:B--2---:R-:W-:Y:S05]  /*bfa0*/  @!P0 BRA `(.L_x_153) ;  /* 0xfffffffc00f08947 */ /* 0x004fea000383ffff */
[----:B------:R-:W-:Y:S05]  /*bfb0*/  BRA `(.L_x_154) ;  /* 0xffffff6800d87947 */ /* 0x000fea000383ffff */
.L_x_50:
[----:B----4-:R-:W-:-:S07]  /*bfc0*/  MOV R0, UR4 ;  /* 0x0000000400007c02 */ /* 0x010fce0008000f00 */
.L_x_155:
[----:B-1----:R1:W2:Y:S02]  /*bfd0*/  SYNCS.PHASECHK.TRANS64.TRYWAIT P0, [R0+URZ], R3 ;  /* 0x00000003000075a7 */ /* 0x0022a400080011ff */
[----:B--2---:R-:W-:Y:S05]  /*bfe0*/  @!P0 NANOSLEEP.SYNCS 0x989680 ;  /* 0x009896800000895d */ /* 0x004fea0003900000 */
[----:B------:R-:W2:Y:S02]  /*bff0*/  @!P0 SYNCS.PHASECHK.TRANS64 P0, [R0+URZ], R3 ;  /* 0x00000003000085a7 */ /* 0x000ea400080010ff */
[----:B--2---:R-:W-:Y:S05]  /*c000*/  @!P0 BRA `(.L_x_155) ;  /* 0xfffffffc00f08947 */ /* 0x004fea000383ffff */
[----:B------:R-:W-:Y:S05]  /*c010*/  BRA `(.L_x_156) ;  /* 0xffffff6800e47947 */ /* 0x000fea000383ffff */
.L_x_51:
[----:B----4-:R-:W-:-:S07]  /*c020*/  MOV R0, UR4 ;  /* 0x0000000400007c02 */ /* 0x010fce0008000f00 */
.L_x_157:
[----:B-1----:R1:W2:Y:S02]  /*c030*/  SYNCS.PHASECHK.TRANS64.TRYWAIT P0, [R0+URZ], R3 ;  /* 0x00000003000075a7 */ /* 0x0022a400080011ff */
[----:B--2---:R-:W-:Y:S05]  /*c040*/  @!P0 NANOSLEEP.SYNCS 0x989680 ;  /* 0x009896800000895d */ /* 0x004fea0003900000 */
[----:B------:R-:W2:Y:S02]  /*c050*/  @!P0 SYNCS.PHASECHK.TRANS64 P0, [R0+URZ], R3 ;  /* 0x00000003000085a7 */ /* 0x000ea400080010ff */
[----:B--2---:R-:W-:Y:S05]  /*c060*/  @!P0 BRA `(.L_x_157) ;  /* 0xfffffffc00f08947 */ /* 0x004fea000383ffff */
[----:B------:R-:W-:Y:S05]  /*c070*/  BRA `(.L_x_158) ;  /* 0xffffff6800f07947 */ /* 0x000fea000383ffff */
.L_x_54:
[----:B-1----:R1:W2:Y:S02]  /*c080*/  SYNCS.PHASECHK.TRANS64.TRYWAIT P0, [R0+URZ+0xe0], R5 ;  /* 0x0000e005000075a7 */ /* 0x0022a400080011ff */
[----:B--2---:R-:W-:Y:S05]  /*c090*/  @!P0 NANOSLEEP.SYNCS 0x989680 ;  /* 0x009896800000895d */ /* 0x004fea0003900000 */
[----:B------:R-:W2:Y:S02]  /*c0a0*/  @!P0 SYNCS.PHASECHK.TRANS64 P0, [R0+URZ+0xe0], R5 ;  /* 0x0000e005000085a7 */ /* 0x000ea400080010ff */
[----:B--2---:R-:W-:Y:S05]  /*c0b0*/  @!P0 BRA `(.L_x_54) ;  /* 0xfffffffc00f08947 */ /* 0x004fea000383ffff */
[----:B------:R-:W-:Y:S05]  /*c0c0*/  BRA `(.L_x_159) ;  /* 0xffffff6c00507947 */ /* 0x000fea000383ffff */
.L_x_55:
[----:B------:R-:W-:-:S07]  /*c0d0*/  MOV R0, UR5 ;  /* 0x0000000500007c02 */ /* 0x000fce0008000f00 */
.L_x_160:
[----:B-1----:R1:W2:Y:S02]  /*c0e0*/  SYNCS.PHASECHK.TRANS64.TRYWAIT P0, [R0+URZ+0xc0], R7 ;  /* 0x0000c007000075a7 */ /* 0x0022a400080011ff */
[----:B--2---:R-:W-:Y:S05]  /*c0f0*/  @!P0 NANOSLEEP.SYNCS 0x989680 ;  /* 0x009896800000895d */ /* 0x004fea0003900000 */
[----:B------:R-:W2:Y:S02]  /*c100*/  @!P0 SYNCS.PHASECHK.TRANS64 P0, [R0+URZ+0xc0], R7 ;  /* 0x0000c007000085a7 */ /* 0x000ea400080010ff */
[----:B--2---:R-:W-:Y:S05]  /*c110*/  @!P0 BRA `(.L_x_160) ;  /* 0xfffffffc00f08947 */ /* 0x004fea000383ffff */
[----:B------:R-:W-:Y:S05]  /*c120*/  BRA `(.L_x_161) ;  /* 0xffffff6c00607947 */ /* 0x000fea000383ffff */
.L_x_56:
[----:B-1----:R1:W2:Y:S02]  /*c130*/  SYNCS.PHASECHK.TRANS64.TRYWAIT P1, [R0+URZ+0xb0], R5 ;  /* 0x0000b005000075a7 */ /* 0x0022a400080211ff */
[----:B--2---:R-:W-:Y:S05]  /*c140*/  @!P1 NANOSLEEP.SYNCS 0x989680 ;  /* 0x009896800000995d */ /* 0x004fea0003900000 */
[----:B------:R-:W2:Y:S02]  /*c150*/  @!P1 SYNCS.PHASECHK.TRANS64 P1, [R0+URZ+0xb0], R5 ;  /* 0x0000b005000095a7 */ /* 0x000ea400080210ff */
[----:B--2---:R-:W-:Y:S05]  /*c160*/  @!P1 BRA `(.L_x_56) ;  /* 0xfffffffc00f09947 */ /* 0x004fea000383ffff */
[----:B------:R-:W-:Y:S05]  /*c170*/  BRA `(.L_x_162) ;  /* 0xffffff6c00907947 */ /* 0x000fea000383ffff */
.L_x_59:
[----:B------:R-:W-:-:S07]  /*c180*/  MOV R0, UR5 ;  /* 0x0000000500007c02 */ /* 0x000fce0008000f00 */
.L_x_163:
[----:B-1----:R1:W2:Y:S02]  /*c190*/  SYNCS.PHASECHK.TRANS64.TRYWAIT P0, [R0+URZ+0xc0], R3 ;  /* 0x0000c003000075a7 */ /* 0x0022a400080011ff */
[----:B--2---:R-:W-:Y:S05]  /*c1a0*/  @!P0 NANOSLEEP.SYNCS 0x989680 ;  /* 0x009896800000895d */ /* 0x004fea0003900000 */
[----:B------:R-:W2:Y:S02]  /*c1b0*/  @!P0 SYNCS.PHASECHK.TRANS64 P0, [R0+URZ+0xc0], R3 ;  /* 0x0000c003000085a7 */ /* 0x000ea400080010ff */
[----:B--2---:R-:W-:Y:S05]  /*c1c0*/  @!P0 BRA `(.L_x_163) ;  /* 0xfffffffc00f08947 */ /* 0x004fea000383ffff */
[----:B------:R-:W-:Y:S05]  /*c1d0*/  BRA `(.L_x_58) ;  /* 0xffffff6c00e47947 */ /* 0x000fea000383ffff */
.L_x_66:
[----:B-1----:R1:W2:Y:S02]  /*c1e0*/  SYNCS.PHASECHK.TRANS64.TRYWAIT P0, [R16+URZ+0xb0], R5 ;  /* 0x0000b005100075a7 */ /* 0x0022a400080011ff */
[----:B--2---:R-:W-:Y:S05]  /*c1f0*/  @!P0 NANOSLEEP.SYNCS 0x989680 ;  /* 0x009896800000895d */ /* 0x004fea0003900000 */
[----:B------:R-:W2:Y:S02]  /*c200*/  @!P0 SYNCS.PHASECHK.TRANS64 P0, [R16+URZ+0xb0], R5 ;  /* 0x0000b005100085a7 */ /* 0x000ea400080010ff */
[----:B--2---:R-:W-:Y:S05]  /*c210*/  @!P0 BRA `(.L_x_66) ;  /* 0xfffffffc00f08947 */ /* 0x004fea000383ffff */
[----:B------:R-:W-:Y:S05]  /*c220*/  BRA `(.L_x_164) ;  /* 0xffffff7400987947 */ /* 0x000fea000383ffff */
.L_x_69:
[----:B-1----:R1:W2:Y:S02]  /*c230*/  SYNCS.PHASECHK.TRANS64.TRYWAIT P1, [R4+URZ], R5 ;  /* 0x00000005040075a7 */ /* 0x0022a400080211ff */
[----:B--2---:R-:W-:Y:S05]  /*c240*/  @!P1 NANOSLEEP.SYNCS 0x989680 ;  /* 0x009896800000995d */ /* 0x004fea0003900000 */
[----:B------:R-:W2:Y:S02]  /*c250*/  @!P1 SYNCS.PHASECHK.TRANS64 P1, [R4+URZ], R5 ;  /* 0x00000005040095a7 */ /* 0x000ea400080210ff */
[----:B--2---:R-:W-:Y:S05]  /*c260*/  @!P1 BRA `(.L_x_69) ;  /* 0xfffffffc00f09947 */ /* 0x004fea000383ffff */
[----:B------:R-:W-:Y:S05]  /*c270*/  BRA `(.L_x_68) ;  /* 0xffffff7400ec7947 */ /* 0x000fea000383ffff */
.L_x_70:
[----:B-1----:R1:W2:Y:S02]  /*c280*/  SYNCS.PHASECHK.TRANS64.TRYWAIT P2, [R3+URZ+0xd8], R20 ;  /* 0x0000d814030075a7 */ /* 0x0022a400080411ff */
[----:B--2---:R-:W-:Y:S05]  /*c290*/  @!P2 NANOSLEEP.SYNCS 0x989680 ;  /* 0x009896800000a95d */ /* 0x004fea0003900000 */
[----:B------:R-:W2:Y:S02]  /*c2a0*/  @!P2 SYNCS.PHASECHK.TRANS64 P2, [R3+URZ+0xd8], R20 ;  /* 0x0000d8140300a5a7 */ /* 0x000ea400080410ff */
[----:B--2---:R-:W-:Y:S05]  /*c2b0*/  @!P2 BRA `(.L_x_70) ;  /* 0xfffffffc00f0a947 */ /* 0x004fea000383ffff */
[----:B------:R-:W-:Y:S05]  /*c2c0*/  BRA `(.L_x_165) ;  /* 0xffffff78006c7947 */ /* 0x000fea000383ffff */
.L_x_73:
[----:B--2---:R2:W4:Y:S02]  /*c2d0*/  SYNCS.PHASECHK.TRANS64.TRYWAIT P2, [R7+URZ], R4 ;  /* 0x00000004070075a7 */ /* 0x00452400080411ff */
[----:B----4-:R-:W-:Y:S05]  /*c2e0*/  @!P2 NANOSLEEP.SYNCS 0x989680 ;  /* 0x009896800000a95d */ /* 0x010fea0003900000 */
[----:B------:R-:W4:Y:S02]  /*c2f0*/  @!P2 SYNCS.PHASECHK.TRANS64 P2, [R7+URZ], R4 ;  /* 0x000000040700a5a7 */ /* 0x000f2400080410ff */
[----:B----4-:R-:W-:Y:S05]  /*c300*/  @!P2 BRA `(.L_x_73) ;  /* 0xfffffffc00f0a947 */ /* 0x010fea000383ffff */
[----:B------:R-:W-:Y:S05]  /*c310*/  BRA `(.L_x_72) ;  /* 0xffffff7c002c7947 */ /* 0x000fea000383ffff */
.L_x_76:
[----:B--2---:R2:W4:Y:S02]  /*c320*/  SYNCS.PHASECHK.TRANS64.TRYWAIT P0, [R3+URZ+0x100], R2 ;  /* 0x00010002030075a7 */ /* 0x00452400080011ff */
[----:B----4-:R-:W-:Y:S05]  /*c330*/  @!P0 NANOSLEEP.SYNCS 0x989680 ;  /* 0x009896800000895d */ /* 0x010fea0003900000 */
[----:B------:R-:W4:Y:S02]  /*c340*/  @!P0 SYNCS.PHASECHK.TRANS64 P0, [R3+URZ+0x100], R2 ;  /* 0x00010002030085a7 */ /* 0x000f2400080010ff */
[----:B----4-:R-:W-:Y:S05]  /*c350*/  @!P0 BRA `(.L_x_76) ;  /* 0xfffffffc00f08947 */ /* 0x010fea000383ffff */
[----:B------:R-:W-:Y:S05]  /*c360*/  BRA `(.L_x_166) ;  /* 0xffffff80007c7947 */ /* 0x000fea000383ffff */
.L_x_81:
[----:B--2---:R2:W4:Y:S02]  /*c370*/  SYNCS.PHASECHK.TRANS64.TRYWAIT P0, [R0+URZ+0xb0], R3 ;  /* 0x0000b003000075a7 */ /* 0x00452400080011ff */
[----:B----4-:R-:W-:Y:S05]  /*c380*/  @!P0 NANOSLEEP.SYNCS 0x989680 ;  /* 0x009896800000895d */ /* 0x010fea0003900000 */
[----:B------:R-:W4:Y:S02]  /*c390*/  @!P0 SYNCS.PHASECHK.TRANS64 P0, [R0+URZ+0xb0], R3 ;  /* 0x0000b003000085a7 */ /* 0x000f2400080010ff */
[----:B----4-:R-:W-:Y:S05]  /*c3a0*/  @!P0 BRA `(.L_x_81) ;  /* 0xfffffffc00f08947 */ /* 0x010fea000383ffff */
[----:B------:R-:W-:Y:S05]  /*c3b0*/  BRA `(.L_x_167) ;  /* 0xffffff8400847947 */ /* 0x000fea000383ffff */
.L_x_84:
[----:B------:R-:W-:Y:S07]  /*c3c0*/  MOV R0, UR4 ;  /* 0x0000000400007c02 */ /* 0x000fee0008000f00 */
.L_x_168:
[----:B-1----:R1:W2:Y:S02]  /*c3d0*/  SYNCS.PHASECHK.TRANS64.TRYWAIT P0, [R0+URZ+0xa8], R3 ;  /* 0x0000a803000075a7 */ /* 0x0022a400080011ff */
[----:B--2---:R-:W-:Y:S05]  /*c3e0*/  @!P0 NANOSLEEP.SYNCS 0x989680 ;  /* 0x009896800000895d */ /* 0x004fea0003900000 */
[----:B------:R-:W2:Y:S02]  /*c3f0*/  @!P0 SYNCS.PHASECHK.TRANS64 P0, [R0+URZ+0xa8], R3 ;  /* 0x0000a803000085a7 */ /* 0x000ea400080010ff */
[----:B--2---:R-:W-:Y:S05]  /*c400*/  @!P0 BRA `(.L_x_168) ;  /* 0xfffffffc00f08947 */ /* 0x004fea000383ffff */
[----:B------:R-:W-:Y:S05]  /*c410*/  BRA `(.L_x_83) ;  /* 0xffffff88007c7947 */ /* 0x000fea000383ffff */
.L_x_87:
[----:B------:R-:W-:Y:S07]  /*c420*/  MOV R3, UR4 ;  /* 0x0000000400037c02 */ /* 0x000fee0008000f00 */
.L_x_169:
[----:B-1----:R1:W2:Y:S02]  /*c430*/  SYNCS.PHASECHK.TRANS64.TRYWAIT P2, [R3+URZ+0x80], R38 ;  /* 0x00008026030075a7 */ /* 0x0022a400080411ff */
[----:B--2---:R-:W-:Y:S05]  /*c440*/  @!P2 NANOSLEEP.SYNCS 0x989680 ;  /* 0x009896800000a95d */ /* 0x004fea0003900000 */
[----:B------:R-:W2:Y:S02]  /*c450*/  @!P2 SYNCS.PHASECHK.TRANS64 P2, [R3+URZ+0x80], R38 ;  /* 0x000080260300a5a7 */ /* 0x000ea400080410ff */
[----:B--2---:R-:W-:Y:S05]  /*c460*/  @!P2 BRA `(.L_x_169) ;  /* 0xfffffffc00f0a947 */ /* 0x004fea000383ffff */
[----:B------:R-:W-:Y:S05]  /*c470*/  BRA `(.L_x_170) ;  /* 0xffffff8800d87947 */ /* 0x000fea000383ffff */
.L_x_88:
[----:B-1----:R-:W-:Y:S07]  /*c480*/  MOV R3, UR4 ;  /* 0x0000000400037c02 */ /* 0x002fee0008000f00 */
.L_x_171:
[----:B-1----:R1:W2:Y:S02]  /*c490*/  SYNCS.PHASECHK.TRANS64.TRYWAIT P0, [R3+URZ+0x88], R38 ;  /* 0x00008826030075a7 */ /* 0x0022a400080011ff */
[----:B--2---:R-:W-:Y:S05]  /*c4a0*/  @!P0 NANOSLEEP.SYNCS 0x989680 ;  /* 0x009896800000895d */ /* 0x004fea0003900000 */
[----:B------:R-:W2:Y:S02]  /*c4b0*/  @!P0 SYNCS.PHASECHK.TRANS64 P0, [R3+URZ+0x88], R38 ;  /* 0x00008826030085a7 */ /* 0x000ea400080010ff */
[----:B--2---:R-:W-:Y:S05]  /*c4c0*/  @!P0 BRA `(.L_x_171) ;  /* 0xfffffffc00f08947 */ /* 0x004fea000383ffff */
[----:B------:R-:W-:Y:S05]  /*c4d0*/  BRA `(.L_x_172) ;  /* 0xffffff8c00247947 */ /* 0x000fea000383ffff */
.L_x_89:
[----:B-1----:R-:W-:Y:S07]  /*c4e0*/  MOV R3, UR4 ;  /* 0x0000000400037c02 */ /* 0x002fee0008000f00 */
.L_x_173:
[----:B-1----:R1:W2:Y:S02]  /*c4f0*/  SYNCS.PHASECHK.TRANS64.TRYWAIT P0, [R3+URZ+0x90], R38 ;  /* 0x00009026030075a7 */ /* 0x0022a400080011ff */
[----:B--2---:R-:W-:Y:S05]  /*c500*/  @!P0 NANOSLEEP.SYNCS 0x989680 ;  /* 0x009896800000895d */ /* 0x004fea0003900000 */
[----:B------:R-:W2:Y:S02]  /*c510*/  @!P0 SYNCS.PHASECHK.TRANS64 P0, [R3+URZ+0x90], R38 ;  /* 0x00009026030085a7 */ /* 0x000ea400080010ff */
[----:B--2---:R-:W-:Y:S05]  /*c520*/  @!P0 BRA `(.L_x_173) ;  /* 0xfffffffc00f08947 */ /* 0x004fea000383ffff */
[----:B------:R-:W-:Y:S05]  /*c530*/  BRA `(.L_x_174) ;  /* 0xffffff8c006c7947 */ /* 0x000fea000383ffff */
.L_x_90:
[----:B-1----:R-:W-:Y:S07]  /*c540*/  MOV R3, UR4 ;  /* 0x0000000400037c02 */ /* 0x002fee0008000f00 */
.L_x_175:
[----:B-1----:R1:W2:Y:S02]  /*c550*/  SYNCS.PHASECHK.TRANS64.TRYWAIT P0, [R3+URZ+0x98], R38 ;  /* 0x00009826030075a7 */ /* 0x0022a400080011ff */
[----:B--2---:R-:W-:Y:S05]  /*c560*/  @!P0 NANOSLEEP.SYNCS 0x989680 ;  /* 0x009896800000895d */ /* 0x004fea0003900000 */
[----:B------:R-:W2:Y:S02]  /*c570*/  @!P0 SYNCS.PHASECHK.TRANS64 P0, [R3+URZ+0x98], R38 ;  /* 0x00009826030085a7 */ /* 0x000ea400080010ff */
[----:B--2---:R-:W-:Y:S05]  /*c580*/  @!P0 BRA `(.L_x_175) ;  /* 0xfffffffc00f08947 */ /* 0x004fea000383ffff */
[----:B------:R-:W-:Y:S05]  /*c590*/  BRA `(.L_x_176) ;  /* 0xffffff8c00b47947 */ /* 0x000fea000383ffff */
.L_x_92:
[----:B------:R-:W-:-:S07]  /*c5a0*/  MOV R0, UR4 ;  /* 0x0000000400007c02 */ /* 0x000fce0008000f00 */
.L_x_177:
[----:B-1----:R1:W2:Y:S02]  /*c5b0*/  SYNCS.PHASECHK.TRANS64.TRYWAIT P0, [R0+URZ+0x80], R3 ;  /* 0x00008003000075a7 */ /* 0x0022a400080011ff */
[----:B--2---:R-:W-:Y:S05]  /*c5c0*/  @!P0 NANOSLEEP.SYNCS 0x989680 ;  /* 0x009896800000895d */ /* 0x004fea0003900000 */
[----:B------:R-:W2:Y:S02]  /*c5d0*/  @!P0 SYNCS.PHASECHK.TRANS64 P0, [R0+URZ+0x80], R3 ;  /* 0x00008003000085a7 */ /* 0x000ea400080010ff */
[----:B--2---:R-:W-:Y:S05]  /*c5e0*/  @!P0 BRA `(.L_x_177) ;  /* 0xfffffffc00f08947 */ /* 0x004fea000383ffff */
[----:B------:R-:W-:Y:S05]  /*c5f0*/  BRA `(.L_x_178) ;  /* 0xffffff9000807947 */ /* 0x000fea000383ffff */
.L_x_93:
[----:B-1----:R-:W-:-:S07]  /*c600*/  MOV R0, UR4 ;  /* 0x0000000400007c02 */ /* 0x002fce0008000f00 */
.L_x_179:
[----:B-1----:R1:W2:Y:S02]  /*c610*/  SYNCS.PHASECHK.TRANS64.TRYWAIT P0, [R0+URZ+0x88], R3 ;  /* 0x00008803000075a7 */ /* 0x0022a400080011ff */
[----:B--2---:R-:W-:Y:S05]  /*c620*/  @!P0 NANOSLEEP.SYNCS 0x989680 ;  /* 0x009896800000895d */ /* 0x004fea0003900000 */
[----:B------:R-:W2:Y:S02]  /*c630*/  @!P0 SYNCS.PHASECHK.TRANS64 P0, [R0+URZ+0x88], R3 ;  /* 0x00008803000085a7 */ /* 0x000ea400080010ff */
[----:B--2---:R-:W-:Y:S05]  /*c640*/  @!P0 BRA `(.L_x_179) ;  /* 0xfffffffc00f08947 */ /* 0x004fea000383ffff */
[----:B------:R-:W-:Y:S05]  /*c650*/  BRA `(.L_x_180) ;  /* 0xffffff9000707947 */ /* 0x000fea000383ffff */
.L_x_94:
[----:B-1----:R-:W-:-:S07]  /*c660*/  MOV R0, UR4 ;  /* 0x0000000400007c02 */ /* 0x002fce0008000f00 */
.L_x_181:
[----:B-1----:R1:W2:Y:S02]  /*c670*/  SYNCS.PHASECHK.TRANS64.TRYWAIT P0, [R0+URZ+0x90], R3 ;  /* 0x00009003000075a7 */ /* 0x0022a400080011ff */
[----:B--2---:R-:W-:Y:S05]  /*c680*/  @!P0 NANOSLEEP.SYNCS 0x989680 ;  /* 0x009896800000895d */ /* 0x004fea0003900000 */
[----:B------:R-:W2:Y:S02]  /*c690*/  @!P0 SYNCS.PHASECHK.TRANS64 P0, [R0+URZ+0x90], R3 ;  /* 0x00009003000085a7 */ /* 0x000ea400080010ff */
[----:B--2---:R-:W-:Y:S05]  /*c6a0*/  @!P0 BRA `(.L_x_181) ;  /* 0xfffffffc00f08947 */ /* 0x004fea000383ffff */
[----:B------:R-:W-:Y:S05]  /*c6b0*/  BRA `(.L_x_182) ;  /* 0xffffff9000607947 */ /* 0x000fea000383ffff */
.L_x_96:
[----:B--2---:R2:W3:Y:S02]  /*c6c0*/  SYNCS.PHASECHK.TRANS64.TRYWAIT P0, [R0+URZ+0xb0], R3 ;  /* 0x0000b003000075a7 */ /* 0x0044e400080011ff */
[----:B---3--:R-:W-:Y:S05]  /*c6d0*/  @!P0 NANOSLEEP.SYNCS 0x989680 ;  /* 0x009896800000895d */ /* 0x008fea0003900000 */
[----:B------:R-:W3:Y:S02]  /*c6e0*/  @!P0 SYNCS.PHASECHK.TRANS64 P0, [R0+URZ+0xb0], R3 ;  /* 0x0000b003000085a7 */ /* 0x000ee400080010ff */
[----:B---3--:R-:W-:Y:S05]  /*c6f0*/  @!P0 BRA `(.L_x_96) ;  /* 0xfffffffc00f08947 */ /* 0x008fea000383ffff */
[----:B------:R-:W-:Y:S05]  /*c700*/  BRA `(.L_x_183) ;  /* 0xffffff9400307947 */ /* 0x000fea000383ffff */
.L_x_107:
[----:B-1----:R-:W-:Y:S04]  /*c710*/  MOV R0, UR49 ;  /* 0x0000003100007c02 */ /* 0x002fe80008000f00 */
[----:B------:R1:W3:Y:S03]  /*c720*/  SYNCS.PHASECHK.TRANS64.TRYWAIT P0, [R0+URZ+0x60], R5 ;  /* 0x00006005000075a7 */ /* 0x0002e600080011ff */
[----:B---3--:R-:W-:Y:S05]  /*c730*/  @!P0 NANOSLEEP.SYNCS 0x989680 ;  /* 0x009896800000895d */ /* 0x008fea0003900000 */
[----:B------:R-:W3:Y:S02]  /*c740*/  @!P0 SYNCS.PHASECHK.TRANS64 P0, [R0+URZ+0x60], R5 ;  /* 0x00006005000085a7 */ /* 0x000ee400080010ff */
[----:B---3--:R-:W-:Y:S05]  /*c750*/  @!P0 BRA `(.L_x_107) ;  /* 0xfffffffc00ec8947 */ /* 0x008fea000383ffff */
[----:B------:R-:W-:Y:S05]  /*c760*/  BRA `(.L_x_106) ;  /* 0xffffffa000ac7947 */ /* 0x000fea000383ffff */
.L_x_109:
[----:B-1----:R-:W-:Y:S04]  /*c770*/  MOV R0, UR49 ;  /* 0x0000003100007c02 */ /* 0x002fe80008000f00 */
[----:B------:R1:W4:Y:S03]  /*c780*/  SYNCS.PHASECHK.TRANS64.TRYWAIT P1, [R0+URZ+0xd0], R3 ;  /* 0x0000d003000075a7 */ /* 0x00032600080211ff */
[----:B----4-:R-:W-:Y:S05]  /*c790*/  @!P1 NANOSLEEP.SYNCS 0x989680 ;  /* 0x009896800000995d */ /* 0x010fea0003900000 */
[----:B------:R-:W4:Y:S02]  /*c7a0*/  @!P1 SYNCS.PHASECHK.TRANS64 P1, [R0+URZ+0xd0], R3 ;  /* 0x0000d003000095a7 */ /* 0x000f2400080210ff */
[----:B----4-:R-:W-:Y:S05]  /*c7b0*/  @!P1 BRA `(.L_x_109) ;  /* 0xfffffffc00ec9947 */ /* 0x010fea000383ffff */
[----:B------:R-:W-:Y:S05]  /*c7c0*/  BRA `(.L_x_108) ;  /* 0xffffffa000e47947 */ /* 0x000fea000383ffff */
.L_x_118:
[----:B--2---:R2:W4:Y:S02]  /*c7d0*/  SYNCS.PHASECHK.TRANS64.TRYWAIT P0, [R3+URZ+0x60], R0 ;  /* 0x00006000030075a7 */ /* 0x00452400080011ff */
[----:B----4-:R-:W-:Y:S05]  /*c7e0*/  @!P0 NANOSLEEP.SYNCS 0x989680 ;  /* 0x009896800000895d */ /* 0x010fea0003900000 */
[----:B------:R-:W4:Y:S02]  /*c7f0*/  @!P0 SYNCS.PHASECHK.TRANS64 P0, [R3+URZ+0x60], R0 ;  /* 0x00006000030085a7 */ /* 0x000f2400080010ff */
[----:B----4-:R-:W-:Y:S05]  /*c800*/  @!P0 BRA `(.L_x_118) ;  /* 0xfffffffc00f08947 */ /* 0x010fea000383ffff */
[----:B------:R-:W-:Y:S05]  /*c810*/  BRA `(.L_x_117) ;  /* 0xffffffb400b47947 */ /* 0x000fea000383ffff */
.L_x_126:
[----:B-1----:R1:W4:Y:S02]  /*c820*/  SYNCS.PHASECHK.TRANS64.TRYWAIT P0, [R3+URZ+0x60], R6 ;  /* 0x00006006030075a7 */ /* 0x00232400080011ff */
[----:B----4-:R-:W-:Y:S05]  /*c830*/  @!P0 NANOSLEEP.SYNCS 0x989680 ;  /* 0x009896800000895d */ /* 0x010fea0003900000 */
[----:B------:R-:W4:Y:S02]  /*c840*/  @!P0 SYNCS.PHASECHK.TRANS64 P0, [R3+URZ+0x60], R6 ;  /* 0x00006006030085a7 */ /* 0x000f2400080010ff */
[----:B----4-:R-:W-:Y:S05]  /*c850*/  @!P0 BRA `(.L_x_126) ;  /* 0xfffffffc00f08947 */ /* 0x010fea000383ffff */
[----:B------:R-:W-:Y:S05]  /*c860*/  BRA `(.L_x_125) ;  /* 0xffffffc800b87947 */ /* 0x000fea000383ffff */
.L_x_134:
[----:B-1----:R1:W2:Y:S02]  /*c870*/  SYNCS.PHASECHK.TRANS64.TRYWAIT P0, [R3+URZ+0x60], R0 ;  /* 0x00006000030075a7 */ /* 0x0022a400080011ff */
[----:B--2---:R-:W-:Y:S05]  /*c880*/  @!P0 NANOSLEEP.SYNCS 0x989680 ;  /* 0x009896800000895d */ /* 0x004fea0003900000 */
[----:B------:R-:W2:Y:S02]  /*c890*/  @!P0 SYNCS.PHASECHK.TRANS64 P0, [R3+URZ+0x60], R0 ;  /* 0x00006000030085a7 */ /* 0x000ea400080010ff */
[----:B--2---:R-:W-:Y:S05]  /*c8a0*/  @!P0 BRA `(.L_x_134) ;  /* 0xfffffffc00f08947 */ /* 0x004fea000383ffff */
[----:B------:R-:W-:Y:S05]  /*c8b0*/  BRA `(.L_x_133) ;  /* 0xffffffdc00b47947 */ /* 0x000fea000383ffff */
        .weak           $__internal_0_$__cuda_sm10x_tcgen05_guardrail_trap_col_being_dealloced_not_returned_by_alloc
        .type           $__internal_0_$__cuda_sm10x_tcgen05_guardrail_trap_col_being_dealloced_not_returned_by_alloc,@function
        .size           $__internal_0_$__cuda_sm10x_tcgen05_guardrail_trap_col_being_dealloced_not_returned_by_alloc,($__internal_1_$__cuda_sm10x_tcgen05_guardrail_trap_phase_invalid_during_alloc - $__internal_0_$__cuda_sm10x_tcgen05_guardrail_trap_col_being_dealloced_not_returned_by_alloc)
$__internal_0_$__cuda_sm10x_tcgen05_guardrail_trap_col_being_dealloced_not_returned_by_alloc:
[----:B------:R-:W-:Y:S05]  /*c8c0*/  BPT.TRAP 0x1 ;  /* 0x000000040000795c */ /* 0x000fea0000300000 */
[----:B------:R-:W-:-:S04]  /*c8d0*/  HFMA2 R3, -RZ, RZ, 0, 0 ;  /* 0x00000000ff037431 */ /* 0x000fc800000001ff */
[----:B------:R-:W-:Y:S05]  /*c8e0*/  RET.REL.NODEC R2 `(_ZN7cutlass13device_kernelINS_4gemm6kernel13GemmUniversalIN4cute5tupleIJiiiiEEENS1_10collective13CollectiveMmaINS1_46MainloopSm100TmaUmmaWarpSpecializedBlockScaledILi6ELi2ELi1ENS5_IJNS4_1CILi1EEENSA_ILi4EEESB_EEEEENS5_IJNSA_ILi128EEENSA_ILi256EEESF_EEENS5_IJNS_12float_e2m1_tENS_13float_ue8m0_tEEEENS5_IJNS5_IJlSB_lEEENS4_6LayoutINS5_IJNS5_IJNS5_IJNSA_ILi32EEESC_EEEiEEESP_NS5_IJSB_iEEEEEENS5_IJNS5_IJNS5_IJNSA_ILi16EEESC_EEEiEEENS5_IJNS5_IJNSA_ILi0EEESB_EEENSA_ILi512EEEEEENS5_IJSV_iEEEEEEEEEEESK_S12_NS4_8TiledMMAINS4_8MMA_AtomIJNS4_17SM100_MMA_MXF4_SSISI_SI_fSJ_Li128ELi256ELi32ELNS4_4UMMA5MajorE0ELS17_0ELNS16_7ScaleInE0ELS18_0EEEEEENSM_INS5_IJSB_SB_SB_EEENS5_IJSV_SV_SV_EEEEENS5_IJNS4_10UnderscoreES1E_S1E_EEEEENS5_IJNS4_23SM90_TMA_LOAD_MULTICASTES1H_EEENS5_IJNS4_14ComposedLayoutINS4_7SwizzleILi2ELi4ELi3EEENS4_18smem_ptr_flag_bitsILi4EEENSM_INS5_IJNSA_ILi8EEESF_EEENS5_IJSF_SB_EEEEEEENSM_INS5_IJNS5_IJNS5_IJSO_SB_EEENS5_IJSN_NSA_ILi2EEEEEEEEESB_NS5_IJS1U_SB_EEEEEENS5_IJNS5_IJNS5_IJST_SX_EEESW_EEESV_NS5_IJS1U_SX_EEEEEEEEEEEvNS4_8identityENS5_IJNS4_13SM90_TMA_LOADES26_EEENS5_IJS1S_NSM_INS5_IJNS5_IJNS5_IJSO_S1U_EEES1V_EEESB_S1X_EEENS5_IJS20_SV_NS5_IJS1U_NSA_ILi1024EEEEEEEEEEEEEEvS25_EENS_8epilogue10collective18CollectiveEpilogueINS2H_23Sm100TmaWarpSpecializedILi4ELi2ELi64ELb1ELb0EEEJSH_NS5_IJNSM_ISF_SB_EENSM_INSA_ILi64EEESB_EEEEENS_10bfloat16_tESL_S2Q_SL_NS2H_6fusion15FusionCallbacksIS2L_NS2R_17LinearCombinationIS2Q_fS2Q_fLNS_15FloatRoundStyleE2EEESH_S2P_JEEENS4_5SM1004TMEM4LOAD26SM100_TMEM_LOAD_32dp32b64xES26_NS1J_INS1K_ILi3ELi4ELi3EEENS1M_ILi16EEENSM_INS5_IJS1O_S2N_EEENS5_IJS2N_SB_EEEEEEENS4_39AutoVectorizingCopyWithAssumedAlignmentILi128EEENS4_14SM90_TMA_STOREES36_S38_S38_EEEvvEEEEvNT_6ParamsE) ;  /* 0xffffff3402c47950 */ /* 0x000fea0003c3ffff */
        .weak           $__internal_1_$__cuda_sm10x_tcgen05_guardrail_trap_phase_invalid_during_alloc
        .type           $__internal_1_$__cuda_sm10x_tcgen05_guardrail_trap_phase_invalid_during_alloc,@function
        .size           $__internal_1_$__cuda_sm10x_tcgen05_guardrail_trap_phase_invalid_during_alloc,($__internal_2_$__cuda_sm10x_tcgen05_guardrail_trap_unallocated_columns_being_dealloced - $__internal_1_$__cuda_sm10x_tcgen05_guardrail_trap_phase_invalid_during_alloc)
$__internal_1_$__cuda_sm10x_tcgen05_guardrail_trap_phase_invalid_during_alloc:
[----:B------:R-:W-:Y:S05]  /*c8f0*/  BPT.TRAP 0x1 ;  /* 0x000000040000795c */ /* 0x000fea0000300000 */
[----:B------:R-:W-:-:S04]  /*c900*/  MOV R3, 0x0 ;  /* 0x0000000000037802 */ /* 0x000fc80000000f00 */
[----:B------:R-:W-:Y:S05]  /*c910*/  RET.REL.NODEC R2 `(_ZN7cutlass13device_kernelINS_4gemm6kernel13GemmUniversalIN4cute5tupleIJiiiiEEENS1_10collective13CollectiveMmaINS1_46MainloopSm100TmaUmmaWarpSpecializedBlockScaledILi6ELi2ELi1ENS5_IJNS4_1CILi1EEENSA_ILi4EEESB_EEEEENS5_IJNSA_ILi128EEENSA_ILi256EEESF_EEENS5_IJNS_12float_e2m1_tENS_13float_ue8m0_tEEEENS5_IJNS5_IJlSB_lEEENS4_6LayoutINS5_IJNS5_IJNS5_IJNSA_ILi32EEESC_EEEiEEESP_NS5_IJSB_iEEEEEENS5_IJNS5_IJNS5_IJNSA_ILi16EEESC_EEEiEEENS5_IJNS5_IJNSA_ILi0EEESB_EEENSA_ILi512EEEEEENS5_IJSV_iEEEEEEEEEEESK_S12_NS4_8TiledMMAINS4_8MMA_AtomIJNS4_17SM100_MMA_MXF4_SSISI_SI_fSJ_Li128ELi256ELi32ELNS4_4UMMA5MajorE0ELS17_0ELNS16_7ScaleInE0ELS18_0EEEEEENSM_INS5_IJSB_SB_SB_EEENS5_IJSV_SV_SV_EEEEENS5_IJNS4_10UnderscoreES1E_S1E_EEEEENS5_IJNS4_23SM90_TMA_LOAD_MULTICASTES1H_EEENS5_IJNS4_14ComposedLayoutINS4_7SwizzleILi2ELi4ELi3EEENS4_18smem_ptr_flag_bitsILi4EEENSM_INS5_IJNSA_ILi8EEESF_EEENS5_IJSF_SB_EEEEEEENSM_INS5_IJNS5_IJNS5_IJSO_SB_EEENS5_IJSN_NSA_ILi2EEEEEEEEESB_NS5_IJS1U_SB_EEEEEENS5_IJNS5_IJNS5_IJST_SX_EEESW_EEESV_NS5_IJS1U_SX_EEEEEEEEEEEvNS4_8identityENS5_IJNS4_13SM90_TMA_LOADES26_EEENS5_IJS1S_NSM_INS5_IJNS5_IJNS5_IJSO_S1U_EEES1V_EEESB_S1X_EEENS5_IJS20_SV_NS5_IJS1U_NSA_ILi1024EEEEEEEEEEEEEEvS25_EENS_8epilogue10collective18CollectiveEpilogueINS2H_23Sm100TmaWarpSpecializedILi4ELi2ELi64ELb1ELb0EEEJSH_NS5_IJNSM_ISF_SB_EENSM_INSA_ILi64EEESB_EEEEENS_10bfloat16_tESL_S2Q_SL_NS2H_6fusion15FusionCallbacksIS2L_NS2R_17LinearCombinationIS2Q_fS2Q_fLNS_15FloatRoundStyleE2EEESH_S2P_JEEENS4_5SM1004TMEM4LOAD26SM100_TMEM_LOAD_32dp32b64xES26_NS1J_INS1K_ILi3ELi4ELi3EEENS1M_ILi16EEENSM_INS5_IJS1O_S2N_EEENS5_IJS2N_SB_EEEEEEENS4_39AutoVectorizingCopyWithAssumedAlignmentILi128EEENS4_14SM90_TMA_STOREES36_S38_S38_EEEvvEEEEvNT_6ParamsE) ;  /* 0xffffff3402b87950 */ /* 0x000fea0003c3ffff */
        .weak           $__internal_2_$__cuda_sm10x_tcgen05_guardrail_trap_unallocated_columns_being_dealloced
        .type           $__internal_2_$__cuda_sm10x_tcgen05_guardrail_trap_unallocated_columns_being_dealloced,@function
        .size           $__internal_2_$__cuda_sm10x_tcgen05_guardrail_trap_unallocated_columns_being_dealloced,(.L_x_185 - $__internal_2_$__cuda_sm10x_tcgen05_guardrail_trap_unallocated_columns_being_dealloced)
$__internal_2_$__cuda_sm10x_tcgen05_guardrail_trap_unallocated_columns_being_dealloced:
[----:B------:R-:W-:Y:S05]  /*c920*/  BPT.TRAP 0x1 ;  /* 0x000000040000795c */ /* 0x000fea0000300000 */
[----:B------:R-:W-:-:S04]  /*c930*/  HFMA2 R3, -RZ, RZ, 0, 0 ;  /* 0x00000000ff037431 */ /* 0x000fc800000001ff */
[----:B------:R-:W-:Y:S05]  /*c940*/  RET.REL.NODEC R2 `(_ZN7cutlass13device_kernelINS_4gemm6kernel13GemmUniversalIN4cute5tupleIJiiiiEEENS1_10collective13CollectiveMmaINS1_46MainloopSm100TmaUmmaWarpSpecializedBlockScaledILi6ELi2ELi1ENS5_IJNS4_1CILi1EEENSA_ILi4EEESB_EEEEENS5_IJNSA_ILi128EEENSA_ILi256EEESF_EEENS5_IJNS_12float_e2m1_tENS_13float_ue8m0_tEEEENS5_IJNS5_IJlSB_lEEENS4_6LayoutINS5_IJNS5_IJNS5_IJNSA_ILi32EEESC_EEEiEEESP_NS5_IJSB_iEEEEEENS5_IJNS5_IJNS5_IJNSA_ILi16EEESC_EEEiEEENS5_IJNS5_IJNSA_ILi0EEESB_EEENSA_ILi512EEEEEENS5_IJSV_iEEEEEEEEEEESK_S12_NS4_8TiledMMAINS4_8MMA_AtomIJNS4_17SM100_MMA_MXF4_SSISI_SI_fSJ_Li128ELi256ELi32ELNS4_4UMMA5MajorE0ELS17_0ELNS16_7ScaleInE0ELS18_0EEEEEENSM_INS5_IJSB_SB_SB_EEENS5_IJSV_SV_SV_EEEEENS5_IJNS4_10UnderscoreES1E_S1E_EEEEENS5_IJNS4_23SM90_TMA_LOAD_MULTICASTES1H_EEENS5_IJNS4_14ComposedLayoutINS4_7SwizzleILi2ELi4ELi3EEENS4_18smem_ptr_flag_bitsILi4EEENSM_INS5_IJNSA_ILi8EEESF_EEENS5_IJSF_SB_EEEEEEENSM_INS5_IJNS5_IJNS5_IJSO_SB_EEENS5_IJSN_NSA_ILi2EEEEEEEEESB_NS5_IJS1U_SB_EEEEEENS5_IJNS5_IJNS5_IJST_SX_EEESW_EEESV_NS5_IJS1U_SX_EEEEEEEEEEEvNS4_8identityENS5_IJNS4_13SM90_TMA_LOADES26_EEENS5_IJS1S_NSM_INS5_IJNS5_IJNS5_IJSO_S1U_EEES1V_EEESB_S1X_EEENS5_IJS20_SV_NS5_IJS1U_NSA_ILi1024EEEEEEEEEEEEEEvS25_EENS_8epilogue10collective18CollectiveEpilogueINS2H_23Sm100TmaWarpSpecializedILi4ELi2ELi64ELb1ELb0EEEJSH_NS5_IJNSM_ISF_SB_EENSM_INSA_ILi64EEESB_EEEEENS_10bfloat16_tESL_S2Q_SL_NS2H_6fusion15FusionCallbacksIS2L_NS2R_17LinearCombinationIS2Q_fS2Q_fLNS_15FloatRoundStyleE2EEESH_S2P_JEEENS4_5SM1004TMEM4LOAD26SM100_TMEM_LOAD_32dp32b64xES26_NS1J_INS1K_ILi3ELi4ELi3EEENS1M_ILi16EEENSM_INS5_IJS1O_S2N_EEENS5_IJS2N_SB_EEEEEEENS4_39AutoVectorizingCopyWithAssumedAlignmentILi128EEENS4_14SM90_TMA_STOREES36_S38_S38_EEEvvEEEEvNT_6ParamsE) ;  /* 0xffffff3402ac7950 */ /* 0x000fea0003c3ffff */
.L_x_184:
[----:B------:R-:W-:-:S00]  /*c950*/  BRA `(.L_x_184) ;  /* 0xfffffffc00fc7947 */ /* 0x000fc0000383ffff */
[----:B------:R-:W-:-:S00]  /*c960*/  NOP ;  /* 0x0000000000007918 */ /* 0x000fc00000000000 */
        /* <DEDUP_REMOVED lines=9> */
.L_x_185:


//--------------------- .nv.global.init           --------------------------
	.section	.nv.global.init,"aw",@progbits
.nv.global.init:
	.type		$str$29,@object
	.size		$str$29,($str$30 - $str$29)
$str$29:
        /*0000*/ 	.byte	0x28, 0x61, 0x64, 0x64, 0x72, 0x65, 0x73, 0x73, 0x20, 0x26, 0x20, 0x6d, 0x61, 0x73, 0x6b, 0x29
        /*0010*/ 	.byte	0x20, 0x3d, 0x3d, 0x20, 0x30, 0x00
	.type		$str$30,@object
	.size		$str$30,($str$26 - $str$30)
$str$30:
        /*0016*/ 	.byte	0x2f, 0x74, 0x6d, 0x70, 0x2f, 0x63, 0x75, 0x74, 0x6c, 0x61, 0x73, 0x73, 0x5f, 0x73, 0x77, 0x65
        /*0026*/ 	.byte	0x65, 0x70, 0x5f, 0x73, 0x72, 0x63, 0x2f, 0x69, 0x6e, 0x63, 0x6c, 0x75, 0x64, 0x65, 0x2f, 0x63
        /*0036*/ 	.byte	0x75, 0x74, 0x65, 0x2f, 0x70, 0x6f, 0x69, 0x6e, 0x74, 0x65, 0x72, 0x5f, 0x66, 0x6c, 0x61, 0x67
        /*0046*/ 	.byte	0x67, 0x65, 0x64, 0x2e, 0x68, 0x70, 0x70, 0x00
	.type		$str$26,@object
	.size		$str$26,($str$25 - $str$26)
$str$26:
        /*004e*/ 	.byte	0x2f, 0x74, 0x6d, 0x70, 0x2f, 0x63, 0x75, 0x74, 0x6c, 0x61, 0x73, 0x73, 0x5f, 0x73, 0x77, 0x65
        /*005e*/ 	.byte	0x65, 0x70, 0x5f, 0x73, 0x72, 0x63, 0x2f, 0x69, 0x6e, 0x63, 0x6c, 0x75, 0x64, 0x65, 0x2f, 0x63
        /*006e*/ 	.byte	0x75, 0x74, 0x65, 0x2f, 0x61, 0x74, 0x6f, 0x6d, 0x2f, 0x63, 0x6f, 0x70, 0x79, 0x5f, 0x74, 0x72
        /*007e*/ 	.byte	0x61, 0x69, 0x74, 0x73, 0x5f, 0x73, 0x6d, 0x31, 0x30, 0x30, 0x2e, 0x68, 0x70, 0x70, 0x00
	.type		$str$25,@object
	.size		$str$25,(__unnamed_1 - $str$25)
$str$25:
        /*008d*/ 	.byte	0x28, 0x28, 0x75, 0x69, 0x6e, 0x74, 0x33, 0x32, 0x5f, 0x74, 0x28, 0x74, 0x68, 0x72, 0x65, 0x61
        /*009d*/ 	.byte	0x64, 0x49, 0x64, 0x78, 0x2e, 0x78, 0x29, 0x20, 0x2f, 0x20, 0x33, 0x32, 0x29, 0x20, 0x25, 0x20
        /*00ad*/ 	.byte	0x34, 0x29, 0x20, 0x3d, 0x3d, 0x20, 0x28, 0x28, 0x28, 0x74, 0x6d, 0x65, 0x6d, 0x5f, 0x61, 0x64
        /*00bd*/ 	.byte	0x64, 0x72, 0x20, 0x3e, 0x3e, 0x20, 0x31, 0x36, 0x29, 0x20, 0x2f, 0x20, 0x33, 0x32, 0x29, 0x20
        /*00cd*/ 	.byte	0x25, 0x20, 0x34, 0x29, 0x00
	.type		__unnamed_1,@object
	.size		__unnamed_1,(__unnamed_2 - __unnamed_1)
__unnamed_1:
        /*00d2*/ 	.byte	0x61, 0x75, 0x74, 0x6f, 0x20, 0x63, 0x75, 0x74, 0x65, 0x3a, 0x3a, 0x61, 0x73, 0x5f, 0x70, 0x6f
        /* <DEDUP_REMOVED lines=24> */
        /*0262*/ 	.byte	0x38, 0x31, 0x39, 0x32, 0x3e, 0x3e, 0x3e, 0x3e, 0x5d, 0x00
	.type		__unnamed_2,@object
	.size		__unnamed_2,(.L_2 - __unnamed_2)
__unnamed_2:
        /* <DEDUP_REMOVED lines=43> */
        /*051c*/ 	.byte	0x74, 0x65, 0x3a, 0x3a, 0x43, 0x3c, 0x30, 0x3e, 0x3e, 0x3e, 0x3e, 0x5d, 0x00
.L_2:


//--------------------- .nv.shared._ZN7cutlass13device_kernelINS_4gemm6kernel13GemmUniversalIN4cute5tupleIJiiiiEEENS1_10collective13CollectiveMmaINS1_46MainloopSm100TmaUmmaWarpSpecializedBlockScaledILi6ELi2ELi1ENS5_IJNS4_1CILi1EEENSA_ILi4EEESB_EEEEENS5_IJNSA_ILi128EEENSA_ILi256EEESF_EEENS5_IJNS_12float_e2m1_tENS_13float_ue8m0_tEEEENS5_IJNS5_IJlSB_lEEENS4_6LayoutINS5_IJNS5_IJNS5_IJNSA_ILi32EEESC_EEEiEEESP_NS5_IJSB_iEEEEEENS5_IJNS5_IJNS5_IJNSA_ILi16EEESC_EEEiEEENS5_IJNS5_IJNSA_ILi0EEESB_EEENSA_ILi512EEEEEENS5_IJSV_iEEEEEEEEEEESK_S12_NS4_8TiledMMAINS4_8MMA_AtomIJNS4_17SM100_MMA_MXF4_SSISI_SI_fSJ_Li128ELi256ELi32ELNS4_4UMMA5MajorE0ELS17_0ELNS16_7ScaleInE0ELS18_0EEEEEENSM_INS5_IJSB_SB_SB_EEENS5_IJSV_SV_SV_EEEEENS5_IJNS4_10UnderscoreES1E_S1E_EEEEENS5_IJNS4_23SM90_TMA_LOAD_MULTICASTES1H_EEENS5_IJNS4_14ComposedLayoutINS4_7SwizzleILi2ELi4ELi3EEENS4_18smem_ptr_flag_bitsILi4EEENSM_INS5_IJNSA_ILi8EEESF_EEENS5_IJSF_SB_EEEEEEENSM_INS5_IJNS5_IJNS5_IJSO_SB_EEENS5_IJSN_NSA_ILi2EEEEEEEEESB_NS5_IJS1U_SB_EEEEEENS5_IJNS5_IJNS5_IJST_SX_EEESW_EEESV_NS5_IJS1U_SX_EEEEEEEEEEEvNS4_8identityENS5_IJNS4_13SM90_TMA_LOADES26_EEENS5_IJS1S_NSM_INS5_IJNS5_IJNS5_IJSO_S1U_EEES1V_EEESB_S1X_EEENS5_IJS20_SV_NS5_IJS1U_NSA_ILi1024EEEEEEEEEEEEEEvS25_EENS_8epilogue10collective18CollectiveEpilogueINS2H_23Sm100TmaWarpSpecializedILi4ELi2ELi64ELb1ELb0EEEJSH_NS5_IJNSM_ISF_SB_EENSM_INSA_ILi64EEESB_EEEEENS_10bfloat16_tESL_S2Q_SL_NS2H_6fusion15FusionCallbacksIS2L_NS2R_17LinearCombinationIS2Q_fS2Q_fLNS_15FloatRoundStyleE2EEESH_S2P_JEEENS4_5SM1004TMEM4LOAD26SM100_TMEM_LOAD_32dp32b64xES26_NS1J_INS1K_ILi3ELi4ELi3EEENS1M_ILi16EEENSM_INS5_IJS1O_S2N_EEENS5_IJS2N_SB_EEEEEEENS4_39AutoVectorizingCopyWithAssumedAlignmentILi128EEENS4_14SM90_TMA_STOREES36_S38_S38_EEEvvEEEEvNT_6ParamsE --------------------------
	.section	.nv.shared._ZN7cutlass13device_kernelINS_4gemm6kernel13GemmUniversalIN4cute5tupleIJiiiiEEENS1_10collective13CollectiveMmaINS1_46MainloopSm100TmaUmmaWarpSpecializedBlockScaledILi6ELi2ELi1ENS5_IJNS4_1CILi1EEENSA_ILi4EEESB_EEEEENS5_IJNSA_ILi128EEENSA_ILi256EEESF_EEENS5_IJNS_12float_e2m1_tENS_13float_ue8m0_tEEEENS5_IJNS5_IJlSB_lEEENS4_6LayoutINS5_IJNS5_IJNS5_IJNSA_ILi32EEESC_EEEiEEESP_NS5_IJSB_iEEEEEENS5_IJNS5_IJNS5_IJNSA_ILi16EEESC_EEEiEEENS5_IJNS5_IJNSA_ILi0EEESB_EEENSA_ILi512EEEEEENS5_IJSV_iEEEEEEEEEEESK_S12_NS4_8TiledMMAINS4_8MMA_AtomIJNS4_17SM100_MMA_MXF4_SSISI_SI_fSJ_Li128ELi256ELi32ELNS4_4UMMA5MajorE0ELS17_0ELNS16_7ScaleInE0ELS18_0EEEEEENSM_INS5_IJSB_SB_SB_EEENS5_IJSV_SV_SV_EEEEENS5_IJNS4_10UnderscoreES1E_S1E_EEEEENS5_IJNS4_23SM90_TMA_LOAD_MULTICASTES1H_EEENS5_IJNS4_14ComposedLayoutINS4_7SwizzleILi2ELi4ELi3EEENS4_18smem_ptr_flag_bitsILi4EEENSM_INS5_IJNSA_ILi8EEESF_EEENS5_IJSF_SB_EEEEEEENSM_INS5_IJNS5_IJNS5_IJSO_SB_EEENS5_IJSN_NSA_ILi2EEEEEEEEESB_NS5_IJS1U_SB_EEEEEENS5_IJNS5_IJNS5_IJST_SX_EEESW_EEESV_NS5_IJS1U_SX_EEEEEEEEEEEvNS4_8identityENS5_IJNS4_13SM90_TMA_LOADES26_EEENS5_IJS1S_NSM_INS5_IJNS5_IJNS5_IJSO_S1U_EEES1V_EEESB_S1X_EEENS5_IJS20_SV_NS5_IJS1U_NSA_ILi1024EEEEEEEEEEEEEEvS25_EENS_8epilogue10collective18CollectiveEpilogueINS2H_23Sm100TmaWarpSpecializedILi4ELi2ELi64ELb1ELb0EEEJSH_NS5_IJNSM_ISF_SB_EENSM_INSA_ILi64EEESB_EEEEENS_10bfloat16_tESL_S2Q_SL_NS2H_6fusion15FusionCallbacksIS2L_NS2R_17LinearCombinationIS2Q_fS2Q_fLNS_15FloatRoundStyleE2EEESH_S2P_JEEENS4_5SM1004TMEM4LOAD26SM100_TMEM_LOAD_32dp32b64xES26_NS1J_INS1K_ILi3ELi4ELi3EEENS1M_ILi16EEENSM_INS5_IJS1O_S2N_EEENS5_IJS2N_SB_EEEEEEENS4_39AutoVectorizingCopyWithAssumedAlignmentILi128EEENS4_14SM90_TMA_STOREES36_S38_S38_EEEvvEEEEvNT_6ParamsE,"aw",@nobits
	.sectionflags	@""
	.align	16
	.zero		1024


//--------------------- .nv.shared.reserved.0     --------------------------
	.section	.nv.shared.reserved.0,"aw",@nobits
	.weak		__nv_reservedSMEM_offset_0_alias
	.size		__nv_reservedSMEM_offset_0_alias, 0, 64
	.other		__nv_reservedSMEM_offset_0_alias,@"STO_CUDA_RESERVED_SHARED STV_DEFAULT"
__nv_reservedSMEM_offset_0_alias:
	.zero		0
.nv.shared.reserved.0:
	.zero		64
	.weak		__nv_reservedSMEM_tcgen05_partition
	.type		__nv_reservedSMEM_tcgen05_partition,@object
	.size		__nv_reservedSMEM_tcgen05_partition,(.L_0 - __nv_reservedSMEM_tcgen05_partition)
__nv_reservedSMEM_tcgen05_partition:
	.zero		32
.L_0:


//--------------------- .nv.global                --------------------------
	.section	.nv.global,"aw",@nobits
.nv.global:
	.type		_ZN40_INTERNAL_329af967_4_k_cu_8ab14c4a_288624cute1_E,@object
	.size		_ZN40_INTERNAL_329af967_4_k_cu_8ab14c4a_288624cute1_E,(_ZN40_INTERNAL_329af967_4_k_cu_8ab14c4a_288624cuda3std3__45__cpo6cbeginE - _ZN40_INTERNAL_329af967_4_k_cu_8ab14c4a_288624cute1_E)
_ZN40_INTERNAL_329af967_4_k_cu_8ab14c4a_288624cute1_E:
	.zero		1
	.type		_ZN40_INTERNAL_329af967_4_k_cu_8ab14c4a_288624cuda3std3__45__cpo6cbeginE,@object
	.size		_ZN40_INTERNAL_329af967_4_k_cu_8ab14c4a_288624cuda3std3__45__cpo6cbeginE,(_ZN40_INTERNAL_329af967_4_k_cu_8ab14c4a_288624cuda3std3__48in_placeE - _ZN40_INTERNAL_329af967_4_k_cu_8ab14c4a_288624cuda3std3__45__cpo6cbeginE)
_ZN40_INTERNAL_329af967_4_k_cu_8ab14c4a_288624cuda3std3__45__cpo6cbeginE:
	.zero		1
	.type		_ZN40_INTERNAL_329af967_4_k_cu_8ab14c4a_288624cuda3std3__48in_placeE,@object
	.size		_ZN40_INTERNAL_329af967_4_k_cu_8ab14c4a_288624cuda3std3__48in_placeE,(_ZN40_INTERNAL_329af967_4_k_cu_8ab14c4a_288624cuda3std6ranges3__45__cpo9iter_moveE - _ZN40_INTERNAL_329af967_4_k_cu_8ab14c4a_288624cuda3std3__48in_placeE)
_ZN40_INTERNAL_329af967_4_k_cu_8ab14c4a_288624cuda3std3__48in_placeE:
	.zero		1
	.type		_ZN40_INTERNAL_329af967_4_k_cu_8ab14c4a_288624cuda3std6ranges3__45__cpo9iter_moveE,@object
	.size		_ZN40_INTERNAL_329af967_4_k_cu_8ab14c4a_288624cuda3std6ranges3__45__cpo9iter_moveE,(_ZN40_INTERNAL_329af967_4_k_cu_8ab14c4a_288624cuda3std3__45__cpo5beginE - _ZN40_INTERNAL_329af967_4_k_cu_8ab14c4a_288624cuda3std6ranges3__45__cpo9iter_moveE)
_ZN40_INTERNAL_329af967_4_k_cu_8ab14c4a_288624cuda3std6ranges3__45__cpo9iter_moveE:
	.zero		1
	.type		_ZN40_INTERNAL_329af967_4_k_cu_8ab14c4a_288624cuda3std3__45__cpo5beginE,@object
	.size		_ZN40_INTERNAL_329af967_4_k_cu_8ab14c4a_288624cuda3std3__45__cpo5beginE,(_ZN40_INTERNAL_329af967_4_k_cu_8ab14c4a_288624cuda3std3__442_GLOBAL__N__329af967_4_k_cu_8ab14c4a_288626ignoreE - _ZN40_INTERNAL_329af967_4_k_cu_8ab14c4a_288624cuda3std3__45__cpo5beginE)
_ZN40_INTERNAL_329af967_4_k_cu_8ab14c4a_288624cuda3std3__45__cpo5beginE:
	.zero		1
	.type		_ZN40_INTERNAL_329af967_4_k_cu_8ab14c4a_288624cuda3std3__442_GLOBAL__N__329af967_4_k_cu_8ab14c4a_288626ignoreE,@object
	.size		_ZN40_INTERNAL_329af967_4_k_cu_8ab14c4a_288624cuda3std3__442_GLOBAL__N__329af967_4_k_cu_8ab14c4a_288626ignoreE,(_ZN40_INTERNAL_329af967_4_k_cu_8ab14c4a_288624cute7productE - _ZN40_INTERNAL_329af967_4_k_cu_8ab14c4a_288624cuda3std3__442_GLOBAL__N__329af967_4_k_cu_8ab14c4a_288626ignoreE)
_ZN40_INTERNAL_329af967_4_k_cu_8ab14c4a_288624cuda3std3__442_GLOBAL__N__329af967_4_k_cu_8ab14c4a_288626ignoreE:
	.zero		1
	.type		_ZN40_INTERNAL_329af967_4_k_cu_8ab14c4a_288624cute7productE,@object
	.size		_ZN40_INTERNAL_329af967_4_k_cu_8ab14c4a_288624cute7productE,(_ZN40_INTERNAL_329af967_4_k_cu_8ab14c4a_288624cuda3std3__45__cpo3endE - _ZN40_INTERNAL_329af967_4_k_cu_8ab14c4a_288624cute7productE)
_ZN40_INTERNAL_329af967_4_k_cu_8ab14c4a_288624cute7productE:
	.zero		1
	.type		_ZN40_INTERNAL_329af967_4_k_cu_8ab14c4a_288624cuda3std3__45__cpo3endE,@object
	.size		_ZN40_INTERNAL_329af967_4_k_cu_8ab14c4a_288624cuda3std3__45__cpo3endE,(_ZN40_INTERNAL_329af967_4_k_cu_8ab14c4a_288624cuda3std3__419piecewise_constructE - _ZN40_INTERNAL_329af967_4_k_cu_8ab14c4a_288624cuda3std3__45__cpo3endE)
_ZN40_INTERNAL_329af967_4_k_cu_8ab14c4a_288624cuda3std3__45__cpo3endE:
	.zero		1
	.type		_ZN40_INTERNAL_329af967_4_k_cu_8ab14c4a_288624cuda3std3__419piecewise_constructE,@object
	.size		_ZN40_INTERNAL_329af967_4_k_cu_8ab14c4a_288624cuda3std3__419piecewise_constructE,(_ZN40_INTERNAL_329af967_4_k_cu_8ab14c4a_288624cuda3std3__45__cpo4cendE - _ZN40_INTERNAL_329af967_4_k_cu_8ab14c4a_288624cuda3std3__419piecewise_constructE)
_ZN40_INTERNAL_329af967_4_k_cu_8ab14c4a_288624cuda3std3__419piecewise_constructE:
	.zero		1
	.type		_ZN40_INTERNAL_329af967_4_k_cu_8ab14c4a_288624cuda3std3__45__cpo4cendE,@object
	.size		_ZN40_INTERNAL_329af967_4_k_cu_8ab14c4a_288624cuda3std3__45__cpo4cendE,(_ZN40_INTERNAL_329af967_4_k_cu_8ab14c4a_288624cuda3std6ranges3__45__cpo4swapE - _ZN40_INTERNAL_329af967_4_k_cu_8ab14c4a_288624cuda3std3__45__cpo4cendE)
_ZN40_INTERNAL_329af967_4_k_cu_8ab14c4a_288624cuda3std3__45__cpo4cendE:
	.zero		1
	.type		_ZN40_INTERNAL_329af967_4_k_cu_8ab14c4a_288624cuda3std6ranges3__45__cpo4swapE,@object
	.size		_ZN40_INTERNAL_329af967_4_k_cu_8ab14c4a_288624cuda3std6ranges3__45__cpo4swapE,(.L_10 - _ZN40_INTERNAL_329af967_4_k_cu_8ab14c4a_288624cuda3std6ranges3__45__cpo4swapE)
_ZN40_INTERNAL_329af967_4_k_cu_8ab14c4a_288624cuda3std6ranges3__45__cpo4swapE:
	.zero		1
.L_10:


//--------------------- .nv.constant0._ZN7cutlass13device_kernelINS_4gemm6kernel13GemmUniversalIN4cute5tupleIJiiiiEEENS1_10collective13CollectiveMmaINS1_46MainloopSm100TmaUmmaWarpSpecializedBlockScaledILi6ELi2ELi1ENS5_IJNS4_1CILi1EEENSA_ILi4EEESB_EEEEENS5_IJNSA_ILi128EEENSA_ILi256EEESF_EEENS5_IJNS_12float_e2m1_tENS_13float_ue8m0_tEEEENS5_IJNS5_IJlSB_lEEENS4_6LayoutINS5_IJNS5_IJNS5_IJNSA_ILi32EEESC_EEEiEEESP_NS5_IJSB_iEEEEEENS5_IJNS5_IJNS5_IJNSA_ILi16EEESC_EEEiEEENS5_IJNS5_IJNSA_ILi0EEESB_EEENSA_ILi512EEEEEENS5_IJSV_iEEEEEEEEEEESK_S12_NS4_8TiledMMAINS4_8MMA_AtomIJNS4_17SM100_MMA_MXF4_SSISI_SI_fSJ_Li128ELi256ELi32ELNS4_4UMMA5MajorE0ELS17_0ELNS16_7ScaleInE0ELS18_0EEEEEENSM_INS5_IJSB_SB_SB_EEENS5_IJSV_SV_SV_EEEEENS5_IJNS4_10UnderscoreES1E_S1E_EEEEENS5_IJNS4_23SM90_TMA_LOAD_MULTICASTES1H_EEENS5_IJNS4_14ComposedLayoutINS4_7SwizzleILi2ELi4ELi3EEENS4_18smem_ptr_flag_bitsILi4EEENSM_INS5_IJNSA_ILi8EEESF_EEENS5_IJSF_SB_EEEEEEENSM_INS5_IJNS5_IJNS5_IJSO_SB_EEENS5_IJSN_NSA_ILi2EEEEEEEEESB_NS5_IJS1U_SB_EEEEEENS5_IJNS5_IJNS5_IJST_SX_EEESW_EEESV_NS5_IJS1U_SX_EEEEEEEEEEEvNS4_8identityENS5_IJNS4_13SM90_TMA_LOADES26_EEENS5_IJS1S_NSM_INS5_IJNS5_IJNS5_IJSO_S1U_EEES1V_EEESB_S1X_EEENS5_IJS20_SV_NS5_IJS1U_NSA_ILi1024EEEEEEEEEEEEEEvS25_EENS_8epilogue10collective18CollectiveEpilogueINS2H_23Sm100TmaWarpSpecializedILi4ELi2ELi64ELb1ELb0EEEJSH_NS5_IJNSM_ISF_SB_EENSM_INSA_ILi64EEESB_EEEEENS_10bfloat16_tESL_S2Q_SL_NS2H_6fusion15FusionCallbacksIS2L_NS2R_17LinearCombinationIS2Q_fS2Q_fLNS_15FloatRoundStyleE2EEESH_S2P_JEEENS4_5SM1004TMEM4LOAD26SM100_TMEM_LOAD_32dp32b64xES26_NS1J_INS1K_ILi3ELi4ELi3EEENS1M_ILi16EEENSM_INS5_IJS1O_S2N_EEENS5_IJS2N_SB_EEEEEEENS4_39AutoVectorizingCopyWithAssumedAlignmentILi128EEENS4_14SM90_TMA_STOREES36_S38_S38_EEEvvEEEEvNT_6ParamsE --------------------------
	.section	.nv.constant0._ZN7cutlass13device_kernelINS_4gemm6kernel13GemmUniversalIN4cute5tupleIJiiiiEEENS1_10collective13CollectiveMmaINS1_46MainloopSm100TmaUmmaWarpSpecializedBlockScaledILi6ELi2ELi1ENS5_IJNS4_1CILi1EEENSA_ILi4EEESB_EEEEENS5_IJNSA_ILi128EEENSA_ILi256EEESF_EEENS5_IJNS_12float_e2m1_tENS_13float_ue8m0_tEEEENS5_IJNS5_IJlSB_lEEENS4_6LayoutINS5_IJNS5_IJNS5_IJNSA_ILi32EEESC_EEEiEEESP_NS5_IJSB_iEEEEEENS5_IJNS5_IJNS5_IJNSA_ILi16EEESC_EEEiEEENS5_IJNS5_IJNSA_ILi0EEESB_EEENSA_ILi512EEEEEENS5_IJSV_iEEEEEEEEEEESK_S12_NS4_8TiledMMAINS4_8MMA_AtomIJNS4_17SM100_MMA_MXF4_SSISI_SI_fSJ_Li128ELi256ELi32ELNS4_4UMMA5MajorE0ELS17_0ELNS16_7ScaleInE0ELS18_0EEEEEENSM_INS5_IJSB_SB_SB_EEENS5_IJSV_SV_SV_EEEEENS5_IJNS4_10UnderscoreES1E_S1E_EEEEENS5_IJNS4_23SM90_TMA_LOAD_MULTICASTES1H_EEENS5_IJNS4_14ComposedLayoutINS4_7SwizzleILi2ELi4ELi3EEENS4_18smem_ptr_flag_bitsILi4EEENSM_INS5_IJNSA_ILi8EEESF_EEENS5_IJSF_SB_EEEEEEENSM_INS5_IJNS5_IJNS5_IJSO_SB_EEENS5_IJSN_NSA_ILi2EEEEEEEEESB_NS5_IJS1U_SB_EEEEEENS5_IJNS5_IJNS5_IJST_SX_EEESW_EEESV_NS5_IJS1U_SX_EEEEEEEEEEEvNS4_8identityENS5_IJNS4_13SM90_TMA_LOADES26_EEENS5_IJS1S_NSM_INS5_IJNS5_IJNS5_IJSO_S1U_EEES1V_EEESB_S1X_EEENS5_IJS20_SV_NS5_IJS1U_NSA_ILi1024EEEEEEEEEEEEEEvS25_EENS_8epilogue10collective18CollectiveEpilogueINS2H_23Sm100TmaWarpSpecializedILi4ELi2ELi64ELb1ELb0EEEJSH_NS5_IJNSM_ISF_SB_EENSM_INSA_ILi64EEESB_EEEEENS_10bfloat16_tESL_S2Q_SL_NS2H_6fusion15FusionCallbacksIS2L_NS2R_17LinearCombinationIS2Q_fS2Q_fLNS_15FloatRoundStyleE2EEESH_S2P_JEEENS4_5SM1004TMEM4LOAD26SM100_TMEM_LOAD_32dp32b64xES26_NS1J_INS1K_ILi3ELi4ELi3EEENS1M_ILi16EEENSM_INS5_IJS1O_S2N_EEENS5_IJS2N_SB_EEEEEEENS4_39AutoVectorizingCopyWithAssumedAlignmentILi128EEENS4_14SM90_TMA_STOREES36_S38_S38_EEEvvEEEEvNT_6ParamsE,"a",@progbits
	.sectionflags	@""
	.align	4
.nv.constant0._ZN7cutlass13device_kernelINS_4gemm6kernel13GemmUniversalIN4cute5tupleIJiiiiEEENS1_10collective13CollectiveMmaINS1_46MainloopSm100TmaUmmaWarpSpecializedBlockScaledILi6ELi2ELi1ENS5_IJNS4_1CILi1EEENSA_ILi4EEESB_EEEEENS5_IJNSA_ILi128EEENSA_ILi256EEESF_EEENS5_IJNS_12float_e2m1_tENS_13float_ue8m0_tEEEENS5_IJNS5_IJlSB_lEEENS4_6LayoutINS5_IJNS5_IJNS5_IJNSA_ILi32EEESC_EEEiEEESP_NS5_IJSB_iEEEEEENS5_IJNS5_IJNS5_IJNSA_ILi16EEESC_EEEiEEENS5_IJNS5_IJNSA_ILi0EEESB_EEENSA_ILi512EEEEEENS5_IJSV_iEEEEEEEEEEESK_S12_NS4_8TiledMMAINS4_8MMA_AtomIJNS4_17SM100_MMA_MXF4_SSISI_SI_fSJ_Li128ELi256ELi32ELNS4_4UMMA5MajorE0ELS17_0ELNS16_7ScaleInE0ELS18_0EEEEEENSM_INS5_IJSB_SB_SB_EEENS5_IJSV_SV_SV_EEEEENS5_IJNS4_10UnderscoreES1E_S1E_EEEEENS5_IJNS4_23SM90_TMA_LOAD_MULTICASTES1H_EEENS5_IJNS4_14ComposedLayoutINS4_7SwizzleILi2ELi4ELi3EEENS4_18smem_ptr_flag_bitsILi4EEENSM_INS5_IJNSA_ILi8EEESF_EEENS5_IJSF_SB_EEEEEEENSM_INS5_IJNS5_IJNS5_IJSO_SB_EEENS5_IJSN_NSA_ILi2EEEEEEEEESB_NS5_IJS1U_SB_EEEEEENS5_IJNS5_IJNS5_IJST_SX_EEESW_EEESV_NS5_IJS1U_SX_EEEEEEEEEEEvNS4_8identityENS5_IJNS4_13SM90_TMA_LOADES26_EEENS5_IJS1S_NSM_INS5_IJNS5_IJNS5_IJSO_S1U_EEES1V_EEESB_S1X_EEENS5_IJS20_SV_NS5_IJS1U_NSA_ILi1024EEEEEEEEEEEEEEvS25_EENS_8epilogue10collective18CollectiveEpilogueINS2H_23Sm100TmaWarpSpecializedILi4ELi2ELi64ELb1ELb0EEEJSH_NS5_IJNSM_ISF_SB_EENSM_INSA_ILi64EEESB_EEEEENS_10bfloat16_tESL_S2Q_SL_NS2H_6fusion15FusionCallbacksIS2L_NS2R_17LinearCombinationIS2Q_fS2Q_fLNS_15FloatRoundStyleE2EEESH_S2P_JEEENS4_5SM1004TMEM4LOAD26SM100_TMEM_LOAD_32dp32b64xES26_NS1J_INS1K_ILi3ELi4ELi3EEENS1M_ILi16EEENSM_INS5_IJS1O_S2N_EEENS5_IJS2N_SB_EEEEEEENS4_39AutoVectorizingCopyWithAssumedAlignmentILi128EEENS4_14SM90_TMA_STOREES36_S38_S38_EEEvvEEEEvNT_6ParamsE:
	.zero		3968


//--------------------- SYMBOLS --------------------------

	.type		.nv.reservedSmem.offset0,@object
	.size		.nv.reservedSmem.offset0,0x4
	.type		.nv.reservedSmem.cap,@object
	.size		.nv.reservedSmem.cap,0x4
	.type		__assertfail,@function
